def matmul_kernel(
    a_ptr,
    b_ptr,
    c_ptr,
    M,
    N,
    K,
    stride_am,
    stride_ak,
    stride_bk,
    stride_bn,
    stride_cm,
    stride_cn,
    BLOCK_M: tl.constexpr,
    BLOCK_N: tl.constexpr,
    BLOCK_K: tl.constexpr,
    GROUP_M: tl.constexpr,
):
    pid = tl.program_id(axis=0)
    num_pid_m = tl.cdiv(M, BLOCK_M)
    num_pid_n = tl.cdiv(N, BLOCK_N)
    num_pid_in_group = GROUP_M * num_pid_n
    group_id = pid // num_pid_in_group
    first_pid_m = group_id * GROUP_M
    group_size_m = min(num_pid_m - first_pid_m, GROUP_M)
    pid_m = first_pid_m + ((pid % num_pid_in_group) % group_size_m)
    pid_n = (pid % num_pid_in_group) // group_size_m

    offs_am = (pid_m * BLOCK_M + tl.arange(0, BLOCK_M)) % M
    offs_bn = (pid_n * BLOCK_N + tl.arange(0, BLOCK_N)) % N
    offs_k = tl.arange(0, BLOCK_K)
    a_ptrs = a_ptr + offs_am[:, None] * stride_am + offs_k[None, :] * stride_ak
    b_ptrs = b_ptr + offs_k[:, None] * stride_bk + offs_bn[None, :] * stride_bn

    acc = tl.zeros((BLOCK_M, BLOCK_N), dtype=tl.float32)
    for kk in range(0, tl.cdiv(K, BLOCK_K)):
        a = tl.load(a_ptrs, mask=offs_k[None, :] < K - kk * BLOCK_K, other=0.0)
        b = tl.load(b_ptrs, mask=offs_k[:, None] < K - kk * BLOCK_K, other=0.0)
        acc = tl.dot(a, b, acc)
        a_ptrs += BLOCK_K * stride_ak
        b_ptrs += BLOCK_K * stride_bk

    c = acc.to(c_ptr.dtype.element_ty)
    offs_cm = pid_m * BLOCK_M + tl.arange(0, BLOCK_M)
    offs_cn = pid_n * BLOCK_N + tl.arange(0, BLOCK_N)
    c_ptrs = c_ptr + offs_cm[:, None] * stride_cm + offs_cn[None, :] * stride_cn
    mask = (offs_cm[:, None] < M) & (offs_cn[None, :] < N)
    tl.store(c_ptrs, c, mask=mask)

# config = {"BLOCK_K": 64, "BLOCK_M": 256, "BLOCK_N": 128, "GROUP_M": 8, "arch": "sm_90", "dtype": "fp8e5m2", "num_ctas": 1, "num_stages": 3, "num_warps": 1}
# arch = sm_90


// ===== COMPILED SASS (sm_90a) =====

	.target	sm_90a

	.elftype	@"ET_EXEC"


//--------------------- .note.nv.tkinfo           --------------------------
	.section	.note.nv.tkinfo,"",@"SHT_NOTE"
	.sectionflags	@"SHF_NOTE_NV_TKINFO"
	.tkinfo
        /*0018*/ 	.word	0x00000002
        /*0030*/ 	.string	""
        /*0030*/ 	.string	"ptxas"
        /*0030*/ 	.string	"Cuda compilation tools, release 13.0, V13.0.88"
        /*0030*/ 	.string	"Build cuda_13.0.r13.0/compiler.36424714_0"
        /*0030*/ 	.string	"-v  -suppress-debug-info  -lineinfo  -arch sm_90a "



//--------------------- .note.nv.cuinfo           --------------------------
	.section	.note.nv.cuinfo,"",@"SHT_NOTE"
	.sectionflags	@"SHF_NOTE_NV_CUINFO"
        /*0018*/ 	.short	0x0002
        /*001a*/ 	.short	0x005a
        /*001c*/ 	.short	0x0082
	.zero		2


//--------------------- .nv.info                  --------------------------
	.section	.nv.info,"",@"SHT_CUDA_INFO"
	.align	4


	//----- nvinfo : EIATTR_REGCOUNT
	.align		4
        /*0000*/ 	.byte	0x04, 0x2f
        /*0002*/ 	.short	(.L_1 - .L_0)
	.align		4
.L_0:
        /*0004*/ 	.word	index@(matmul_kernel)
        /*0008*/ 	.word	0x00000040


	//----- nvinfo : EIATTR_FRAME_SIZE
	.align		4
.L_1:
        /*000c*/ 	.byte	0x04, 0x11
        /*000e*/ 	.short	(.L_3 - .L_2)
	.align		4
.L_2:
        /*0010*/ 	.word	index@(matmul_kernel)
        /*0014*/ 	.word	0x00005018


	//----- nvinfo : EIATTR_MIN_STACK_SIZE
	.align		4
.L_3:
        /*0018*/ 	.byte	0x04, 0x12
        /*001a*/ 	.short	(.L_5 - .L_4)
	.align		4
.L_4:
        /*001c*/ 	.word	index@(matmul_kernel)
        /*0020*/ 	.word	0x00005018
.L_5:


//--------------------- .nv.compat                --------------------------
	.section	.nv.compat,"",@"SHT_CUDA_COMPAT_INFO"
	.align	4
        /*0000*/ 	.byte	0x02, 0x09, 0x01, 0x00, 0x02, 0x02, 0x02, 0x00, 0x02, 0x05, 0x05, 0x00, 0x03, 0x07, 0x01, 0x01
        /*0010*/ 	.byte	0x02, 0x03, 0x00, 0x00, 0x02, 0x06, 0x01, 0x00, 0x04, 0x0b, 0x08, 0x00, 0x00, 0x00, 0x00, 0x00
        /*0020*/ 	.byte	0x00, 0x00, 0x00, 0x00


//--------------------- .nv.info.matmul_kernel    --------------------------
	.section	.nv.info.matmul_kernel,"",@"SHT_CUDA_INFO"
	.sectionflags	@""
	.align	4


	//----- nvinfo : EIATTR_CUDA_API_VERSION
	.align		4
        /*0000*/ 	.byte	0x04, 0x37
        /*0002*/ 	.short	(.L_7 - .L_6)
.L_6:
        /*0004*/ 	.word	0x00000082


	//----- nvinfo : EIATTR_KPARAM_INFO
	.align		4
.L_7:
        /*0008*/ 	.byte	0x04, 0x17
        /*000a*/ 	.short	(.L_9 - .L_8)
.L_8:
        /*000c*/ 	.word	0x00000000
        /*0010*/ 	.short	0x000d
        /*0012*/ 	.short	0x0048
        /*0014*/ 	.byte	0x00, 0xf4, 0x21, 0x00


	//----- nvinfo : EIATTR_KPARAM_INFO
	.align		4
.L_9:
        /*0018*/ 	.byte	0x04, 0x17
        /*001a*/ 	.short	(.L_11 - .L_10)
.L_10:
        /*001c*/ 	.word	0x00000000
        /*0020*/ 	.short	0x000c
        /*0022*/ 	.short	0x0040
        /*0024*/ 	.byte	0x00, 0xf4, 0x21, 0x00


	//----- nvinfo : EIATTR_KPARAM_INFO
	.align		4
.L_11:
        /*0028*/ 	.byte	0x04, 0x17
        /*002a*/ 	.short	(.L_13 - .L_12)
.L_12:
        /*002c*/ 	.word	0x00000000
        /*0030*/ 	.short	0x000b
        /*0032*/ 	.short	0x0038
        /*0034*/ 	.byte	0x00, 0xf0, 0x11, 0x00


	//----- nvinfo : EIATTR_KPARAM_INFO
	.align		4
.L_13:
        /*0038*/ 	.byte	0x04, 0x17
        /*003a*/ 	.short	(.L_15 - .L_14)
.L_14:
        /*003c*/ 	.word	0x00000000
        /*0040*/ 	.short	0x000a
        /*0042*/ 	.short	0x0034
        /*0044*/ 	.byte	0x00, 0xf0, 0x11, 0x00


	//----- nvinfo : EIATTR_KPARAM_INFO
	.align		4
.L_15:
        /*0048*/ 	.byte	0x04, 0x17
        /*004a*/ 	.short	(.L_17 - .L_16)
.L_16:
        /*004c*/ 	.word	0x00000000
        /*0050*/ 	.short	0x0009
        /*0052*/ 	.short	0x0030
        /*0054*/ 	.byte	0x00, 0xf0, 0x11, 0x00


	//----- nvinfo : EIATTR_KPARAM_INFO
	.align		4
.L_17:
        /*0058*/ 	.byte	0x04, 0x17
        /*005a*/ 	.short	(.L_19 - .L_18)
.L_18:
        /*005c*/ 	.word	0x00000000
        /*0060*/ 	.short	0x0008
        /*0062*/ 	.short	0x002c
        /*0064*/ 	.byte	0x00, 0xf0, 0x11, 0x00


	//----- nvinfo : EIATTR_KPARAM_INFO
	.align		4
.L_19:
        /*0068*/ 	.byte	0x04, 0x17
        /*006a*/ 	.short	(.L_21 - .L_20)
.L_20:
        /*006c*/ 	.word	0x00000000
        /*0070*/ 	.short	0x0007
        /*0072*/ 	.short	0x0028
        /*0074*/ 	.byte	0x00, 0xf0, 0x11, 0x00


	//----- nvinfo : EIATTR_KPARAM_INFO
	.align		4
.L_21:
        /*0078*/ 	.byte	0x04, 0x17
        /*007a*/ 	.short	(.L_23 - .L_22)
.L_22:
        /*007c*/ 	.word	0x00000000
        /*0080*/ 	.short	0x0006
        /*0082*/ 	.short	0x0024
        /*0084*/ 	.byte	0x00, 0xf0, 0x11, 0x00


	//----- nvinfo : EIATTR_KPARAM_INFO
	.align		4
.L_23:
        /*0088*/ 	.byte	0x04, 0x17
        /*008a*/ 	.short	(.L_25 - .L_24)
.L_24:
        /*008c*/ 	.word	0x00000000
        /*0090*/ 	.short	0x0005
        /*0092*/ 	.short	0x0020
        /*0094*/ 	.byte	0x00, 0xf0, 0x11, 0x00


	//----- nvinfo : EIATTR_KPARAM_INFO
	.align		4
.L_25:
        /*0098*/ 	.byte	0x04, 0x17
        /*009a*/ 	.short	(.L_27 - .L_26)
.L_26:
        /*009c*/ 	.word	0x00000000
        /*00a0*/ 	.short	0x0004
        /*00a2*/ 	.short	0x001c
        /*00a4*/ 	.byte	0x00, 0xf0, 0x11, 0x00


	//----- nvinfo : EIATTR_KPARAM_INFO
	.align		4
.L_27:
        /*00a8*/ 	.byte	0x04, 0x17
        /*00aa*/ 	.short	(.L_29 - .L_28)
.L_28:
        /*00ac*/ 	.word	0x00000000
        /*00b0*/ 	.short	0x0003
        /*00b2*/ 	.short	0x0018
        /*00b4*/ 	.byte	0x00, 0xf0, 0x11, 0x00


	//----- nvinfo : EIATTR_KPARAM_INFO
	.align		4
.L_29:
        /*00b8*/ 	.byte	0x04, 0x17
        /*00ba*/ 	.short	(.L_31 - .L_30)
.L_30:
        /*00bc*/ 	.word	0x00000000
        /*00c0*/ 	.short	0x0002
        /*00c2*/ 	.short	0x0010
        /*00c4*/ 	.byte	0x00, 0xf4, 0x21, 0x00


	//----- nvinfo : EIATTR_KPARAM_INFO
	.align		4
.L_31:
        /*00c8*/ 	.byte	0x04, 0x17
        /*00ca*/ 	.short	(.L_33 - .L_32)
.L_32:
        /*00cc*/ 	.word	0x00000000
        /*00d0*/ 	.short	0x0001
        /*00d2*/ 	.short	0x0008
        /*00d4*/ 	.byte	0x00, 0xf4, 0x21, 0x00


	//----- nvinfo : EIATTR_KPARAM_INFO
	.align		4
.L_33:
        /*00d8*/ 	.byte	0x04, 0x17
        /*00da*/ 	.short	(.L_35 - .L_34)
.L_34:
        /*00dc*/ 	.word	0x00000000
        /*00e0*/ 	.short	0x0000
        /*00e2*/ 	.short	0x0000
        /*00e4*/ 	.byte	0x00, 0xf4, 0x21, 0x00


	//----- nvinfo : EIATTR_SPARSE_MMA_MASK
	.align		4
.L_35:
        /*00e8*/ 	.byte	0x03, 0x50
        /*00ea*/ 	.short	0x0000


	//----- nvinfo : EIATTR_MAXREG_COUNT
	.align		4
        /*00ec*/ 	.byte	0x03, 0x1b
        /*00ee*/ 	.short	0x00ff


	//----- nvinfo : EIATTR_NUM_BARRIERS
	.align		4
        /*00f0*/ 	.byte	0x02, 0x4c
        /*00f2*/ 	.byte	0x01
	.zero		1


	//----- nvinfo : EIATTR_ANNOTATIONS
	.align		4
        /*00f4*/ 	.byte	0x04, 0x55
        /*00f6*/ 	.short	(.L_37 - .L_36)


	//   ....[0]....
.L_36:
        /*00f8*/ 	.word	0x00000001
        /*00fc*/ 	.byte	0xd0, 0x00, 0x00, 0x00, 0x01, 0x00, 0x00, 0x00, 0x00, 0x01, 0x00, 0x00, 0x01, 0x00, 0x00, 0x00
        /* <DEDUP_REMOVED lines=739> */
        /*2f3c*/ 	.byte	0xe0, 0xcd, 0x00, 0x00, 0x01, 0x00, 0x00, 0x00, 0xf0, 0xcd, 0x00, 0x00


	//----- nvinfo : EIATTR_MERCURY_ISA_VERSION
	.align		4
.L_37:
        /*2f48*/ 	.byte	0x03, 0x5f
        /*2f4a*/ 	.short	0x0101


	//----- nvinfo : EIATTR_COOP_GROUP_MASK_REGIDS
	.align		4
        /*2f4c*/ 	.byte	0x04, 0x29
        /*2f4e*/ 	.short	(.L_39 - .L_38)


	//   ....[0]....
.L_38:
        /*2f50*/ 	.word	0xffffffff


	//   ....[1]....
        /*2f54*/ 	.word	0xffffffff


	//   ....[2]....
        /*2f58*/ 	.word	0xffffffff


	//   ....[3]....
        /*2f5c*/ 	.word	0xffffffff


	//   ....[4]....
        /*2f60*/ 	.word	0xffffffff


	//   ....[5]....
        /*2f64*/ 	.word	0xffffffff


	//   ....[6]....
        /*2f68*/ 	.word	0xffffffff


	//   ....[7]....
        /*2f6c*/ 	.word	0xffffffff


	//   ....[8]....
        /*2f70*/ 	.word	0xffffffff


	//   ....[9]....
        /*2f74*/ 	.word	0xffffffff


	//   ....[10]....
        /*2f78*/ 	.word	0xffffffff


	//   ....[11]....
        /*2f7c*/ 	.word	0xffffffff


	//   ....[12]....
        /*2f80*/ 	.word	0xffffffff


	//   ....[13]....
        /*2f84*/ 	.word	0xffffffff


	//   ....[14]....
        /*2f88*/ 	.word	0xffffffff


	//   ....[15]....
        /*2f8c*/ 	.word	0xffffffff


	//   ....[16]....
        /*2f90*/ 	.word	0xffffffff


	//   ....[17]....
        /*2f94*/ 	.word	0xffffffff


	//   ....[18]....
        /*2f98*/ 	.word	0xffffffff


	//   ....[19]....
        /*2f9c*/ 	.word	0xffffffff


	//   ....[20]....
        /*2fa0*/ 	.word	0xffffffff


	//   ....[21]....
        /*2fa4*/ 	.word	0xffffffff


	//   ....[22]....
        /*2fa8*/ 	.word	0xffffffff


	//   ....[23]....
        /*2fac*/ 	.word	0xffffffff


	//   ....[24]....
        /*2fb0*/ 	.word	0xffffffff


	//   ....[25]....
        /*2fb4*/ 	.word	0xffffffff


	//   ....[26]....
        /*2fb8*/ 	.word	0xffffffff


	//   ....[27]....
        /*2fbc*/ 	.word	0xffffffff


	//   ....[28]....
        /*2fc0*/ 	.word	0xffffffff


	//   ....[29]....
        /*2fc4*/ 	.word	0xffffffff


	//   ....[30]....
        /*2fc8*/ 	.word	0xffffffff


	//   ....[31]....
        /*2fcc*/ 	.word	0xffffffff


	//   ....[32]....
        /*2fd0*/ 	.word	0xffffffff


	//   ....[33]....
        /*2fd4*/ 	.word	0xffffffff


	//   ....[34]....
        /*2fd8*/ 	.word	0xffffffff


	//   ....[35]....
        /*2fdc*/ 	.word	0xffffffff


	//   ....[36]....
        /*2fe0*/ 	.word	0xffffffff


	//   ....[37]....
        /*2fe4*/ 	.word	0xffffffff


	//   ....[38]....
        /*2fe8*/ 	.word	0xffffffff


	//   ....[39]....
        /*2fec*/ 	.word	0xffffffff


	//   ....[40]....
        /*2ff0*/ 	.word	0xffffffff


	//   ....[41]....
        /*2ff4*/ 	.word	0xffffffff


	//   ....[42]....
        /*2ff8*/ 	.word	0xffffffff


	//   ....[43]....
        /*2ffc*/ 	.word	0xffffffff


	//   ....[44]....
        /*3000*/ 	.word	0xffffffff


	//   ....[45]....
        /*3004*/ 	.word	0xffffffff


	//   ....[46]....
        /*3008*/ 	.word	0xffffffff


	//   ....[47]....
        /*300c*/ 	.word	0xffffffff


	//   ....[48]....
        /*3010*/ 	.word	0xffffffff


	//   ....[49]....
        /*3014*/ 	.word	0xffffffff


	//   ....[50]....
        /*3018*/ 	.word	0xffffffff


	//   ....[51]....
        /*301c*/ 	.word	0xffffffff


	//   ....[52]....
        /*3020*/ 	.word	0xffffffff


	//   ....[53]....
        /*3024*/ 	.word	0xffffffff


	//   ....[54]....
        /*3028*/ 	.word	0xffffffff


	//   ....[55]....
        /*302c*/ 	.word	0xffffffff


	//   ....[56]....
        /*3030*/ 	.word	0xffffffff


	//   ....[57]....
        /*3034*/ 	.word	0xffffffff


	//   ....[58]....
        /*3038*/ 	.word	0xffffffff


	//   ....[59]....
        /*303c*/ 	.word	0xffffffff


	//   ....[60]....
        /*3040*/ 	.word	0xffffffff


	//   ....[61]....
        /*3044*/ 	.word	0xffffffff


	//   ....[62]....
        /*3048*/ 	.word	0xffffffff


	//   ....[63]....
        /*304c*/ 	.word	0xffffffff


	//   ....[64]....
        /*3050*/ 	.word	0xffffffff


	//   ....[65]....
        /*3054*/ 	.word	0xffffffff


	//   ....[66]....
        /*3058*/ 	.word	0xffffffff


	//   ....[67]....
        /*305c*/ 	.word	0xffffffff


	//   ....[68]....
        /*3060*/ 	.word	0xffffffff


	//   ....[69]....
        /*3064*/ 	.word	0xffffffff


	//   ....[70]....
        /*3068*/ 	.word	0xffffffff


	//   ....[71]....
        /*306c*/ 	.word	0xffffffff


	//   ....[72]....
        /*3070*/ 	.word	0xffffffff


	//   ....[73]....
        /*3074*/ 	.word	0xffffffff


	//   ....[74]....
        /*3078*/ 	.word	0xffffffff


	//   ....[75]....
        /*307c*/ 	.word	0xffffffff


	//   ....[76]....
        /*3080*/ 	.word	0xffffffff


	//   ....[77]....
        /*3084*/ 	.word	0xffffffff


	//   ....[78]....
        /*3088*/ 	.word	0xffffffff


	//   ....[79]....
        /*308c*/ 	.word	0xffffffff


	//   ....[80]....
        /*3090*/ 	.word	0xffffffff


	//   ....[81]....
        /*3094*/ 	.word	0xffffffff


	//   ....[82]....
        /*3098*/ 	.word	0xffffffff


	//   ....[83]....
        /*309c*/ 	.word	0xffffffff


	//   ....[84]....
        /*30a0*/ 	.word	0xffffffff


	//   ....[85]....
        /*30a4*/ 	.word	0xffffffff


	//   ....[86]....
        /*30a8*/ 	.word	0xffffffff


	//   ....[87]....
        /*30ac*/ 	.word	0xffffffff


	//   ....[88]....
        /*30b0*/ 	.word	0xffffffff


	//   ....[89]....
        /*30b4*/ 	.word	0xffffffff


	//   ....[90]....
        /*30b8*/ 	.word	0xffffffff


	//   ....[91]....
        /*30bc*/ 	.word	0xffffffff


	//   ....[92]....
        /*30c0*/ 	.word	0xffffffff


	//   ....[93]....
        /*30c4*/ 	.word	0xffffffff


	//   ....[94]....
        /*30c8*/ 	.word	0xffffffff


	//   ....[95]....
        /*30cc*/ 	.word	0xffffffff


	//   ....[96]....
        /*30d0*/ 	.word	0xffffffff


	//   ....[97]....
        /*30d4*/ 	.word	0xffffffff


	//   ....[98]....
        /*30d8*/ 	.word	0xffffffff


	//   ....[99]....
        /*30dc*/ 	.word	0xffffffff


	//   ....[100]....
        /*30e0*/ 	.word	0xffffffff


	//   ....[101]....
        /*30e4*/ 	.word	0xffffffff


	//   ....[102]....
        /*30e8*/ 	.word	0xffffffff


	//   ....[103]....
        /*30ec*/ 	.word	0xffffffff


	//   ....[104]....
        /*30f0*/ 	.word	0xffffffff


	//   ....[105]....
        /*30f4*/ 	.word	0xffffffff


	//   ....[106]....
        /*30f8*/ 	.word	0xffffffff


	//   ....[107]....
        /*30fc*/ 	.word	0xffffffff


	//   ....[108]....
        /*3100*/ 	.word	0xffffffff


	//   ....[109]....
        /*3104*/ 	.word	0xffffffff


	//   ....[110]....
        /*3108*/ 	.word	0xffffffff


	//   ....[111]....
        /*310c*/ 	.word	0xffffffff


	//   ....[112]....
        /*3110*/ 	.word	0xffffffff


	//   ....[113]....
        /*3114*/ 	.word	0xffffffff


	//   ....[114]....
        /*3118*/ 	.word	0xffffffff


	//   ....[115]....
        /*311c*/ 	.word	0xffffffff


	//   ....[116]....
        /*3120*/ 	.word	0xffffffff


	//   ....[117]....
        /*3124*/ 	.word	0xffffffff


	//   ....[118]....
        /*3128*/ 	.word	0xffffffff


	//   ....[119]....
        /*312c*/ 	.word	0xffffffff


	//   ....[120]....
        /*3130*/ 	.word	0xffffffff


	//   ....[121]....
        /*3134*/ 	.word	0xffffffff


	//   ....[122]....
        /*3138*/ 	.word	0xffffffff


	//   ....[123]....
        /*313c*/ 	.word	0xffffffff


	//   ....[124]....
        /*3140*/ 	.word	0xffffffff


	//   ....[125]....
        /*3144*/ 	.word	0xffffffff


	//   ....[126]....
        /*3148*/ 	.word	0xffffffff


	//----- nvinfo : EIATTR_COOP_GROUP_INSTR_OFFSETS
	.align		4
.L_39:
        /*314c*/ 	.byte	0x04, 0x28
        /*314e*/ 	.short	(.L_41 - .L_40)


	//   ....[0]....
.L_40:
        /*3150*/ 	.word	0x0009bf70


	//   ....[1]....
        /*3154*/ 	.word	0x000a8f00


	//   ....[2]....
        /*3158*/ 	.word	0x000a8f60


	//   ....[3]....
        /*315c*/ 	.word	0x000a8f80


	//   ....[4]....
        /*3160*/ 	.word	0x000a8fc0


	//   ....[5]....
        /*3164*/ 	.word	0x000a8fe0


	//   ....[6]....
        /*3168*/ 	.word	0x000a9030


	//   ....[7]....
        /*316c*/ 	.word	0x000a9060


	//   ....[8]....
        /*3170*/ 	.word	0x000a9170


	//   ....[9]....
        /*3174*/ 	.word	0x000a9190


	//   ....[10]....
        /*3178*/ 	.word	0x000a91f0


	//   ....[11]....
        /*317c*/ 	.word	0x000a9210


	//   ....[12]....
        /*3180*/ 	.word	0x000a9230


	//   ....[13]....
        /*3184*/ 	.word	0x000a9250


	//   ....[14]....
        /*3188*/ 	.word	0x000a92e0


	//   ....[15]....
        /*318c*/ 	.word	0x000a9320


	//   ....[16]....
        /*3190*/ 	.word	0x000a93a0


	//   ....[17]....
        /*3194*/ 	.word	0x000a9400


	//   ....[18]....
        /*3198*/ 	.word	0x000a9440


	//   ....[19]....
        /*319c*/ 	.word	0x000a9470


	//   ....[20]....
        /*31a0*/ 	.word	0x000a94f0


	//   ....[21]....
        /*31a4*/ 	.word	0x000a9510


	//   ....[22]....
        /*31a8*/ 	.word	0x000a9550


	//   ....[23]....
        /*31ac*/ 	.word	0x000a9580


	//   ....[24]....
        /*31b0*/ 	.word	0x000a9610


	//   ....[25]....
        /*31b4*/ 	.word	0x000a9630


	//   ....[26]....
        /*31b8*/ 	.word	0x000a96d0


	//   ....[27]....
        /*31bc*/ 	.word	0x000a9700


	//   ....[28]....
        /*31c0*/ 	.word	0x000a97c0


	//   ....[29]....
        /*31c4*/ 	.word	0x000a97f0


	//   ....[30]....
        /*31c8*/ 	.word	0x000a98a0


	//   ....[31]....
        /*31cc*/ 	.word	0x000a98d0


	//   ....[32]....
        /*31d0*/ 	.word	0x000a99a0


	//   ....[33]....
        /*31d4*/ 	.word	0x000a99d0


	//   ....[34]....
        /*31d8*/ 	.word	0x000a9a40


	//   ....[35]....
        /*31dc*/ 	.word	0x000a9a70


	//   ....[36]....
        /*31e0*/ 	.word	0x000a9ae0


	//   ....[37]....
        /*31e4*/ 	.word	0x000a9b00


	//   ....[38]....
        /*31e8*/ 	.word	0x000a9b20


	//   ....[39]....
        /*31ec*/ 	.word	0x000a9b50


	//   ....[40]....
        /*31f0*/ 	.word	0x000a9c20


	//   ....[41]....
        /*31f4*/ 	.word	0x000a9c50


	//   ....[42]....
        /*31f8*/ 	.word	0x000a9d10


	//   ....[43]....
        /*31fc*/ 	.word	0x000a9d30


	//   ....[44]....
        /*3200*/ 	.word	0x000a9db0


	//   ....[45]....
        /*3204*/ 	.word	0x000a9de0


	//   ....[46]....
        /*3208*/ 	.word	0x000a9e40


	//   ....[47]....
        /*320c*/ 	.word	0x000a9e70


	//   ....[48]....
        /*3210*/ 	.word	0x000a9fe0


	//   ....[49]....
        /*3214*/ 	.word	0x000aa000


	//   ....[50]....
        /*3218*/ 	.word	0x000aa020


	//   ....[51]....
        /*321c*/ 	.word	0x000aa050


	//   ....[52]....
        /*3220*/ 	.word	0x000aa0b0


	//   ....[53]....
        /*3224*/ 	.word	0x000aa1a0


	//   ....[54]....
        /*3228*/ 	.word	0x000aa230


	//   ....[55]....
        /*322c*/ 	.word	0x000aa260


	//   ....[56]....
        /*3230*/ 	.word	0x000aa2e0


	//   ....[57]....
        /*3234*/ 	.word	0x000aa310


	//   ....[58]....
        /*3238*/ 	.word	0x000aa350


	//   ....[59]....
        /*323c*/ 	.word	0x000aa3d0


	//   ....[60]....
        /*3240*/ 	.word	0x000aa4a0


	//   ....[61]....
        /*3244*/ 	.word	0x000aa4e0


	//   ....[62]....
        /*3248*/ 	.word	0x000aa5a0


	//   ....[63]....
        /*324c*/ 	.word	0x000aa5c0


	//   ....[64]....
        /*3250*/ 	.word	0x000aa630


	//   ....[65]....
        /*3254*/ 	.word	0x000aa660


	//   ....[66]....
        /*3258*/ 	.word	0x000aa6a0


	//   ....[67]....
        /*325c*/ 	.word	0x000aa6c0


	//   ....[68]....
        /*3260*/ 	.word	0x000aa780


	//   ....[69]....
        /*3264*/ 	.word	0x000aa7a0


	//   ....[70]....
        /*3268*/ 	.word	0x000aa7c0


	//   ....[71]....
        /*326c*/ 	.word	0x000aa7f0


	//   ....[72]....
        /*3270*/ 	.word	0x000aaa50


	//   ....[73]....
        /*3274*/ 	.word	0x000aaa70


	//   ....[74]....
        /*3278*/ 	.word	0x000aaa90


	//   ....[75]....
        /*327c*/ 	.word	0x000aaab0


	//   ....[76]....
        /*3280*/ 	.word	0x000aaf20


	//   ....[77]....
        /*3284*/ 	.word	0x000af1f0


	//   ....[78]....
        /*3288*/ 	.word	0x000af220


	//   ....[79]....
        /*328c*/ 	.word	0x000af240


	//   ....[80]....
        /*3290*/ 	.word	0x000af260


	//   ....[81]....
        /*3294*/ 	.word	0x000af300


	//   ....[82]....
        /*3298*/ 	.word	0x000af410


	//   ....[83]....
        /*329c*/ 	.word	0x000af480


	//   ....[84]....
        /*32a0*/ 	.word	0x000af4c0


	//   ....[85]....
        /*32a4*/ 	.word	0x000af4f0


	//   ....[86]....
        /*32a8*/ 	.word	0x000af5d0


	//   ....[87]....
        /*32ac*/ 	.word	0x000af660


	//   ....[88]....
        /*32b0*/ 	.word	0x000af740


	//   ....[89]....
        /*32b4*/ 	.word	0x000af850


	//   ....[90]....
        /*32b8*/ 	.word	0x000af870


	//   ....[91]....
        /*32bc*/ 	.word	0x000af890


	//   ....[92]....
        /*32c0*/ 	.word	0x000af970


	//   ....[93]....
        /*32c4*/ 	.word	0x000afa30


	//   ....[94]....
        /*32c8*/ 	.word	0x000afa60


	//   ....[95]....
        /*32cc*/ 	.word	0x000afac0


	//   ....[96]....
        /*32d0*/ 	.word	0x000afb50


	//   ....[97]....
        /*32d4*/ 	.word	0x000afc10


	//   ....[98]....
        /*32d8*/ 	.word	0x000afc50


	//   ....[99]....
        /*32dc*/ 	.word	0x000afc70


	//   ....[100]....
        /*32e0*/ 	.word	0x000afda0


	//   ....[101]....
        /*32e4*/ 	.word	0x000afe00


	//   ....[102]....
        /*32e8*/ 	.word	0x000afe40


	//   ....[103]....
        /*32ec*/ 	.word	0x000aff50


	//   ....[104]....
        /*32f0*/ 	.word	0x000aff80


	//   ....[105]....
        /*32f4*/ 	.word	0x000afff0


	//   ....[106]....
        /*32f8*/ 	.word	0x000b0030


	//   ....[107]....
        /*32fc*/ 	.word	0x000b0140


	//   ....[108]....
        /*3300*/ 	.word	0x000b0180


	//   ....[109]....
        /*3304*/ 	.word	0x000b01c0


	//   ....[110]....
        /*3308*/ 	.word	0x000b0250


	//   ....[111]....
        /*330c*/ 	.word	0x000b0320


	//   ....[112]....
        /*3310*/ 	.word	0x000b0340


	//   ....[113]....
        /*3314*/ 	.word	0x000b0430


	//   ....[114]....
        /*3318*/ 	.word	0x000b04d0


	//   ....[115]....
        /*331c*/ 	.word	0x000b0500


	//   ....[116]....
        /*3320*/ 	.word	0x000b0520


	//   ....[117]....
        /*3324*/ 	.word	0x000b05b0


	//   ....[118]....
        /*3328*/ 	.word	0x000b05d0


	//   ....[119]....
        /*332c*/ 	.word	0x000b06b0


	//   ....[120]....
        /*3330*/ 	.word	0x000b07a0


	//   ....[121]....
        /*3334*/ 	.word	0x000b07d0


	//   ....[122]....
        /*3338*/ 	.word	0x000b0830


	//   ....[123]....
        /*333c*/ 	.word	0x000b0850


	//   ....[124]....
        /*3340*/ 	.word	0x000b08b0


	//   ....[125]....
        /*3344*/ 	.word	0x000b08d0


	//   ....[126]....
        /*3348*/ 	.word	0x000b0a10


	//----- nvinfo : EIATTR_EXIT_INSTR_OFFSETS
	.align		4
.L_41:
        /*334c*/ 	.byte	0x04, 0x1c
        /*334e*/ 	.short	(.L_43 - .L_42)


	//   ....[0]....
.L_42:
        /*3350*/ 	.word	0x000c6790


	//   ....[1]....
        /*3354*/ 	.word	0x000c67c0


	//----- nvinfo : EIATTR_REQNTID
	.align		4
.L_43:
        /*3358*/ 	.byte	0x04, 0x10
        /*335a*/ 	.short	(.L_45 - .L_44)
.L_44:
        /*335c*/ 	.word	0x00000020
        /*3360*/ 	.word	0x00000001
        /*3364*/ 	.word	0x00000001


	//----- nvinfo : EIATTR_CBANK_PARAM_SIZE
	.align		4
.L_45:
        /*3368*/ 	.byte	0x03, 0x19
        /*336a*/ 	.short	0x0050


	//----- nvinfo : EIATTR_PARAM_CBANK
	.align		4
        /*336c*/ 	.byte	0x04, 0x0a
        /*336e*/ 	.short	(.L_47 - .L_46)
	.align		4
.L_46:
        /*3370*/ 	.word	index@(.nv.constant0.matmul_kernel)
        /*3374*/ 	.short	0x0210
        /*3376*/ 	.short	0x0050


	//----- nvinfo : EIATTR_SW_WAR
	.align		4
.L_47:
        /*3378*/ 	.byte	0x04, 0x36
        /*337a*/ 	.short	(.L_49 - .L_48)
.L_48:
        /*337c*/ 	.word	0x00000008
.L_49:


//--------------------- .nv.callgraph             --------------------------
	.section	.nv.callgraph,"",@"SHT_CUDA_CALLGRAPH"
	.align	4
	.sectionentsize	8
	.align		4
        /*0000*/ 	.word	0x00000000
	.align		4
        /*0004*/ 	.word	0xffffffff
	.align		4
        /*0008*/ 	.word	0x00000000
	.align		4
        /*000c*/ 	.word	0xfffffffe
	.align		4
        /*0010*/ 	.word	0x00000000
	.align		4
        /*0014*/ 	.word	0xfffffffd
	.align		4
        /*0018*/ 	.word	0x00000000
	.align		4
        /*001c*/ 	.word	0xfffffffc


//--------------------- .text.matmul_kernel       --------------------------
	.section	.text.matmul_kernel,"ax",@progbits
	.align	128
        .global         matmul_kernel
        .type           matmul_kernel,@function
        .size           matmul_kernel,(.L_x_3 - matmul_kernel)
        .other          matmul_kernel,@"STO_CUDA_ENTRY STV_DEFAULT"
matmul_kernel:
.text.matmul_kernel:
[----:B------:R-:W0:Y:S08]  /*0000*/  LDC R1, c[0x0][0x28] ;  /* 0x00000a00ff017b82 */ /* 0x000e300000000800 */
[----:B------:R-:W1:Y:S01]  /*0010*/  LDC.64 R2, c[0x0][0x228] ;  /* 0x00008a00ff027b82 */ /* 0x000e620000000a00 */
[----:B0-----:R-:W-:Y:S01]  /*0020*/  VIADD R1, R1, 0xffffafe8 ;  /* 0xffffafe801017836 */ /* 0x001fe20000000000 */
[----:B------:R-:W0:Y:S01]  /*0030*/  S2R R5, SR_CTAID.X ;  /* 0x0000000000057919 */ /* 0x000e220000002500 */
[----:B------:R-:W-:Y:S01]  /*0040*/  UMOV UR4, 0x400 ;  /* 0x0000040000047882 */ /* 0x000fe20000000000 */
[----:B------:R-:W-:-:S02]  /*0050*/  CS2R R44, SRZ ;  /* 0x00000000002c7805 */ /* 0x000fc4000001ff00 */
[----:B------:R-:W-:Y:S01]  /*0060*/  CS2R R46, SRZ ;  /* 0x00000000002e7805 */ /* 0x000fe2000001ff00 */
[----:B------:R-:W2:Y:S01]  /*0070*/  S2R R12, SR_TID.X ;  /* 0x00000000000c7919 */ /* 0x000ea20000002100 */
[----:B------:R-:W-:Y:S01]  /*0080*/  CS2R R48, SRZ ;  /* 0x0000000000307805 */ /* 0x000fe2000001ff00 */
[----:B------:R-:W3:Y:S01]  /*0090*/  S2UR UR5, SR_CgaCtaId ;  /* 0x00000000000579c3 */ /* 0x000ee20000008800 */
[----:B------:R-:W-:Y:S02]  /*00a0*/  CS2R R50, SRZ ;  /* 0x0000000000327805 */ /* 0x000fe4000001ff00 */
[----:B------:R-:W-:Y:S02]  /*00b0*/  CS2R R56, SRZ ;  /* 0x0000000000387805 */ /* 0x000fe4000001ff00 */
[----:B------:R-:W-:Y:S01]  /*00c0*/  CS2R R58, SRZ ;  /* 0x00000000003a7805 */ /* 0x000fe2000001ff00 */
[----:B-1----:R1:W-:Y:S01]  /*00d0*/  STL.64 [R1+0x10], R2 ;  /* 0x0000100201007387 */ /* 0x0023e20000100a00 */
[----:B------:R-:W-:-:S02]  /*00e0*/  IMAD.MOV.U32 R39, RZ, RZ, R3 ;  /* 0x000000ffff277224 */ /* 0x000fc400078e0003 */
[----:B------:R-:W-:Y:S01]  /*00f0*/  IMAD.MOV.U32 R18, RZ, RZ, R2 ;  /* 0x000000ffff127224 */ /* 0x000fe200078e0002 */
[----:B------:R4:W-:Y:S01]  /*0100*/  STL [R1+0x364c], R20 ;  /* 0x00364c1401007387 */ /* 0x0009e20000100800 */
[----:B------:R-:W-:-:S03]  /*0110*/  VIADD R0, R39, 0x7f ;  /* 0x0000007f27007836 */ /* 0x000fc60000000000 */
[----:B------:R-:W-:Y:S01]  /*0120*/  STL [R1+0x20], RZ ;  /* 0x000020ff01007387 */ /* 0x000fe20000100800 */
[----:B---3--:R-:W-:Y:S01]  /*0130*/  ULEA UR4, UR5, UR4, 0x18 ;  /* 0x0000000405047291 */ /* 0x008fe2000f8ec03f */
[----:B0-----:R-:W-:Y:S02]  /*0140*/  IABS R8, R5 ;  /* 0x0000000500087213 */ /* 0x001fe40000000000 */
[----:B------:R-:W-:Y:S01]  /*0150*/  STL [R1+0x24], RZ ;  /* 0x000024ff01007387 */ /* 0x000fe20000100800 */
[----:B-1----:R-:W-:-:S03]  /*0160*/  SHF.R.S32.HI R3, RZ, 0x1f, R0 ;  /* 0x0000001fff037819 */ /* 0x002fc60000011400 */
[----:B------:R-:W-:Y:S01]  /*0170*/  STL [R1+0x28], RZ ;  /* 0x000028ff01007387 */ /* 0x000fe20000100800 */
[----:B------:R-:W-:-:S03]  /*0180*/  LEA.HI R3, R3, R0, RZ, 0x7 ;  /* 0x0000000003037211 */ /* 0x000fc600078f38ff */
[----:B------:R-:W-:Y:S01]  /*0190*/  STL [R1+0x2c], RZ ;  /* 0x00002cff01007387 */ /* 0x000fe20000100800 */
[----:B------:R-:W-:-:S03]  /*01a0*/  SHF.R.S32.HI R3, RZ, 0x7, R3 ;  /* 0x00000007ff037819 */ /* 0x000fc60000011403 */
[----:B------:R-:W-:Y:S02]  /*01b0*/  STL [R1+0x40], RZ ;  /* 0x000040ff01007387 */ /* 0x000fe40000100800 */
[----:B------:R-:W-:Y:S02]  /*01c0*/  IMAD.SHL.U32 R4, R3, 0x8, RZ ;  /* 0x0000000803047824 */ /* 0x000fe400078e00ff */
[----:B------:R-:W-:Y:S03]  /*01d0*/  STL [R1+0x44], RZ ;  /* 0x000044ff01007387 */ /* 0x000fe60000100800 */
[-C--:B------:R-:W-:Y:S01]  /*01e0*/  IABS R7, R4.reuse ;  /* 0x0000000400077213 */ /* 0x080fe20000000000 */
[----:B------:R-:W-:Y:S01]  /*01f0*/  STL [R1+0x48], RZ ;  /* 0x000048ff01007387 */ /* 0x000fe20000100800 */
[----:B------:R-:W-:Y:S02]  /*0200*/  IABS R10, R4 ;  /* 0x00000004000a7213 */ /* 0x000fe40000000000 */
[----:B------:R-:W0:Y:S01]  /*0210*/  I2F.RP R0, R7 ;  /* 0x0000000700007306 */ /* 0x000e220000209400 */
[----:B------:R-:W-:Y:S04]  /*0220*/  STL [R1+0x4c], RZ ;  /* 0x00004cff01007387 */ /* 0x000fe80000100800 */
[----:B------:R-:W-:Y:S04]  /*0230*/  STL [R1+0x80], RZ ;  /* 0x000080ff01007387 */ /* 0x000fe80000100800 */
[----:B------:R-:W-:Y:S04]  /*0240*/  STL [R1+0x84], RZ ;  /* 0x000084ff01007387 */ /* 0x000fe80000100800 */
[----:B------:R-:W-:Y:S01]  /*0250*/  STL [R1+0x88], RZ ;  /* 0x000088ff01007387 */ /* 0x000fe20000100800 */
[----:B0-----:R-:W0:Y:S03]  /*0260*/  MUFU.RCP R0, R0 ;  /* 0x0000000000007308 */ /* 0x001e260000001000 */
[----:B------:R-:W-:Y:S04]  /*0270*/  STL [R1+0x8c], RZ ;  /* 0x00008cff01007387 */ /* 0x000fe80000100800 */
[----:B------:R-:W-:Y:S04]  /*0280*/  STL [R1+0xa0], RZ ;  /* 0x0000a0ff01007387 */ /* 0x000fe80000100800 */
[----:B------:R-:W-:Y:S04]  /*0290*/  STL [R1+0xa4], RZ ;  /* 0x0000a4ff01007387 */ /* 0x000fe80000100800 */
[----:B------:R-:W-:Y:S01]  /*02a0*/  STL [R1+0xa8], RZ ;  /* 0x0000a8ff01007387 */ /* 0x000fe20000100800 */
[----:B0-----:R-:W-:-:S03]  /*02b0*/  VIADD R2, R0, 0xffffffe ;  /* 0x0ffffffe00027836 */ /* 0x001fc60000000000 */
[----:B------:R-:W-:Y:S01]  /*02c0*/  STL [R1+0xac], RZ ;  /* 0x0000acff01007387 */ /* 0x000fe20000100800 */
[----:B------:R-:W-:Y:S01]  /*02d0*/  IMAD.MOV R0, RZ, RZ, -R10 ;  /* 0x000000ffff007224 */ /* 0x000fe200078e0a0a */
[----:B------:R0:W1:Y:S02]  /*02e0*/  F2I.FTZ.U32.TRUNC.NTZ R3, R2 ;  /* 0x0000000200037305 */ /* 0x000064000021f000 */
[----:B------:R-:W-:Y:S04]  /*02f0*/  STL [R1+0xd0], RZ ;  /* 0x0000d0ff01007387 */ /* 0x000fe80000100800 */
[----:B------:R-:W-:Y:S04]  /*0300*/  STL [R1+0xd4], RZ ;  /* 0x0000d4ff01007387 */ /* 0x000fe80000100800 */
[----:B------:R-:W-:Y:S01]  /*0310*/  STL [R1+0xd8], RZ ;  /* 0x0000d8ff01007387 */ /* 0x000fe20000100800 */
[----:B0-----:R-:W-:-:S03]  /*0320*/  IMAD.MOV.U32 R2, RZ, RZ, RZ ;  /* 0x000000ffff027224 */ /* 0x001fc600078e00ff */
[----:B------:R-:W-:Y:S01]  /*0330*/  STL [R1+0xdc], RZ ;  /* 0x0000dcff01007387 */ /* 0x000fe20000100800 */
[----:B-1----:R-:W-:-:S03]  /*0340*/  IMAD.MOV R6, RZ, RZ, -R3 ;  /* 0x000000ffff067224 */ /* 0x002fc600078e0a03 */
[----:B------:R-:W-:Y:S01]  /*0350*/  STL [R1+0xf0], RZ ;  /* 0x0000f0ff01007387 */ /* 0x000fe20000100800 */
[----:B------:R-:W-:-:S03]  /*0360*/  IMAD R9, R6, R7, RZ ;  /* 0x0000000706097224 */ /* 0x000fc600078e02ff */
[----:B------:R-:W-:Y:S01]  /*0370*/  STL [R1+0xf4], RZ ;  /* 0x0000f4ff01007387 */ /* 0x000fe20000100800 */
[----:B------:R-:W-:Y:S02]  /*0380*/  IMAD.MOV.U32 R6, RZ, RZ, R8 ;  /* 0x000000ffff067224 */ /* 0x000fe400078e0008 */
[----:B------:R-:W-:Y:S01]  /*0390*/  IMAD.HI.U32 R3, R3, R9, R2 ;  /* 0x0000000903037227 */ /* 0x000fe200078e0002 */
[----:B------:R-:W-:Y:S04]  /*03a0*/  STL [R1+0xf8], RZ ;  /* 0x0000f8ff01007387 */ /* 0x000fe80000100800 */
[----:B------:R-:W-:Y:S01]  /*03b0*/  STL [R1+0xfc], RZ ;  /* 0x0000fcff01007387 */ /* 0x000fe20000100800 */
[----:B------:R-:W-:-:S03]  /*03c0*/  IMAD.HI.U32 R3, R3, R6, RZ ;  /* 0x0000000603037227 */ /* 0x000fc600078e00ff */
[----:B------:R-:W-:Y:S01]  /*03d0*/  STL [R1+0x120], RZ ;  /* 0x000120ff01007387 */ /* 0x000fe20000100800 */
[----:B------:R-:W-:-:S03]  /*03e0*/  IMAD R0, R3, R0, R6 ;  /* 0x0000000003007224 */ /* 0x000fc600078e0206 */
[----:B------:R-:W-:Y:S02]  /*03f0*/  STL [R1+0x124], RZ ;  /* 0x000124ff01007387 */ /* 0x000fe40000100800 */
[----:B------:R-:W-:Y:S02]  /*0400*/  ISETP.GT.U32.AND P1, PT, R7, R0, PT ;  /* 0x000000000700720c */ /* 0x000fe40003f24070 */
[----:B------:R-:W-:Y:S04]  /*0410*/  STL [R1+0x128], RZ ;  /* 0x000128ff01007387 */ /* 0x000fe80000100800 */
[----:B------:R-:W-:Y:S04]  /*0420*/  STL [R1+0x12c], RZ ;  /* 0x00012cff01007387 */ /* 0x000fe80000100800 */
[----:B------:R-:W-:Y:S03]  /*0430*/  STL [R1+0x140], RZ ;  /* 0x000140ff01007387 */ /* 0x000fe60000100800 */
[----:B------:R-:W-:Y:S01]  /*0440*/  @!P1 IMAD.IADD R0, R0, 0x1, -R7 ;  /* 0x0000000100009824 */ /* 0x000fe200078e0a07 */
[----:B------:R-:W-:Y:S01]  /*0450*/  STL [R1+0x144], RZ ;  /* 0x000144ff01007387 */ /* 0x000fe20000100800 */
[----:B------:R-:W-:Y:S01]  /*0460*/  @!P1 VIADD R3, R3, 0x1 ;  /* 0x0000000103039836 */ /* 0x000fe20000000000 */
[----:B------:R-:W-:-:S02]  /*0470*/  ISETP.NE.AND P1, PT, R4, RZ, PT ;  /* 0x000000ff0400720c */ /* 0x000fc40003f25270 */
[----:B------:R-:W-:Y:S01]  /*0480*/  STL [R1+0x148], RZ ;  /* 0x000148ff01007387 */ /* 0x000fe20000100800 */
[----:B------:R-:W-:Y:S02]  /*0490*/  ISETP.GE.U32.AND P0, PT, R0, R7, PT ;  /* 0x000000070000720c */ /* 0x000fe40003f06070 */
[----:B------:R-:W-:Y:S01]  /*04a0*/  LOP3.LUT R0, R5, R4, RZ, 0x3c, !PT ;  /* 0x0000000405007212 */ /* 0x000fe200078e3cff */
[----:B------:R-:W-:Y:S03]  /*04b0*/  STL [R1+0x14c], RZ ;  /* 0x00014cff01007387 */ /* 0x000fe60000100800 */
[----:B------:R-:W-:Y:S01]  /*04c0*/  ISETP.GE.AND P2, PT, R0, RZ, PT ;  /* 0x000000ff0000720c */ /* 0x000fe20003f46270 */
[----:B------:R-:W-:Y:S01]  /*04d0*/  STL [R1+0x1a0], RZ ;  /* 0x0001a0ff01007387 */ /* 0x000fe20000100800 */
[----:B------:R-:W-:-:S03]  /*04e0*/  VIADD R0, R18, 0xff ;  /* 0x000000ff12007836 */ /* 0x000fc60000000000 */
[----:B------:R-:W-:Y:S02]  /*04f0*/  STL [R1+0x1a4], RZ ;  /* 0x0001a4ff01007387 */ /* 0x000fe40000100800 */
[----:B------:R-:W-:Y:S02]  /*0500*/  @P0 VIADD R3, R3, 0x1 ;  /* 0x0000000103030836 */ /* 0x000fe40000000000 */
[----:B------:R-:W-:Y:S02]  /*0510*/  STL [R1+0x1a8], RZ ;  /* 0x0001a8ff01007387 */ /* 0x000fe40000100800 */
[----:B------:R-:W-:Y:S01]  /*0520*/  IMAD.MOV.U32 R2, RZ, RZ, R3 ;  /* 0x000000ffff027224 */ /* 0x000fe200078e0003 */
[----:B------:R-:W-:Y:S01]  /*0530*/  SHF.R.S32.HI R3, RZ, 0x1f, R0 ;  /* 0x0000001fff037819 */ /* 0x000fe20000011400 */
[----:B------:R-:W-:Y:S02]  /*0540*/  STL [R1+0x1ac], RZ ;  /* 0x0001acff01007387 */ /* 0x000fe40000100800 */
[----:B------:R-:W-:Y:S01]  /*0550*/  @!P2 IMAD.MOV R2, RZ, RZ, -R2 ;  /* 0x000000ffff02a224 */ /* 0x000fe200078e0a02 */
[----:B------:R-:W-:Y:S01]  /*0560*/  @!P1 LOP3.LUT R2, RZ, R4, RZ, 0x33, !PT ;  /* 0x00000004ff029212 */ /* 0x000fe200078e33ff */
[----:B------:R-:W-:Y:S01]  /*0570*/  STL [R1+0x540], RZ ;  /* 0x000540ff01007387 */ /* 0x000fe20000100800 */
[----:B------:R-:W-:-:S03]  /*0580*/  LEA.HI R3, R3, R0, RZ, 0x8 ;  /* 0x0000000003037211 */ /* 0x000fc600078f40ff */
[----:B------:R-:W-:Y:S01]  /*0590*/  STL [R1+0x544], RZ ;  /* 0x000544ff01007387 */ /* 0x000fe20000100800 */
[----:B------:R-:W-:Y:S02]  /*05a0*/  IMAD.SHL.U32 R6, R2, 0x8, RZ ;  /* 0x0000000802067824 */ /* 0x000fe400078e00ff */
[----:B------:R-:W-:Y:S01]  /*05b0*/  IMAD.MOV R2, RZ, RZ, -R2 ;  /* 0x000000ffff027224 */ /* 0x000fe200078e0a02 */
[----:B------:R-:W-:Y:S02]  /*05c0*/  STL [R1+0x548], RZ ;  /* 0x000548ff01007387 */ /* 0x000fe40000100800 */
[----:B------:R-:W-:Y:S01]  /*05d0*/  LEA.HI.SX32 R3, R3, -R6, 0x18 ;  /* 0x8000000603037211 */ /* 0x000fe200078fc2ff */
[----:B------:R-:W-:Y:S01]  /*05e0*/  IMAD R4, R4, R2, R5 ;  /* 0x0000000204047224 */ /* 0x000fe200078e0205 */
[----:B------:R-:W-:Y:S02]  /*05f0*/  STL [R1+0x54c], RZ ;  /* 0x00054cff01007387 */ /* 0x000fe40000100800 */
[----:B------:R-:W-:-:S02]  /*0600*/  VIMNMX R11, R3, 0x8, PT ;  /* 0x00000008030b7848 */ /* 0x000fc40003fe0100 */
[----:B------:R-:W-:Y:S01]  /*0610*/  STL [R1+0x570], RZ ;  /* 0x000570ff01007387 */ /* 0x000fe20000100800 */
[----:B------:R-:W-:Y:S02]  /*0620*/  IABS R9, R4 ;  /* 0x0000000400097213 */ /* 0x000fe40000000000 */
[----:B------:R-:W-:Y:S01]  /*0630*/  IABS R7, R11 ;  /* 0x0000000b00077213 */ /* 0x000fe20000000000 */
[----:B------:R-:W-:Y:S03]  /*0640*/  STL [R1+0x574], RZ ;  /* 0x000574ff01007387 */ /* 0x000fe60000100800 */
        /* <DEDUP_REMOVED lines=11> */
[----:B------:R-:W-:Y:S04]  /*0700*/  STL [R1+0x5a8], RZ ;  /* 0x0005a8ff01007387 */ /* 0x000fe80000100800 */
[----:B------:R-:W-:Y:S01]  /*0710*/  STL [R1+0x5ac], RZ ;  /* 0x0005acff01007387 */ /* 0x000fe20000100800 */
[----:B------:R-:W0:Y:S03]  /*0720*/  F2I.FTZ.U32.TRUNC.NTZ R3, R3 ;  /* 0x0000000300037305 */ /* 0x000e26000021f000 */
[----:B------:R-:W-:Y:S04]  /*0730*/  STL [R1+0x840], RZ ;  /* 0x000840ff01007387 */ /* 0x000fe80000100800 */
[----:B------:R-:W-:Y:S04]  /*0740*/  STL [R1+0x844], RZ ;  /* 0x000844ff01007387 */ /* 0x000fe80000100800 */
[----:B------:R-:W-:Y:S04]  /*0750*/  STL [R1+0x848], RZ ;  /* 0x000848ff01007387 */ /* 0x000fe80000100800 */
[----:B------:R-:W-:Y:S01]  /*0760*/  STL [R1+0x84c], RZ ;  /* 0x00084cff01007387 */ /* 0x000fe20000100800 */
[----:B0-----:R-:W-:-:S03]  /*0770*/  IMAD.MOV R8, RZ, RZ, -R3 ;  /* 0x000000ffff087224 */ /* 0x001fc600078e0a03 */
[----:B------:R-:W-:Y:S01]  /*0780*/  STL [R1+0x810], RZ ;  /* 0x000810ff01007387 */ /* 0x000fe20000100800 */
[----:B------:R-:W-:Y:S01]  /*0790*/  IMAD.MOV.U32 R2, RZ, RZ, R8 ;  /* 0x000000ffff027224 */ /* 0x000fe200078e0008 */
[----:B------:R-:W-:Y:S02]  /*07a0*/  IABS R8, R11 ;  /* 0x0000000b00087213 */ /* 0x000fe40000000000 */
[----:B------:R-:W-:Y:S01]  /*07b0*/  STL [R1+0x814], RZ ;  /* 0x000814ff01007387 */ /* 0x000fe20000100800 */
[----:B------:R-:W-:Y:S02]  /*07c0*/  IMAD R5, R2, R7, RZ ;  /* 0x0000000702057224 */ /* 0x000fe400078e02ff */
[----:B------:R-:W-:Y:S01]  /*07d0*/  IMAD.MOV.U32 R2, RZ, RZ, RZ ;  /* 0x000000ffff027224 */ /* 0x000fe200078e00ff */
[----:B------:R-:W-:Y:S03]  /*07e0*/  STL [R1+0x818], RZ ;  /* 0x000818ff01007387 */ /* 0x000fe60000100800 */
[----:B------:R-:W-:Y:S01]  /*07f0*/  IMAD.HI.U32 R2, R3, R5, R2 ;  /* 0x0000000503027227 */ /* 0x000fe200078e0002 */
[----:B------:R-:W-:Y:S03]  /*0800*/  STL [R1+0x81c], RZ ;  /* 0x00081cff01007387 */ /* 0x000fe60000100800 */
[----:B------:R-:W-:Y:S01]  /*0810*/  IMAD.MOV R3, RZ, RZ, -R8 ;  /* 0x000000ffff037224 */ /* 0x000fe200078e0a08 */
[----:B------:R-:W-:Y:S01]  /*0820*/  STL [R1+0x7e0], RZ ;  /* 0x0007e0ff01007387 */ /* 0x000fe20000100800 */
[----:B------:R-:W-:-:S03]  /*0830*/  IMAD.HI.U32 R0, R2, R9, RZ ;  /* 0x0000000902007227 */ /* 0x000fc600078e00ff */
[----:B------:R-:W-:Y:S01]  /*0840*/  STL [R1+0x7e4], RZ ;  /* 0x0007e4ff01007387 */ /* 0x000fe20000100800 */
[----:B------:R-:W-:Y:S02]  /*0850*/  IMAD R2, R0, R3, R9 ;  /* 0x0000000300027224 */ /* 0x000fe400078e0209 */
[----:B------:R-:W0:Y:S01]  /*0860*/  LDC R3, c[0x0][0x230] ;  /* 0x00008c00ff037b82 */ /* 0x000e220000000800 */
        /* <DEDUP_REMOVED lines=11> */
[-C--:B------:R-:W-:Y:S01]  /*0920*/  LOP3.LUT R2, R4, R11.reuse, RZ, 0x3c, !PT ;  /* 0x0000000b04027212 */ /* 0x080fe200078e3cff */
[----:B------:R-:W-:Y:S01]  /*0930*/  STL [R1+0x760], RZ ;  /* 0x000760ff01007387 */ /* 0x000fe20000100800 */
[----:B0-----:R-:W-:Y:S02]  /*0940*/  VIADD R3, R3, 0x3f ;  /* 0x0000003f03037836 */ /* 0x001fe40000000000 */
[----:B------:R-:W-:Y:S01]  /*0950*/  ISETP.GE.AND P2, PT, R2, RZ, PT ;  /* 0x000000ff0200720c */ /* 0x000fe20003f46270 */
[----:B------:R-:W-:Y:S04]  /*0960*/  STL [R1+0x764], RZ ;  /* 0x000764ff01007387 */ /* 0x000fe80000100800 */
[----:B------:R-:W-:Y:S02]  /*0970*/  STL [R1+0x768], RZ ;  /* 0x000768ff01007387 */ /* 0x000fe40000100800 */
[----:B------:R-:W-:Y:S01]  /*0980*/  @P0 VIADD R0, R0, 0x1 ;  /* 0x0000000100000836 */ /* 0x000fe20000000000 */
[----:B------:R-:W-:Y:S01]  /*0990*/  ISETP.GE.AND P0, PT, R3, 0x40, PT ;  /* 0x000000400300780c */ /* 0x000fe20003f06270 */
[----:B------:R-:W-:Y:S04]  /*09a0*/  STL [R1+0x76c], RZ ;  /* 0x00076cff01007387 */ /* 0x000fe80000100800 */
[----:B------:R-:W-:Y:S01]  /*09b0*/  STL [R1+0x13f0], RZ ;  /* 0x0013f0ff01007387 */ /* 0x000fe20000100800 */
[----:B------:R-:W-:Y:S01]  /*09c0*/  @!P2 IMAD.MOV R0, RZ, RZ, -R0 ;  /* 0x000000ffff00a224 */ /* 0x000fe200078e0a00 */
[----:B------:R-:W-:-:S02]  /*09d0*/  @!P1 LOP3.LUT R0, RZ, R11, RZ, 0x33, !PT ;  /* 0x0000000bff009212 */ /* 0x000fc400078e33ff */
[----:B------:R-:W-:Y:S03]  /*09e0*/  STL [R1+0x13f4], RZ ;  /* 0x0013f4ff01007387 */ /* 0x000fe60000100800 */
[----:B------:R-:W-:Y:S01]  /*09f0*/  IMAD.MOV R2, RZ, RZ, -R0 ;  /* 0x000000ffff027224 */ /* 0x000fe200078e0a00 */
[----:B------:R-:W-:Y:S01]  /*0a00*/  STL [R1+0x13f8], RZ ;  /* 0x0013f8ff01007387 */ /* 0x000fe20000100800 */
[----:B------:R-:W-:Y:S02]  /*0a10*/  IMAD.SHL.U32 R5, R0, 0x80, RZ ;  /* 0x0000008000057824 */ /* 0x000fe400078e00ff */
[----:B------:R-:W-:Y:S01]  /*0a20*/  IMAD R2, R11, R2, R4 ;  /* 0x000000020b027224 */ /* 0x000fe200078e0204 */
[----:B------:R-:W-:Y:S01]  /*0a30*/  STL [R1+0x13fc], RZ ;  /* 0x0013fcff01007387 */ /* 0x000fe20000100800 */
[C---:B------:R-:W-:Y:S01]  /*0a40*/  VIADD R0, R5.reuse, 0x1 ;  /* 0x0000000105007836 */ /* 0x040fe20000000000 */
[----:B--2---:R-:W-:Y:S01]  /*0a50*/  LOP3.LUT R4, R12, 0x1f, RZ, 0xc0, !PT ;  /* 0x0000001f0c047812 */ /* 0x004fe200078ec0ff */
[----:B------:R-:W-:Y:S01]  /*0a60*/  IMAD.IADD R2, R6, 0x1, R2 ;  /* 0x0000000106027824 */ /* 0x000fe200078e0202 */
[----:B------:R-:W-:Y:S01]  /*0a70*/  STL [R1+0x13e0], RZ ;  /* 0x0013e0ff01007387 */ /* 0x000fe20000100800 */
[----:B------:R-:W-:-:S02]  /*0a80*/  VIADD R6, R5, 0x2 ;  /* 0x0000000205067836 */ /* 0x000fc40000000000 */
[C---:B------:R-:W-:Y:S01]  /*0a90*/  VIADD R3, R5.reuse, 0x3 ;  /* 0x0000000305037836 */ /* 0x040fe20000000000 */
[----:B------:R-:W-:Y:S01]  /*0aa0*/  STL [R1+0x13e4], RZ ;  /* 0x0013e4ff01007387 */ /* 0x000fe20000100800 */
[----:B----4-:R-:W-:Y:S01]  /*0ab0*/  PRMT R20, R4, 0x6540, R2 ;  /* 0x0000654004147816 */ /* 0x010fe20000000002 */
[----:B------:R-:W-:Y:S01]  /*0ac0*/  ULDC.64 UR24, c[0x0][0x208] ;  /* 0x0000820000187ab9 */ /* 0x000fe20000000a00 */
[C---:B------:R-:W-:Y:S01]  /*0ad0*/  VIADD R42, R5.reuse, 0x1d ;  /* 0x0000001d052a7836 */ /* 0x040fe20000000000 */
[----:B------:R-:W-:Y:S01]  /*0ae0*/  STL [R1+0x13e8], RZ ;  /* 0x0013e8ff01007387 */ /* 0x000fe20000100800 */
[C---:B------:R-:W-:Y:S02]  /*0af0*/  VIADD R40, R5.reuse, 0x1e ;  /* 0x0000001e05287836 */ /* 0x040fe40000000000 */
[C---:B------:R-:W-:Y:S01]  /*0b00*/  VIADD R43, R5.reuse, 0x1f ;  /* 0x0000001f052b7836 */ /* 0x040fe20000000000 */
[----:B------:R-:W-:Y:S01]  /*0b10*/  STL [R1+0x13ec], RZ ;  /* 0x0013ecff01007387 */ /* 0x000fe20000100800 */
[----:B------:R-:W-:-:S02]  /*0b20*/  VIADD R41, R5, 0x20 ;  /* 0x0000002005297836 */ /* 0x000fc40000000000 */
[C---:B------:R-:W-:Y:S01]  /*0b30*/  VIADD R21, R5.reuse, 0x21 ;  /* 0x0000002105157836 */ /* 0x040fe20000000000 */
[----:B------:R-:W-:Y:S01]  /*0b40*/  STL [R1+0x13d0], RZ ;  /* 0x0013d0ff01007387 */ /* 0x000fe20000100800 */
[----:B------:R-:W-:-:S03]  /*0b50*/  VIADD R19, R5, 0x26 ;  /* 0x0000002605137836 */ /* 0x000fc60000000000 */
[----:B------:R-:W-:Y:S04]  /*0b60*/  STL [R1+0x13d4], RZ ;  /* 0x0013d4ff01007387 */ /* 0x000fe80000100800 */
        /* <DEDUP_REMOVED lines=930> */
[----:B------:R-:W-:Y:S04]  /*4590*/  STL [R1+0x1728], R5 ;  /* 0x0017280501007387 */ /* 0x000fe80000100800 */
[----:B------:R0:W-:Y:S04]  /*45a0*/  STL [R1+0x248], R0 ;  /* 0x0002480001007387 */ /* 0x0001e80000100800 */
[----:B------:R1:W-:Y:S04]  /*45b0*/  STL [R1+0x244], R6 ;  /* 0x0002440601007387 */ /* 0x0003e80000100800 */
[----:B------:R2:W-:Y:S01]  /*45c0*/  STL [R1+0x240], R3 ;  /* 0x0002400301007387 */ /* 0x0005e20000100800 */
[----:B0-----:R-:W-:-:S02]  /*45d0*/  VIADD R0, R5, 0x4 ;  /* 0x0000000405007836 */ /* 0x001fc40000000000 */
[----:B-1----:R-:W-:-:S03]  /*45e0*/  VIADD R6, R5, 0x5 ;  /* 0x0000000505067836 */ /* 0x002fc60000000000 */
[----:B------:R0:W-:Y:S01]  /*45f0*/  STL [R1+0x23c], R0 ;  /* 0x00023c0001007387 */ /* 0x0001e20000100800 */
[----:B--2---:R-:W-:-:S03]  /*4600*/  VIADD R3, R5, 0x6 ;  /* 0x0000000605037836 */ /* 0x004fc60000000000 */
[----:B------:R1:W-:Y:S04]  /*4610*/  STL [R1+0x238], R6 ;  /* 0x0002380601007387 */ /* 0x0003e80000100800 */
[----:B------:R2:W-:Y:S01]  /*4620*/  STL [R1+0x234], R3 ;  /* 0x0002340301007387 */ /* 0x0005e20000100800 */
[C---:B0-----:R-:W-:Y:S02]  /*4630*/  VIADD R0, R5.reuse, 0x7 ;  /* 0x0000000705007836 */ /* 0x041fe40000000000 */
        /* <DEDUP_REMOVED lines=44> */
[----:B--2---:R-:W-:-:S05]  /*4900*/  VIADD R3, R5, 0x22 ;  /* 0x0000002205037836 */ /* 0x004fca0000000000 */
[----:B------:R1:W-:Y:S01]  /*4910*/  STL [R1+0x1c4], R3 ;  /* 0x0001c40301007387 */ /* 0x0003e20000100800 */
[----:B0-----:R-:W-:-:S05]  /*4920*/  VIADD R0, R5, 0x23 ;  /* 0x0000002305007836 */ /* 0x001fca0000000000 */
[----:B------:R0:W-:Y:S01]  /*4930*/  STL [R1+0x1c0], R0 ;  /* 0x0001c00001007387 */ /* 0x0001e20000100800 */
[----:B-1----:R-:W-:-:S05]  /*4940*/  VIADD R3, R5, 0x24 ;  /* 0x0000002405037836 */ /* 0x002fca0000000000 */
[----:B------:R1:W-:Y:S01]  /*4950*/  STL [R1+0x1bc], R3 ;  /* 0x0001bc0301007387 */ /* 0x0003e20000100800 */
[----:B0-----:R-:W-:-:S05]  /*4960*/  VIADD R0, R5, 0x25 ;  /* 0x0000002505007836 */ /* 0x001fca0000000000 */
[----:B------:R0:W-:Y:S01]  /*4970*/  STL [R1+0x1b8], R0 ;  /* 0x0001b80001007387 */ /* 0x0001e20000100800 */
[----:B-1----:R-:W-:-:S03]  /*4980*/  VIADD R3, R5, 0x28 ;  /* 0x0000002805037836 */ /* 0x002fc60000000000 */
        /* <DEDUP_REMOVED lines=50> */
[----:B0-----:R-:W-:Y:S02]  /*4cb0*/  IMAD.SHL.U32 R0, R2, 0x100, RZ ;  /* 0x0000010002007824 */ /* 0x001fe400078e00ff */
[----:B------:R-:W-:Y:S02]  /*4cc0*/  IMAD.MOV.U32 R2, RZ, RZ, R5 ;  /* 0x000000ffff027224 */ /* 0x000fe400078e0005 */
[----:B-1----:R-:W-:Y:S01]  /*4cd0*/  VIADD R6, R5, 0x41 ;  /* 0x0000004105067836 */ /* 0x002fe20000000000 */
[----:B------:R-:W-:Y:S01]  /*4ce0*/  LOP3.LUT R4, R0, 0x20, R4, 0xfe, !PT ;  /* 0x0000002000047812 */ /* 0x000fe200078efe04 */
[----:B------:R-:W-:-:S02]  /*4cf0*/  VIADD R0, R2, 0x44 ;  /* 0x0000004402007836 */ /* 0x000fc40000000000 */
[----:B--2---:R-:W-:Y:S01]  /*4d00*/  VIADD R3, R5, 0x42 ;  /* 0x0000004205037836 */ /* 0x004fe20000000000 */
[----:B------:R-:W-:Y:S01]  /*4d10*/  STL [R1+0xbc], R6 ;  /* 0x0000bc0601007387 */ /* 0x000fe20000100800 */
[C---:B------:R-:W-:Y:S02]  /*4d20*/  VIADD R61, R2.reuse, 0x59 ;  /* 0x00000059023d7836 */ /* 0x040fe40000000000 */
[C---:B------:R-:W-:Y:S01]  /*4d30*/  VIADD R60, R2.reuse, 0x5a ;  /* 0x0000005a023c7836 */ /* 0x040fe20000000000 */
[----:B------:R0:W-:Y:S01]  /*4d40*/  STL [R1+0xb8], R3 ;  /* 0x0000b80301007387 */ /* 0x0001e20000100800 */
[C---:B------:R-:W-:Y:S02]  /*4d50*/  VIADD R55, R2.reuse, 0x5b ;  /* 0x0000005b02377836 */ /* 0x040fe40000000000 */
[C---:B------:R-:W-:Y:S01]  /*4d60*/  VIADD R54, R2.reuse, 0x5c ;  /* 0x0000005c02367836 */ /* 0x040fe20000000000 */
[----:B------:R1:W-:Y:S01]  /*4d70*/  STL [R1+0x173c], R4 ;  /* 0x00173c0401007387 */ /* 0x0003e20000100800 */
[----:B------:R-:W-:-:S02]  /*4d80*/  VIADD R53, R2, 0x5d ;  /* 0x0000005d02357836 */ /* 0x000fc40000000000 */
[C---:B------:R-:W-:Y:S01]  /*4d90*/  VIADD R52, R2.reuse, 0x5e ;  /* 0x0000005e02347836 */ /* 0x040fe20000000000 */
[----:B------:R-:W-:Y:S01]  /*4da0*/  STL [R1+0x1738], R20 ;  /* 0x0017381401007387 */ /* 0x000fe20000100800 */
[C---:B------:R-:W-:Y:S02]  /*4db0*/  VIADD R38, R2.reuse, 0x5f ;  /* 0x0000005f02267836 */ /* 0x040fe40000000000 */
[C---:B0-----:R-:W-:Y:S02]  /*4dc0*/  VIADD R3, R2.reuse, 0x43 ;  /* 0x0000004302037836 */ /* 0x041fe40000000000 */
[C---:B------:R-:W-:Y:S02]  /*4dd0*/  VIADD R37, R2.reuse, 0x60 ;  /* 0x0000006002257836 */ /* 0x040fe40000000000 */
[C---:B-1----:R-:W-:Y:S01]  /*4de0*/  VIADD R4, R2.reuse, 0x47 ;  /* 0x0000004702047836 */ /* 0x042fe20000000000 */
[----:B------:R0:W-:Y:S01]  /*4df0*/  STL [R1+0xb4], R3 ;  /* 0x0000b40301007387 */ /* 0x0001e20000100800 */
[----:B------:R-:W-:-:S02]  /*4e00*/  VIADD R36, R2, 0x61 ;  /* 0x0000006102247836 */ /* 0x000fc40000000000 */
[C---:B------:R-:W-:Y:S01]  /*4e10*/  VIADD R35, R2.reuse, 0x62 ;  /* 0x0000006202237836 */ /* 0x040fe20000000000 */
[----:B------:R1:W-:Y:S01]  /*4e20*/  STL [R1+0xb0], R0 ;  /* 0x0000b00001007387 */ /* 0x0003e20000100800 */
[C---:B------:R-:W-:Y:S02]  /*4e30*/  VIADD R34, R2.reuse, 0x63 ;  /* 0x0000006302227836 */ /* 0x040fe40000000000 */
[C---:B------:R-:W-:Y:S02]  /*4e40*/  VIADD R33, R2.reuse, 0x64 ;  /* 0x0000006402217836 */ /* 0x040fe40000000000 */
[C---:B------:R-:W-:Y:S02]  /*4e50*/  VIADD R32, R2.reuse, 0x65 ;  /* 0x0000006502207836 */ /* 0x040fe40000000000 */
[C---:B0-----:R-:W-:Y:S02]  /*4e60*/  VIADD R3, R2.reuse, 0x45 ;  /* 0x0000004502037836 */ /* 0x041fe40000000000 */
[----:B------:R-:W-:-:S02]  /*4e70*/  VIADD R31, R2, 0x66 ;  /* 0x00000066021f7836 */ /* 0x000fc40000000000 */
[C---:B-1----:R-:W-:Y:S01]  /*4e80*/  VIADD R0, R2.reuse, 0x46 ;  /* 0x0000004602007836 */ /* 0x042fe20000000000 */
[----:B------:R0:W-:Y:S01]  /*4e90*/  STL [R1+0x9c], R3 ;  /* 0x00009c0301007387 */ /* 0x0001e20000100800 */
[C---:B------:R-:W-:Y:S02]  /*4ea0*/  VIADD R30, R2.reuse, 0x67 ;  /* 0x00000067021e7836 */ /* 0x040fe40000000000 */
[C---:B------:R-:W-:Y:S01]  /*4eb0*/  VIADD R29, R2.reuse, 0x68 ;  /* 0x00000068021d7836 */ /* 0x040fe20000000000 */
[----:B------:R1:W-:Y:S01]  /*4ec0*/  STL [R1+0x98], R0 ;  /* 0x0000980001007387 */ /* 0x0003e20000100800 */
[C---:B------:R-:W-:Y:S02]  /*4ed0*/  VIADD R28, R2.reuse, 0x69 ;  /* 0x00000069021c7836 */ /* 0x040fe40000000000 */
[C---:B------:R-:W-:Y:S01]  /*4ee0*/  VIADD R27, R2.reuse, 0x6a ;  /* 0x0000006a021b7836 */ /* 0x040fe20000000000 */
[----:B------:R2:W-:Y:S01]  /*4ef0*/  STL [R1+0x94], R4 ;  /* 0x0000940401007387 */ /* 0x0005e20000100800 */
[----:B------:R-:W-:-:S02]  /*4f00*/  VIADD R26, R2, 0x6b ;  /* 0x0000006b021a7836 */ /* 0x000fc40000000000 */
[C---:B0-----:R-:W-:Y:S02]  /*4f10*/  VIADD R3, R2.reuse, 0x48 ;  /* 0x0000004802037836 */ /* 0x041fe40000000000 */
[C---:B------:R-:W-:Y:S02]  /*4f20*/  VIADD R25, R2.reuse, 0x6c ;  /* 0x0000006c02197836 */ /* 0x040fe40000000000 */
[C---:B-1----:R-:W-:Y:S01]  /*4f30*/  VIADD R0, R2.reuse, 0x49 ;  /* 0x0000004902007836 */ /* 0x042fe20000000000 */
[----:B------:R0:W-:Y:S01]  /*4f40*/  STL [R1+0x90], R3 ;  /* 0x0000900301007387 */ /* 0x0001e20000100800 */
[C---:B------:R-:W-:Y:S02]  /*4f50*/  VIADD R24, R2.reuse, 0x6d ;  /* 0x0000006d02187836 */ /* 0x040fe40000000000 */
[C---:B--2---:R-:W-:Y:S01]  /*4f60*/  VIADD R4, R2.reuse, 0x4a ;  /* 0x0000004a02047836 */ /* 0x044fe20000000000 */
[----:B------:R1:W-:Y:S01]  /*4f70*/  STL [R1+0x7c], R0 ;  /* 0x00007c0001007387 */ /* 0x0003e20000100800 */
[----:B------:R-:W-:-:S02]  /*4f80*/  VIADD R23, R2, 0x6e ;  /* 0x0000006e02177836 */ /* 0x000fc40000000000 */
[C---:B------:R-:W-:Y:S01]  /*4f90*/  VIADD R22, R2.reuse, 0x6f ;  /* 0x0000006f02167836 */ /* 0x040fe20000000000 */
[----:B------:R2:W-:Y:S01]  /*4fa0*/  STL [R1+0x78], R4 ;  /* 0x0000780401007387 */ /* 0x0005e20000100800 */
[C---:B------:R-:W-:Y:S02]  /*4fb0*/  VIADD R17, R2.reuse, 0x70 ;  /* 0x0000007002117836 */ /* 0x040fe40000000000 */
[C---:B0-----:R-:W-:Y:S02]  /*4fc0*/  VIADD R3, R2.reuse, 0x4b ;  /* 0x0000004b02037836 */ /* 0x041fe40000000000 */
[C---:B------:R-:W-:Y:S02]  /*4fd0*/  VIADD R16, R2.reuse, 0x71 ;  /* 0x0000007102107836 */ /* 0x040fe40000000000 */
[C---:B-1----:R-:W-:Y:S01]  /*4fe0*/  VIADD R0, R2.reuse, 0x4c ;  /* 0x0000004c02007836 */ /* 0x042fe20000000000 */
[----:B------:R0:W-:Y:S01]  /*4ff0*/  STL [R1+0x74], R3 ;  /* 0x0000740301007387 */ /* 0x0001e20000100800 */
[----:B------:R-:W-:-:S02]  /*5000*/  VIADD R15, R2, 0x72 ;  /* 0x00000072020f7836 */ /* 0x000fc40000000000 */
[C---:B--2---:R-:W-:Y:S01]  /*5010*/  VIADD R4, R2.reuse, 0x4d ;  /* 0x0000004d02047836 */ /* 0x044fe20000000000 */
[----:B------:R1:W-:Y:S01]  /*5020*/  STL [R1+0x70], R0 ;  /* 0x0000700001007387 */ /* 0x0003e20000100800 */
[C---:B------:R-:W-:Y:S02]  /*5030*/  VIADD R14, R2.reuse, 0x73 ;  /* 0x00000073020e7836 */ /* 0x040fe40000000000 */
[C---:B------:R-:W-:Y:S01]  /*5040*/  VIADD R13, R2.reuse, 0x74 ;  /* 0x00000074020d7836 */ /* 0x040fe20000000000 */
[----:B------:R2:W-:Y:S01]  /*5050*/  STL [R1+0x6c], R4 ;  /* 0x00006c0401007387 */ /* 0x0005e20000100800 */
[C---:B------:R-:W-:Y:S02]  /*5060*/  VIADD R12, R2.reuse, 0x75 ;  /* 0x00000075020c7836 */ /* 0x040fe40000000000 */
[C---:B0-----:R-:W-:Y:S02]  /*5070*/  VIADD R3, R2.reuse, 0x4e ;  /* 0x0000004e02037836 */ /* 0x041fe40000000000 */
[----:B------:R-:W-:-:S02]  /*5080*/  VIADD R11, R2, 0x76 ;  /* 0x00000076020b7836 */ /* 0x000fc40000000000 */
[C---:B-1----:R-:W-:Y:S01]  /*5090*/  VIADD R0, R2.reuse, 0x4f ;  /* 0x0000004f02007836 */ /* 0x042fe20000000000 */
[----:B------:R0:W-:Y:S01]  /*50a0*/  STL [R1+0x68], R3 ;  /* 0x0000680301007387 */ /* 0x0001e20000100800 */
[C---:B------:R-:W-:Y:S02]  /*50b0*/  VIADD R10, R2.reuse, 0x77 ;  /* 0x00000077020a7836 */ /* 0x040fe40000000000 */
[C---:B--2---:R-:W-:Y:S01]  /*50c0*/  VIADD R4, R2.reuse, 0x50 ;  /* 0x0000005002047836 */ /* 0x044fe20000000000 */
        /* <DEDUP_REMOVED lines=23> */
[----:B------:R1:W-:Y:S01]  /*5240*/  STL [R1+0x30], R0 ;  /* 0x0000300001007387 */ /* 0x0003e20000100800 */
[C---:B0-----:R-:W-:Y:S02]  /*5250*/  VIADD R3, R2.reuse, 0x7e ;  /* 0x0000007e02037836 */ /* 0x041fe40000000000 */
[----:B------:R-:W-:Y:S01]  /*5260*/  VIADD R2, R2, 0x7f ;  /* 0x0000007f02027836 */ /* 0x000fe20000000000 */
[----:B-1----:R-:W-:-:S05]  /*5270*/  LOP3.LUT R0, R20, 0x40, RZ, 0xfc, !PT ;  /* 0x0000004014007812 */ /* 0x002fca00078efcff */
[----:B------:R0:W-:Y:S02]  /*5280*/  STL [R1+0x1794], R0 ;  /* 0x0017940001007387 */ /* 0x0001e40000100800 */
[----:B0-----:R-:W-:-:S05]  /*5290*/  LOP3.LUT R0, R20, 0x60, RZ, 0xfc, !PT ;  /* 0x0000006014007812 */ /* 0x001fca00078efcff */
[----:B------:R0:W-:Y:S02]  /*52a0*/  STL [R1+0x1790], R0 ;  /* 0x0017900001007387 */ /* 0x0001e40000100800 */
[----:B0-----:R-:W-:-:S05]  /*52b0*/  LOP3.LUT R0, R20, 0x80, RZ, 0xfc, !PT ;  /* 0x0000008014007812 */ /* 0x001fca00078efcff */
[----:B------:R0:W-:Y:S02]  /*52c0*/  STL [R1+0x178c], R0 ;  /* 0x00178c0001007387 */ /* 0x0001e40000100800 */
[----:B0-----:R-:W-:-:S05]  /*52d0*/  LOP3.LUT R0, R20, 0xa0, RZ, 0xfc, !PT ;  /* 0x000000a014007812 */ /* 0x001fca00078efcff */
[----:B------:R0:W-:Y:S02]  /*52e0*/  STL [R1+0x1788], R0 ;  /* 0x0017880001007387 */ /* 0x0001e40000100800 */
[----:B0-----:R-:W-:-:S05]  /*52f0*/  LOP3.LUT R0, R20, 0xc0, RZ, 0xfc, !PT ;  /* 0x000000c014007812 */ /* 0x001fca00078efcff */
[----:B------:R0:W-:Y:S02]  /*5300*/  STL [R1+0x1744], R0 ;  /* 0x0017440001007387 */ /* 0x0001e40000100800 */
[----:B0-----:R-:W-:Y:S02]  /*5310*/  LOP3.LUT R0, R20, 0xe0, RZ, 0xfc, !PT ;  /* 0x000000e014007812 */ /* 0x001fe400078efcff */
[----:B------:R0:W5:Y:S04]  /*5320*/  LDL.LU R20, [R1+0x364c] ;  /* 0x00364c0001147983 */ /* 0x0001680000300800 */
[----:B------:R0:W-:Y:S01]  /*5330*/  STL [R1+0x1740], R0 ;  /* 0x0017400001007387 */ /* 0x0001e20000100800 */
[----:B------:R-:W-:Y:S05]  /*5340*/  @!P0 BRA `(.L_x_0) ;  /* 0x000007c000c48947 */ /* 0x000fea0003800000 */
[----:B------:R1:W-:Y:S01]  /*5350*/  STL [R1+0x37b4], R36 ;  /* 0x0037b42401007387 */ /* 0x0003e20000100800 */
[----:B0-----:R-:W-:Y:S02]  /*5360*/  IMAD.MOV.U32 R0, RZ, RZ, R39 ;  /* 0x000000ffff007224 */ /* 0x001fe400078e0027 */
[----:B------:R-:W-:Y:S02]  /*5370*/  IMAD.MOV.U32 R49, RZ, RZ, R19 ;  /* 0x000000ffff317224 */ /* 0x000fe400078e0013 */
[----:B------:R-:W-:Y:S02]  /*5380*/  IMAD.MOV.U32 R50, RZ, RZ, R21 ;  /* 0x000000ffff327224 */ /* 0x000fe400078e0015 */
[----:B------:R-:W-:Y:S02]  /*5390*/  IMAD.MOV.U32 R58, RZ, RZ, R40 ;  /* 0x000000ffff3a7224 */ /* 0x000fe400078e0028 */
[----:B------:R-:W-:Y:S01]  /*53a0*/  IMAD.MOV.U32 R51, RZ, RZ, R43 ;  /* 0x000000ffff337224 */ /* 0x000fe200078e002b */
[----:B-1----:R-:W2:Y:S01]  /*53b0*/  LDL R36, [R1+0x1738] ;  /* 0x0017380001247983 */ /* 0x002ea20000100800 */
[----:B-----5:R-:W-:-:S02]  /*53c0*/  IMAD.MOV.U32 R20, RZ, RZ, RZ ;  /* 0x000000ffff147224 */ /* 0x020fc400078e00ff */
[----:B------:R-:W-:Y:S01]  /*53d0*/  IMAD.MOV.U32 R57, RZ, RZ, R41 ;  /* 0x000000ffff397224 */ /* 0x000fe200078e0029 */
[----:B------:R0:W-:Y:S01]  /*53e0*/  STL [R1+0x37b0], R37 ;  /* 0x0037b02501007387 */ /* 0x0001e20000100800 */
[----:B------:R-:W-:Y:S01]  /*53f0*/  IMAD.MOV.U32 R59, RZ, RZ, R42 ;  /* 0x000000ffff3b7224 */ /* 0x000fe200078e002a */
[----:B------:R-:W-:Y:S01]  /*5400*/  ISETP.GE.AND P2, PT, R2, RZ, PT ;  /* 0x000000ff0200720c */ /* 0x000fe20003f46270 */
[----:B------:R-:W-:Y:S01]  /*5410*/  ULDC.64 UR6, c[0x0][0x218] ;  /* 0x0000860000067ab9 */ /* 0x000fe20000000a00 */
[----:B------:R-:W-:Y:S01]  /*5420*/  ULDC UR5, c[0x0][0x240] ;  /* 0x0000900000057ab9 */ /* 0x000fe20000000800 */
[----:B------:R-:W-:Y:S01]  /*5430*/  ULDC UR59, c[0x0][0x234] ;  /* 0x00008d00003b7ab9 */ /* 0x000fe20000000800 */
[----:B------:R-:W-:Y:S01]  /*5440*/  ULDC.64 UR34, c[0x0][0x210] ;  /* 0x0000840000227ab9 */ /* 0x000fe20000000a00 */
[----:B------:R-:W-:Y:S01]  /*5450*/  ULDC UR8, c[0x0][0x238] ;  /* 0x00008e0000087ab9 */ /* 0x000fe20000000800 */
[----:B------:R-:W-:Y:S01]  /*5460*/  ULDC UR9, c[0x0][0x238] ;  /* 0x00008e0000097ab9 */ /* 0x000fe20000000800 */
[----:B------:R-:W-:Y:S01]  /*5470*/  ULDC UR10, c[0x0][0x238] ;  /* 0x00008e00000a7ab9 */ /* 0x000fe20000000800 */
[----:B0-----:R-:W3:Y:S01]  /*5480*/  LDL R37, [R1+0x173c] ;  /* 0x00173c0001257983 */ /* 0x001ee20000100800 */
[----:B------:R-:W-:Y:S01]  /*5490*/  ULDC UR11, c[0x0][0x238] ;  /* 0x00008e00000b7ab9 */ /* 0x000fe20000000800 */
[----:B------:R-:W-:Y:S01]  /*54a0*/  ULDC UR12, c[0x0][0x238] ;  /* 0x00008e00000c7ab9 */ /* 0x000fe20000000800 */
[----:B------:R-:W-:Y:S01]  /*54b0*/  ULDC UR13, c[0x0][0x238] ;  /* 0x00008e00000d7ab9 */ /* 0x000fe20000000800 */
[----:B------:R0:W-:Y:S01]  /*54c0*/  STL [R1+0x37ac], R38 ;  /* 0x0037ac2601007387 */ /* 0x0001e20000100800 */
[----:B------:R-:W-:Y:S01]  /*54d0*/  ULDC UR14, c[0x0][0x238] ;  /* 0x00008e00000e7ab9 */ /* 0x000fe20000000800 */
        /* <DEDUP_REMOVED lines=8> */
[----:B0-----:R-:W4:Y:S01]  /*5560*/  LDL R38, [R1+0x1794] ;  /* 0x0017940001267983 */ /* 0x001f220000100800 */
[----:B------:R-:W-:Y:S01]  /*5570*/  ULDC UR23, c[0x0][0x238] ;  /* 0x00008e0000177ab9 */ /* 0x000fe20000000800 */
[----:B------:R-:W-:Y:S01]  /*5580*/  ULDC UR26, c[0x0][0x238] ;  /* 0x00008e00001a7ab9 */ /* 0x000fe20000000800 */
[----:B------:R-:W-:Y:S01]  /*5590*/  ULDC UR27, c[0x0][0x238] ;  /* 0x00008e00001b7ab9 */ /* 0x000fe20000000800 */
[----:B------:R0:W-:Y:S01]  /*55a0*/  STL [R1+0x37a8], R52 ;  /* 0x0037a83401007387 */ /* 0x0001e20000100800 */
        /* <DEDUP_REMOVED lines=23> */
[----:B0-----:R-:W4:Y:S01]  /*5720*/  LDL R52, [R1+0x1790] ;  /* 0x0017900001347983 */ /* 0x001f220000100800 */
[----:B------:R-:W-:Y:S01]  /*5730*/  ULDC UR48, c[0x0][0x238] ;  /* 0x00008e0000307ab9 */ /* 0x000fe20000000800 */
[----:B------:R-:W-:Y:S01]  /*5740*/  ULDC UR49, c[0x0][0x238] ;  /* 0x00008e0000317ab9 */ /* 0x000fe20000000800 */
[----:B------:R-:W-:Y:S01]  /*5750*/  ULDC UR50, c[0x0][0x238] ;  /* 0x00008e0000327ab9 */ /* 0x000fe20000000800 */
[----:B-1----:R-:W4:Y:S01]  /*5760*/  LDL R53, [R1+0x178c] ;  /* 0x00178c0001357983 */ /* 0x002f220000100800 */
[----:B------:R-:W-:Y:S01]  /*5770*/  ULDC UR51, c[0x0][0x238] ;  /* 0x00008e0000337ab9 */ /* 0x000fe20000000800 */
[----:B------:R-:W-:Y:S01]  /*5780*/  ULDC UR52, c[0x0][0x238] ;  /* 0x00008e0000347ab9 */ /* 0x000fe20000000800 */
[----:B------:R-:W-:Y:S01]  /*5790*/  ULDC UR53, c[0x0][0x238] ;  /* 0x00008e0000357ab9 */ /* 0x000fe20000000800 */
[----:B------:R-:W4:Y:S01]  /*57a0*/  LDL R54, [R1+0x1788] ;  /* 0x0017880001367983 */ /* 0x000f220000100800 */
[----:B------:R-:W-:Y:S01]  /*57b0*/  ULDC UR54, c[0x0][0x238] ;  /* 0x00008e0000367ab9 */ /* 0x000fe20000000800 */
[----:B------:R-:W-:Y:S01]  /*57c0*/  ULDC UR55, c[0x0][0x238] ;  /* 0x00008e0000377ab9 */ /* 0x000fe20000000800 */
[----:B------:R-:W-:Y:S01]  /*57d0*/  ULDC UR58, c[0x0][0x238] ;  /* 0x00008e00003a7ab9 */ /* 0x000fe20000000800 */
[----:B------:R-:W4:Y:S01]  /*57e0*/  LDL R55, [R1+0x1744] ;  /* 0x0017440001377983 */ /* 0x000f220000100800 */
[----:B------:R-:W-:Y:S01]  /*57f0*/  ULDC UR57, c[0x0][0x238] ;  /* 0x00008e0000397ab9 */ /* 0x000fe20000000800 */
[----:B------:R-:W-:-:S02]  /*5800*/  ULDC UR56, c[0x0][0x238] ;  /* 0x00008e0000387ab9 */ /* 0x000fc40000000800 */
[----:B------:R-:W4:Y:S04]  /*5810*/  LDL R60, [R1+0x1740] ;  /* 0x00174000013c7983 */ /* 0x000f280000100800 */
[----:B------:R-:W4:Y:S01]  /*5820*/  LDL R61, [R1+0x1728] ;  /* 0x00172800013d7983 */ /* 0x000f220000100800 */
[----:B------:R-:W-:Y:S02]  /*5830*/  IABS R39, R18 ;  /* 0x0000001200277213 */ /* 0x000fe40000000000 */
[----:B------:R-:W-:Y:S02]  /*5840*/  IABS R56, R0 ;  /* 0x0000000000387213 */ /* 0x000fe40000000000 */
[----:B------:R-:W0:Y:S08]  /*5850*/  I2F.RP R18, R39 ;  /* 0x0000002700127306 */ /* 0x000e300000209400 */
[----:B------:R-:W1:Y:S08]  /*5860*/  I2F.RP R0, R56 ;  /* 0x0000003800007306 */ /* 0x000e700000209400 */
[----:B0-----:R-:W0:Y:S08]  /*5870*/  MUFU.RCP R18, R18 ;  /* 0x0000001200127308 */ /* 0x001e300000001000 */
[----:B-1----:R-:W1:Y:S01]  /*5880*/  MUFU.RCP R0, R0 ;  /* 0x0000000000007308 */ /* 0x002e620000001000 */
[----:B0-----:R-:W-:-:S07]  /*5890*/  VIADD R18, R18, 0xffffffe ;  /* 0x0ffffffe12127836 */ /* 0x001fce0000000000 */
[----:B------:R0:W0:Y:S01]  /*58a0*/  F2I.FTZ.U32.TRUNC.NTZ R19, R18 ;  /* 0x0000001200137305 */ /* 0x000022000021f000 */
[----:B-1----:R-:W-:-:S07]  /*58b0*/  VIADD R0, R0, 0xffffffe ;  /* 0x0ffffffe00007836 */ /* 0x002fce0000000000 */
[----:B------:R1:W1:Y:S01]  /*58c0*/  F2I.FTZ.U32.TRUNC.NTZ R21, R0 ;  /* 0x0000000000157305 */ /* 0x000262000021f000 */
[----:B0-----:R-:W-:Y:S02]  /*58d0*/  IMAD.MOV.U32 R18, RZ, RZ, RZ ;  /* 0x000000ffff127224 */ /* 0x001fe400078e00ff */
[----:B-1----:R-:W-:-:S04]  /*58e0*/  IMAD.MOV R0, RZ, RZ, -R19 ;  /* 0x000000ffff007224 */ /* 0x002fc800078e0a13 */
[----:B------:R-:W-:Y:S02]  /*58f0*/  IMAD R40, R0, R39, RZ ;  /* 0x0000002700287224 */ /* 0x000fe400078e02ff */
[----:B------:R-:W-:Y:S02]  /*5900*/  IMAD.MOV R0, RZ, RZ, -R21 ;  /* 0x000000ffff007224 */ /* 0x000fe400078e0a15 */
[----:B------:R-:W-:-:S04]  /*5910*/  IMAD.HI.U32 R40, R19, R40, R18 ;  /* 0x0000002813287227 */ /* 0x000fc800078e0012 */
[----:B------:R-:W-:-:S04]  /*5920*/  IMAD R0, R0, R56, RZ ;  /* 0x0000003800007224 */ /* 0x000fc800078e02ff */
[----:B------:R-:W-:Y:S01]  /*5930*/  IMAD.HI.U32 R0, R21, R0, R20 ;  /* 0x0000000015007227 */ /* 0x000fe200078e0014 */
[----:B--2---:R-:W-:-:S05]  /*5940*/  IABS R43, R36 ;  /* 0x00000024002b7213 */ /* 0x004fca0000000000 */
[----:B------:R-:W-:-:S04]  /*5950*/  IMAD.HI.U32 R18, R40, R43, RZ ;  /* 0x0000002b28127227 */ /* 0x000fc800078e00ff */
[----:B------:R-:W-:Y:S01]  /*5960*/  IMAD.MOV R18, RZ, RZ, -R18 ;  /* 0x000000ffff127224 */ /* 0x000fe200078e0a12 */
[----:B---3--:R-:W-:-:S03]  /*5970*/  IABS R41, R37 ;  /* 0x0000002500297213 */ /* 0x008fc60000000000 */
[----:B------:R-:W-:Y:S02]  /*5980*/  IMAD R43, R39, R18, R43 ;  /* 0x00000012272b7224 */ /* 0x000fe400078e022b */
[----:B------:R-:W-:Y:S01]  /*5990*/  IMAD.HI.U32 R42, R40, R41, RZ ;  /* 0x00000029282a7227 */ /* 0x000fe200078e00ff */
[----:B----4-:R-:W-:-:S03]  /*59a0*/  IABS R21, R38 ;  /* 0x0000002600157213 */ /* 0x010fc60000000000 */
[----:B------:R-:W-:Y:S02]  /*59b0*/  IMAD.MOV R42, RZ, RZ, -R42 ;  /* 0x000000ffff2a7224 */ /* 0x000fe400078e0a2a */
[----:B------:R-:W-:-:S04]  /*59c0*/  IMAD.HI.U32 R45, R40, R21, RZ ;  /* 0x00000015282d7227 */ /* 0x000fc800078e00ff */
[----:B------:R-:W-:Y:S02]  /*59d0*/  IMAD.MOV R45, RZ, RZ, -R45 ;  /* 0x000000ffff2d7224 */ /* 0x000fe400078e0a2d */
[C---:B------:R-:W-:Y:S02]  /*59e0*/  IMAD R41, R39.reuse, R42, R41 ;  /* 0x0000002a27297224 */ /* 0x040fe400078e0229 */
[----:B------:R-:W-:Y:S01]  /*59f0*/  IMAD R21, R39, R45, R21 ;  /* 0x0000002d27157224 */ /* 0x000fe200078e0215 */
[----:B------:R-:W-:Y:S02]  /*5a00*/  IABS R20, R52 ;  /* 0x0000003400147213 */ /* 0x000fe40000000000 */
[----:B------:R-:W-:-:S03]  /*5a10*/  IABS R19, R53 ;  /* 0x0000003500137213 */ /* 0x000fc60000000000 */
[----:B------:R-:W-:Y:S01]  /*5a20*/  IMAD.HI.U32 R44, R40, R20, RZ ;  /* 0x00000014282c7227 */ /* 0x000fe200078e00ff */
[----:B------:R-:W-:-:S03]  /*5a30*/  IABS R18, R54 ;  /* 0x0000003600127213 */ /* 0x000fc60000000000 */
[----:B------:R-:W-:-:S04]  /*5a40*/  IMAD.HI.U32 R46, R40, R19, RZ ;  /* 0x00000013282e7227 */ /* 0x000fc800078e00ff */
[----:B------:R-:W-:Y:S01]  /*5a50*/  IMAD.HI.U32 R42, R40, R18, RZ ;  /* 0x00000012282a7227 */ /* 0x000fe200078e00ff */
[----:B------:R-:W-:-:S03]  /*5a60*/  IABS R45, R55 ;  /* 0x00000037002d7213 */ /* 0x000fc60000000000 */
[----:B------:R-:W-:Y:S02]  /*5a70*/  IMAD.MOV R44, RZ, RZ, -R44 ;  /* 0x000000ffff2c7224 */ /* 0x000fe400078e0a2c */
[----:B------:R-:W-:Y:S02]  /*5a80*/  IMAD.MOV R46, RZ, RZ, -R46 ;  /* 0x000000ffff2e7224 */ /* 0x000fe400078e0a2e */
[----:B------:R-:W-:Y:S02]  /*5a90*/  IMAD.MOV R42, RZ, RZ, -R42 ;  /* 0x000000ffff2a7224 */ /* 0x000fe400078e0a2a */
[C---:B------:R-:W-:Y:S01]  /*5aa0*/  IMAD R20, R39.reuse, R44, R20 ;  /* 0x0000002c27147224 */ /* 0x040fe200078e0214 */
[----:B------:R-:W-:Y:S01]  /*5ab0*/  IABS R44, R60 ;  /* 0x0000003c002c7213 */ /* 0x000fe20000000000 */
[C---:B------:R-:W-:Y:S01]  /*5ac0*/  IMAD R19, R39.reuse, R46, R19 ;  /* 0x0000002e27137224 */ /* 0x040fe200078e0213 */
[----:B------:R-:W-:Y:S01]  /*5ad0*/  IABS R47, R61 ;  /* 0x0000003d002f7213 */ /* 0x000fe20000000000 */
[C---:B------:R-:W-:Y:S01]  /*5ae0*/  IMAD R18, R39.reuse, R42, R18 ;  /* 0x0000002a27127224 */ /* 0x040fe200078e0212 */
[C---:B------:R-:W-:Y:S01]  /*5af0*/  ISETP.GT.U32.AND P0, PT, R39.reuse, R43, PT ;  /* 0x0000002b2700720c */ /* 0x040fe20003f04070 */
[----:B------:R-:W-:Y:S01]  /*5b00*/  IMAD.HI.U32 R46, R40, R45, RZ ;  /* 0x0000002d282e7227 */ /* 0x000fe200078e00ff */
[----:B------:R-:W-:-:S02]  /*5b10*/  ISETP.GT.U32.AND P4, PT, R39, R41, PT ;  /* 0x000000292700720c */ /* 0x000fc40003f84070 */
[----:B------:R-:W-:Y:S01]  /*5b20*/  IABS R42, R2 ;  /* 0x00000002002a7213 */ /* 0x000fe20000000000 */
[----:B------:R-:W-:Y:S01]  /*5b30*/  IMAD.HI.U32 R2, R40, R44, RZ ;  /* 0x0000002c28027227 */ /* 0x000fe200078e00ff */
[----:B------:R-:W-:-:S03]  /*5b40*/  ISETP.GT.U32.AND P5, PT, R39, R20, PT ;  /* 0x000000142700720c */ /* 0x000fc60003fa4070 */
[----:B------:R-:W-:Y:S02]  /*5b50*/  IMAD.MOV.U32 R40, RZ, RZ, R47 ;  /* 0x000000ffff287224 */ /* 0x000fe400078e002f */
[----:B------:R-:W-:Y:S02]  /*5b60*/  IMAD.MOV R47, RZ, RZ, -R46 ;  /* 0x000000ffff2f7224 */ /* 0x000fe400078e0a2e */
[----:B------:R-:W-:Y:S02]  /*5b70*/  IMAD.MOV R48, RZ, RZ, -R2 ;  /* 0x000000ffff307224 */ /* 0x000fe400078e0a02 */
[C---:B------:R-:W-:Y:S01]  /*5b80*/  IMAD R2, R39.reuse, R47, R45 ;  /* 0x0000002f27027224 */ /* 0x040fe200078e022d */
[----:B------:R-:W-:Y:S01]  /*5b90*/  ISETP.GT.U32.AND P6, PT, R39, R21, PT ;  /* 0x000000152700720c */ /* 0x000fe20003fc4070 */
[--C-:B------:R-:W-:Y:S02]  /*5ba0*/  @!P0 IMAD.IADD R43, R43, 0x1, -R39.reuse ;  /* 0x000000012b2b8824 */ /* 0x100fe400078e0a27 */
[--C-:B------:R-:W-:Y:S01]  /*5bb0*/  @!P4 IMAD.IADD R41, R41, 0x1, -R39.reuse ;  /* 0x000000012929c824 */ /* 0x100fe200078e0a27 */
[C---:B------:R-:W-:Y:S01]  /*5bc0*/  ISETP.GT.U32.AND P0, PT, R39.reuse, R2, PT ;  /* 0x000000022700720c */ /* 0x040fe20003f04070 */
[----:B------:R-:W-:Y:S01]  /*5bd0*/  @!P5 IMAD.IADD R20, R20, 0x1, -R39 ;  /* 0x000000011414d824 */ /* 0x000fe200078e0a27 */
[----:B------:R-:W-:-:S02]  /*5be0*/  ISETP.GT.U32.AND P3, PT, R39, R19, PT ;  /* 0x000000132700720c */ /* 0x000fc40003f64070 */
[----:B------:R-:W-:-:S05]  /*5bf0*/  ISETP.GT.U32.AND P5, PT, R39, R41, PT ;  /* 0x000000292700720c */ /* 0x000fca0003fa4070 */
[----:B------:R-:W-:-:S04]  /*5c00*/  @!P6 IMAD.IADD R21, R21, 0x1, -R39 ;  /* 0x000000011515e824 */ /* 0x000fc800078e0a27 */
[--C-:B------:R-:W-:Y:S02]  /*5c10*/  @!P0 IMAD.IADD R2, R2, 0x1, -R39.reuse ;  /* 0x0000000102028824 */ /* 0x100fe400078e0a27 */
[--C-:B------:R-:W-:Y:S01]  /*5c20*/  @!P3 IMAD.IADD R19, R19, 0x1, -R39.reuse ;  /* 0x000000011313b824 */ /* 0x100fe200078e0a27 */
[----:B------:R-:W-:Y:S01]  /*5c30*/  ISETP.GT.U32.AND P3, PT, R39, R21, PT ;  /* 0x000000152700720c */ /* 0x000fe20003f64070 */
[----:B------:R-:W-:Y:S01]  /*5c40*/  @!P5 IMAD.IADD R41, R41, 0x1, -R39 ;  /* 0x000000012929d824 */ /* 0x000fe200078e0a27 */
[----:B------:R-:W-:-:S11]  /*5c50*/  ISETP.GT.U32.AND P5, PT, R39, R2, PT ;  /* 0x000000022700720c */ /* 0x000fd60003fa4070 */
[--C-:B------:R-:W-:Y:S01]  /*5c60*/  @!P3 IMAD.IADD R21, R21, 0x1, -R39.reuse ;  /* 0x000000011515b824 */ /* 0x100fe200078e0a27 */
[----:B------:R-:W-:Y:S01]  /*5c70*/  ISETP.GE.AND P3, PT, R36, RZ, PT ;  /* 0x000000ff2400720c */ /* 0x000fe20003f66270 */
[----:B------:R-:W-:Y:S01]  /*5c80*/  @!P5 IMAD.IADD R2, R2, 0x1, -R39 ;  /* 0x000000010202d824 */ /* 0x000fe200078e0a27 */
[----:B------:R-:W2:Y:S01]  /*5c90*/  LDL.LU R36, [R1+0x37b4] ;  /* 0x0037b40001247983 */ /* 0x000ea20000300800 */
[----:B------:R-:W-:-:S03]  /*5ca0*/  ISETP.GE.AND P5, PT, R37, RZ, PT ;  /* 0x000000ff2500720c */ /* 0x000fc60003fa6270 */
[----:B------:R-:W3:Y:S04]  /*5cb0*/  LDL.LU R37, [R1+0x37b0] ;  /* 0x0037b00001257983 */ /* 0x000ee80000300800 */
[----:B------:R-:W4:Y:S01]  /*5cc0*/  LDL.LU R47, [R1+0x10] ;  /* 0x00001000012f7983 */ /* 0x000f220000300800 */
[C---:B------:R-:W-:Y:S01]  /*5cd0*/  IMAD R44, R39.reuse, R48, R44 ;  /* 0x00000030272c7224 */ /* 0x040fe200078e022c */
[----:B------:R-:W-:-:S04]  /*5ce0*/  ISETP.GT.U32.AND P6, PT, R39, R43, PT ;  /* 0x0000002b2700720c */ /* 0x000fc80003fc4070 */
[C---:B------:R-:W-:Y:S02]  /*5cf0*/  ISETP.GT.U32.AND P4, PT, R39.reuse, R44, PT ;  /* 0x0000002c2700720c */ /* 0x040fe40003f84070 */
[----:B------:R-:W-:Y:S01]  /*5d00*/  ISETP.GT.U32.AND P1, PT, R39, R18, PT ;  /* 0x000000122700720c */ /* 0x000fe20003f24070 */
[----:B------:R-:W-:-:S06]  /*5d10*/  IMAD.HI.U32 R46, R0, R40, RZ ;  /* 0x00000028002e7227 */ /* 0x000fcc00078e00ff */
[----:B------:R-:W-:-:S04]  /*5d20*/  @!P6 IMAD.IADD R43, R43, 0x1, -R39 ;  /* 0x000000012b2be824 */ /* 0x000fc800078e0a27 */
[--C-:B------:R-:W-:Y:S02]  /*5d30*/  @!P4 IMAD.IADD R44, R44, 0x1, -R39.reuse ;  /* 0x000000012c2cc824 */ /* 0x100fe400078e0a27 */
[----:B------:R-:W-:-:S03]  /*5d40*/  @!P1 IMAD.IADD R18, R18, 0x1, -R39 ;  /* 0x0000000112129824 */ /* 0x000fc600078e0a27 */
[C---:B------:R-:W-:Y:S01]  /*5d50*/  ISETP.GT.U32.AND P6, PT, R39.reuse, R44, PT ;  /* 0x0000002c2700720c */ /* 0x040fe20003fc4070 */
[----:B------:R-:W-:Y:S01]  /*5d60*/  IMAD.MOV R46, RZ, RZ, -R46 ;  /* 0x000000ffff2e7224 */ /* 0x000fe200078e0a2e */
[C---:B------:R-:W-:Y:S01]  /*5d70*/  ISETP.GT.U32.AND P1, PT, R39.reuse, R20, PT ;  /* 0x000000142700720c */ /* 0x040fe20003f24070 */
[----:B------:R-:W-:Y:S01]  /*5d80*/  IMAD.MOV.U32 R45, RZ, RZ, R42 ;  /* 0x000000ffff2d7224 */ /* 0x000fe200078e002a */
[C---:B------:R-:W-:Y:S01]  /*5d90*/  ISETP.GT.U32.AND P4, PT, R39.reuse, R18, PT ;  /* 0x000000122700720c */ /* 0x040fe20003f84070 */
[----:B------:R-:W-:Y:S01]  /*5da0*/  IMAD R42, R56, R46, R40 ;  /* 0x0000002e382a7224 */ /* 0x000fe200078e0228 */
[----:B------:R-:W-:Y:S01]  /*5db0*/  ISETP.GT.U32.AND P0, PT, R39, R19, PT ;  /* 0x000000132700720c */ /* 0x000fe20003f04070 */
[----:B------:R-:W-:-:S04]  /*5dc0*/  IMAD.HI.U32 R40, R0, R45, RZ ;  /* 0x0000002d00287227 */ /* 0x000fc800078e00ff */
[----:B------:R-:W-:Y:S02]  /*5dd0*/  IMAD.MOV R40, RZ, RZ, -R40 ;  /* 0x000000ffff287224 */ /* 0x000fe400078e0a28 */
[----:B------:R-:W-:Y:S01]  /*5de0*/  @!P6 IMAD.IADD R44, R44, 0x1, -R39 ;  /* 0x000000012c2ce824 */ /* 0x000fe200078e0a27 */
[----:B------:R-:W-:Y:S01]  /*5df0*/  ISETP.GE.AND P6, PT, R52, RZ, PT ;  /* 0x000000ff3400720c */ /* 0x000fe20003fc6270 */
[----:B------:R-:W-:Y:S01]  /*5e00*/  IMAD R40, R56, R40, R45 ;  /* 0x0000002838287224 */ /* 0x000fe200078e022d */
[----:B------:R-:W-:Y:S01]  /*5e10*/  IABS R45, R3 ;  /* 0x00000003002d7213 */ /* 0x000fe20000000000 */
[--C-:B------:R-:W-:Y:S01]  /*5e20*/  @!P1 IMAD.IADD R20, R20, 0x1, -R39.reuse ;  /* 0x0000000114149824 */ /* 0x100fe200078e0a27 */
[----:B------:R-:W-:Y:S01]  /*5e30*/  ISETP.GE.AND P1, PT, R3, RZ, PT ;  /* 0x000000ff0300720c */ /* 0x000fe20003f26270 */
[----:B------:R-:W-:Y:S01]  /*5e40*/  @!P4 IMAD.IADD R18, R18, 0x1, -R39 ;  /* 0x000000011212c824 */ /* 0x000fe200078e0a27 */
[----:B------:R-:W-:Y:S01]  /*5e50*/  ISETP.GE.AND P4, PT, R38, RZ, PT ;  /* 0x000000ff2600720c */ /* 0x000fe20003f86270 */
[----:B------:R-:W-:Y:S01]  /*5e60*/  IMAD.MOV.U32 R3, RZ, RZ, R43 ;  /* 0x000000ffff037224 */ /* 0x000fe200078e002b */
[----:B------:R-:W3:Y:S01]  /*5e70*/  LDL.LU R38, [R1+0x37ac] ;  /* 0x0037ac0001267983 */ /* 0x000ee20000300800 */
[----:B------:R-:W-:Y:S01]  /*5e80*/  @!P0 IMAD.IADD R19, R19, 0x1, -R39 ;  /* 0x0000000113138824 */ /* 0x000fe200078e0a27 */
[----:B------:R-:W-:Y:S01]  /*5e90*/  ISETP.GE.AND P0, PT, R4, RZ, PT ;  /* 0x000000ff0400720c */ /* 0x000fe20003f06270 */
[----:B------:R-:W-:Y:S01]  /*5ea0*/  @!P3 IMAD.MOV R3, RZ, RZ, -R3 ;  /* 0x000000ffff03b224 */ /* 0x000fe200078e0a03 */
[----:B------:R-:W-:Y:S01]  /*5eb0*/  IABS R4, R4 ;  /* 0x0000000400047213 */ /* 0x000fe20000000000 */
[----:B------:R-:W-:Y:S01]  /*5ec0*/  @!P6 IMAD.MOV R20, RZ, RZ, -R20 ;  /* 0x000000ffff14e224 */ /* 0x000fe200078e0a14 */
[----:B------:R-:W-:Y:S01]  /*5ed0*/  ISETP.GE.AND P3, PT, R53, RZ, PT ;  /* 0x000000ff3500720c */ /* 0x000fe20003f66270 */
[----:B------:R-:W3:Y:S01]  /*5ee0*/  LDL.LU R52, [R1+0x37a8] ;  /* 0x0037a80001347983 */ /* 0x000ee20000300800 */
[----:B------:R-:W-:Y:S01]  /*5ef0*/  ISETP.GE.AND P6, PT, R60, RZ, PT ;  /* 0x000000ff3c00720c */ /* 0x000fe20003fc6270 */
[----:B------:R-:W-:-:S02]  /*5f00*/  IMAD.HI.U32 R43, R0, R4, RZ ;  /* 0x00000004002b7227 */ /* 0x000fc400078e00ff */
[----:B------:R-:W3:Y:S02]  /*5f10*/  LDL.LU R53, [R1+0x37a4] ;  /* 0x0037a40001357983 */ /* 0x000ee40000300800 */
[----:B------:R-:W-:Y:S02]  /*5f20*/  IMAD.MOV.U32 R39, RZ, RZ, R41 ;  /* 0x000000ffff277224 */ /* 0x000fe400078e0029 */
[----:B------:R-:W-:Y:S02]  /*5f30*/  IMAD.MOV R41, RZ, RZ, -R43 ;  /* 0x000000ffff297224 */ /* 0x000fe400078e0a2b */
[----:B------:R-:W-:Y:S01]  /*5f40*/  @!P4 IMAD.MOV R21, RZ, RZ, -R21 ;  /* 0x000000ffff15c224 */ /* 0x000fe200078e0a15 */
[----:B------:R-:W-:Y:S01]  /*5f50*/  ISETP.GE.AND P4, PT, R55, RZ, PT ;  /* 0x000000ff3700720c */ /* 0x000fe20003f86270 */
[----:B------:R-:W-:Y:S01]  /*5f60*/  @!P5 IMAD.MOV R39, RZ, RZ, -R39 ;  /* 0x000000ffff27d224 */ /* 0x000fe200078e0a27 */
[----:B------:R-:W-:Y:S01]  /*5f70*/  ISETP.GE.AND P5, PT, R54, RZ, PT ;  /* 0x000000ff3600720c */ /* 0x000fe20003fa6270 */
[----:B------:R-:W-:Y:S01]  /*5f80*/  IMAD R41, R56, R41, R4 ;  /* 0x0000002938297224 */ /* 0x000fe200078e0204 */
[----:B------:R-:W3:Y:S01]  /*5f90*/  LDL.LU R54, [R1+0x37a0] ;  /* 0x0037a00001367983 */ /* 0x000ee20000300800 */
[----:B------:R-:W-:-:S02]  /*5fa0*/  @!P3 IMAD.MOV R19, RZ, RZ, -R19 ;  /* 0x000000ffff13b224 */ /* 0x000fc400078e0a13 */
[----:B------:R-:W-:Y:S01]  /*5fb0*/  @!P6 IMAD.MOV R44, RZ, RZ, -R44 ;  /* 0x000000ffff2ce224 */ /* 0x000fe200078e0a2c */
[----:B------:R-:W-:Y:S01]  /*5fc0*/  ISETP.GT.U32.AND P6, PT, R56, R40, PT ;  /* 0x000000283800720c */ /* 0x000fe20003fc4070 */
[----:B------:R-:W-:Y:S01]  /*5fd0*/  IMAD.HI.U32 R46, R0, R45, RZ ;  /* 0x0000002d002e7227 */ /* 0x000fe200078e00ff */
[----:B------:R-:W3:Y:S03]  /*5fe0*/  LDL.LU R55, [R1+0x379c] ;  /* 0x00379c0001377983 */ /* 0x000ee60000300800 */
[----:B------:R-:W-:Y:S01]  /*5ff0*/  IMAD.MOV R46, RZ, RZ, -R46 ;  /* 0x000000ffff2e7224 */ /* 0x000fe200078e0a2e */
[----:B------:R-:W3:Y:S01]  /*6000*/  LDL.LU R60, [R1+0x3798] ;  /* 0x00379800013c7983 */ /* 0x000ee20000300800 */
[----:B------:R-:W-:Y:S01]  /*6010*/  @!P4 IMAD.MOV R2, RZ, RZ, -R2 ;  /* 0x000000ffff02c224 */ /* 0x000fe200078e0a02 */
[----:B------:R-:W-:Y:S01]  /*6020*/  ISETP.GT.U32.AND P4, PT, R56, R42, PT ;  /* 0x0000002a3800720c */ /* 0x000fe20003f84070 */
[----:B------:R-:W-:-:S02]  /*6030*/  @!P5 IMAD.MOV R18, RZ, RZ, -R18 ;  /* 0x000000ffff12d224 */ /* 0x000fc400078e0a12 */
[----:B------:R-:W-:Y:S02]  /*6040*/  IMAD R43, R56, R46, R45 ;  /* 0x0000002e382b7224 */ /* 0x000fe400078e022d */
[----:B------:R-:W-:Y:S01]  /*6050*/  @!P6 IMAD.IADD R40, R40, 0x1, -R56 ;  /* 0x000000012828e824 */ /* 0x000fe200078e0a38 */
[----:B------:R-:W-:-:S07]  /*6060*/  ISETP.GT.U32.AND P6, PT, R56, R41, PT ;  /* 0x000000293800720c */ /* 0x000fce0003fc4070 */
[----:B------:R-:W-:-:S05]  /*6070*/  @!P4 IMAD.IADD R42, R42, 0x1, -R56 ;  /* 0x000000012a2ac824 */ /* 0x000fca00078e0a38 */
[C---:B------:R-:W-:Y:S01]  /*6080*/  ISETP.GT.U32.AND P4, PT, R56.reuse, R42, PT ;  /* 0x0000002a3800720c */ /* 0x040fe20003f84070 */
[----:B------:R-:W-:Y:S01]  /*6090*/  @!P6 IMAD.IADD R41, R41, 0x1, -R56 ;  /* 0x000000012929e824 */ /* 0x000fe200078e0a38 */
[----:B------:R-:W-:Y:S02]  /*60a0*/  ISETP.GE.AND P5, PT, R5, RZ, PT ;  /* 0x000000ff0500720c */ /* 0x000fe40003fa6270 */
[----:B------:R-:W-:Y:S02]  /*60b0*/  IABS R5, R5 ;  /* 0x0000000500057213 */ /* 0x000fe40000000000 */
[----:B------:R-:W-:-:S07]  /*60c0*/  ISETP.GT.U32.AND P6, PT, R56, R41, PT ;  /* 0x000000293800720c */ /* 0x000fce0003fc4070 */
[----:B------:R-:W-:Y:S01]  /*60d0*/  @!P4 IMAD.IADD R42, R42, 0x1, -R56 ;  /* 0x000000012a2ac824 */ /* 0x000fe200078e0a38 */
[----:B------:R-:W-:-:S05]  /*60e0*/  ISETP.GT.U32.AND P4, PT, R56, R40, PT ;  /* 0x000000283800720c */ /* 0x000fca0003f84070 */
[----:B------:R-:W-:-:S08]  /*60f0*/  @!P6 IMAD.IADD R41, R41, 0x1, -R56 ;  /* 0x000000012929e824 */ /* 0x000fd000078e0a38 */
[----:B------:R-:W-:Y:S01]  /*6100*/  @!P4 IMAD.IADD R40, R40, 0x1, -R56 ;  /* 0x000000012828c824 */ /* 0x000fe200078e0a38 */
[----:B------:R-:W-:-:S03]  /*6110*/  IABS R46, R10 ;  /* 0x0000000a002e7213 */ /* 0x000fc60000000000 */
[----:B------:R-:W-:Y:S02]  /*6120*/  @!P2 IMAD.MOV R40, RZ, RZ, -R40 ;  /* 0x000000ffff28a224 */ /* 0x000fe400078e0a28 */
[----:B------:R-:W-:Y:S01]  /*6130*/  @!P0 IMAD.MOV R41, RZ, RZ, -R41 ;  /* 0x000000ffff298224 */ /* 0x000fe200078e0a29 */
[----:B----4-:R-:W-:Y:S02]  /*6140*/  ISETP.NE.AND P3, PT, R47, RZ, PT ;  /* 0x000000ff2f00720c */ /* 0x010fe40003f65270 */
[----:B------:R-:W-:-:S04]  /*6150*/  LOP3.LUT R4, RZ, R47, RZ, 0x33, !PT ;  /* 0x0000002fff047212 */ /* 0x000fc800078e33ff */
[C---:B------:R-:W-:Y:S02]  /*6160*/  SEL R3, R4.reuse, R3, !P3 ;  /* 0x0000000304037207 */ /* 0x040fe40005800000 */
[C---:B------:R-:W-:Y:S02]  /*6170*/  SEL R39, R4.reuse, R39, !P3 ;  /* 0x0000002704277207 */ /* 0x040fe40005800000 */
[C---:B------:R-:W-:Y:S01]  /*6180*/  SEL R21, R4.reuse, R21, !P3 ;  /* 0x0000001504157207 */ /* 0x040fe20005800000 */
[----:B------:R0:W-:Y:S04]  /*6190*/  STL [R1+0x33c], R3 ;  /* 0x00033c0301007387 */ /* 0x0001e80000100800 */
[----:B------:R-:W-:Y:S01]  /*61a0*/  STL [R1+0x338], R39 ;  /* 0x0003382701007387 */ /* 0x000fe20000100800 */
[----:B0-----:R-:W-:-:S03]  /*61b0*/  SEL R3, R4, R20, !P3 ;  /* 0x0000001404037207 */ /* 0x001fc60005800000 */
[----:B------:R-:W-:Y:S01]  /*61c0*/  STL [R1+0x334], R21 ;  /* 0x0003341501007387 */ /* 0x000fe20000100800 */
[----:B------:R-:W-:-:S03]  /*61d0*/  SEL R19, R4, R19, !P3 ;  /* 0x0000001304137207 */ /* 0x000fc60005800000 */
[----:B------:R0:W-:Y:S01]  /*61e0*/  STL [R1+0x330], R3 ;  /* 0x0003300301007387 */ /* 0x0001e20000100800 */
[C---:B------:R-:W-:Y:S02]  /*61f0*/  SEL R18, R4.reuse, R18, !P3 ;  /* 0x0000001204127207 */ /* 0x040fe40005800000 */
[C---:B0-----:R-:W-:Y:S02]  /*6200*/  SEL R3, R4.reuse, R2, !P3 ;  /* 0x0000000204037207 */ /* 0x041fe40005800000 */
[----:B------:R-:W-:Y:S02]  /*6210*/  SEL R2, R4, R44, !P3 ;  /* 0x0000002c04027207 */ /* 0x000fe40005800000 */
[----:B------:R-:W-:Y:S02]  /*6220*/  ISETP.GT.U32.AND P3, PT, R56, R43, PT ;  /* 0x0000002b3800720c */ /* 0x000fe40003f64070 */
[----:B------:R-:W-:Y:S02]  /*6230*/  IABS R21, R6 ;  /* 0x0000000600157213 */ /* 0x000fe40000000000 */
[----:B------:R-:W-:Y:S01]  /*6240*/  IABS R20, R7 ;  /* 0x0000000700147213 */ /* 0x000fe20000000000 */
[----:B------:R-:W-:Y:S02]  /*6250*/  STL [R1+0x32c], R19 ;  /* 0x00032c1301007387 */ /* 0x000fe40000100800 */
[----:B------:R-:W-:-:S02]  /*6260*/  IMAD.HI.U32 R4, R0, R21, RZ ;  /* 0x0000001500047227 */ /* 0x000fc400078e00ff */
[----:B------:R-:W-:Y:S04]  /*6270*/  STL [R1+0x328], R18 ;  /* 0x0003281201007387 */ /* 0x000fe80000100800 */
[----:B------:R-:W-:Y:S01]  /*6280*/  @!P3 IMAD.IADD R43, R43, 0x1, -R56 ;  /* 0x000000012b2bb824 */ /* 0x000fe200078e0a38 */
[----:B------:R0:W-:Y:S04]  /*6290*/  STL [R1+0x324], R3 ;  /* 0x0003240301007387 */ /* 0x0001e80000100800 */
[----:B------:R-:W-:Y:S01]  /*62a0*/  ISETP.GT.U32.AND P3, PT, R56, R43, PT ;  /* 0x0000002b3800720c */ /* 0x000fe20003f64070 */
[----:B------:R-:W-:-:S02]  /*62b0*/  IMAD.MOV R4, RZ, RZ, -R4 ;  /* 0x000000ffff047224 */ /* 0x000fc400078e0a04 */
[----:B0-----:R-:W-:-:S04]  /*62c0*/  IMAD.HI.U32 R3, R0, R20, RZ ;  /* 0x0000001400037227 */ /* 0x001fc800078e00ff */
[----:B------:R-:W-:Y:S02]  /*62d0*/  IMAD.MOV R3, RZ, RZ, -R3 ;  /* 0x000000ffff037224 */ /* 0x000fe400078e0a03 */
[----:B------:R-:W-:Y:S01]  /*62e0*/  IMAD.HI.U32 R39, R0, R5, RZ ;  /* 0x0000000500277227 */ /* 0x000fe200078e00ff */
[----:B------:R-:W-:Y:S02]  /*62f0*/  IABS R19, R8 ;  /* 0x0000000800137213 */ /* 0x000fe40000000000 */
[----:B------:R-:W-:Y:S01]  /*6300*/  IABS R18, R9 ;  /* 0x0000000900127213 */ /* 0x000fe20000000000 */
[C---:B------:R-:W-:Y:S02]  /*6310*/  IMAD R21, R56.reuse, R4, R21 ;  /* 0x0000000438157224 */ /* 0x040fe400078e0215 */
[C---:B------:R-:W-:Y:S02]  /*6320*/  IMAD R20, R56.reuse, R3, R20 ;  /* 0x0000000338147224 */ /* 0x040fe400078e0214 */
[----:B------:R-:W-:Y:S01]  /*6330*/  IMAD.MOV R39, RZ, RZ, -R39 ;  /* 0x000000ffff277224 */ /* 0x000fe200078e0a27 */
[----:B------:R0:W-:Y:S01]  /*6340*/  STL [R1+0x320], R2 ;  /* 0x0003200201007387 */ /* 0x0001e20000100800 */
[----:B------:R-:W-:Y:S01]  /*6350*/  @!P3 IMAD.IADD R43, R43, 0x1, -R56 ;  /* 0x000000012b2bb824 */ /* 0x000fe200078e0a38 */
[C---:B------:R-:W-:Y:S01]  /*6360*/  ISETP.GT.U32.AND P3, PT, R56.reuse, R21, PT ;  /* 0x000000153800720c */ /* 0x040fe20003f64070 */
[C---:B------:R-:W-:Y:S01]  /*6370*/  IMAD R39, R56.reuse, R39, R5 ;  /* 0x0000002738277224 */ /* 0x040fe200078e0205 */
[----:B------:R-:W-:Y:S01]  /*6380*/  ISETP.GT.U32.AND P6, PT, R56, R20, PT ;  /* 0x000000143800720c */ /* 0x000fe20003fc4070 */
[----:B------:R-:W-:-:S04]  /*6390*/  IMAD.HI.U32 R4, R0, R18, RZ ;  /* 0x0000001200047227 */ /* 0x000fc800078e00ff */
[----:B0-----:R-:W-:Y:S01]  /*63a0*/  IMAD.HI.U32 R2, R0, R19, RZ ;  /* 0x0000001300027227 */ /* 0x001fe200078e00ff */
[----:B------:R-:W-:-:S03]  /*63b0*/  ISETP.GT.U32.AND P4, PT, R56, R39, PT ;  /* 0x000000273800720c */ /* 0x000fc60003f84070 */
[----:B------:R-:W-:Y:S02]  /*63c0*/  IMAD.MOV R2, RZ, RZ, -R2 ;  /* 0x000000ffff027224 */ /* 0x000fe400078e0a02 */
[----:B------:R-:W-:Y:S02]  /*63d0*/  IMAD.MOV R4, RZ, RZ, -R4 ;  /* 0x000000ffff047224 */ /* 0x000fe400078e0a04 */
[C---:B------:R-:W-:Y:S01]  /*63e0*/  IMAD R19, R56.reuse, R2, R19 ;  /* 0x0000000238137224 */ /* 0x040fe200078e0213 */
[----:B------:R-:W-:Y:S01]  /*63f0*/  IABS R2, R12 ;  /* 0x0000000c00027213 */ /* 0x000fe20000000000 */
[----:B------:R-:W-:Y:S02]  /*6400*/  IMAD R18, R56, R4, R18 ;  /* 0x0000000438127224 */ /* 0x000fe400078e0212 */
[--C-:B------:R-:W-:Y:S01]  /*6410*/  @!P3 IMAD.IADD R21, R21, 0x1, -R56.reuse ;  /* 0x000000011515b824 */ /* 0x100fe200078e0a38 */
[----:B------:R-:W-:Y:S01]  /*6420*/  ISETP.GE.AND P3, PT, R61, RZ, PT ;  /* 0x000000ff3d00720c */ /* 0x000fe20003f66270 */
[----:B------:R-:W-:Y:S01]  /*6430*/  @!P6 IMAD.IADD R20, R20, 0x1, -R56 ;  /* 0x000000011414e824 */ /* 0x000fe200078e0a38 */
[----:B------:R-:W-:Y:S01]  /*6440*/  ISETP.GT.U32.AND P6, PT, R56, R18, PT ;  /* 0x000000123800720c */ /* 0x000fe20003fc4070 */
[----:B------:R-:W-:Y:S01]  /*6450*/  IMAD.HI.U32 R4, R0, R2, RZ ;  /* 0x0000000200047227 */ /* 0x000fe200078e00ff */
[----:B------:R-:W-:Y:S01]  /*6460*/  IABS R3, R11 ;  /* 0x0000000b00037213 */ /* 0x000fe20000000000 */
[----:B------:R-:W4:Y:S02]  /*6470*/  LDL.LU R61, [R1+0x3794] ;  /* 0x00379400013d7983 */ /* 0x000f240000300800 */
[----:B------:R-:W-:-:S02]  /*6480*/  IMAD.MOV R4, RZ, RZ, -R4 ;  /* 0x000000ffff047224 */ /* 0x000fc400078e0a04 */
[----:B------:R-:W-:Y:S01]  /*6490*/  @!P4 IMAD.IADD R39, R39, 0x1, -R56 ;  /* 0x000000012727c824 */ /* 0x000fe200078e0a38 */
[C---:B------:R-:W-:Y:S01]  /*64a0*/  ISETP.GT.U32.AND P4, PT, R56.reuse, R19, PT ;  /* 0x000000133800720c */ /* 0x040fe20003f84070 */
[C---:B------:R-:W-:Y:S01]  /*64b0*/  IMAD R2, R56.reuse, R4, R2 ;  /* 0x0000000438027224 */ /* 0x040fe200078e0202 */
[----:B------:R-:W-:Y:S01]  /*64c0*/  ISETP.GT.U32.AND P2, PT, R56, R21, PT ;  /* 0x000000153800720c */ /* 0x000fe20003f44070 */
[----:B------:R-:W-:Y:S02]  /*64d0*/  IMAD.MOV.U32 R4, RZ, RZ, R42 ;  /* 0x000000ffff047224 */ /* 0x000fe400078e002a */
[----:B------:R-:W-:Y:S01]  /*64e0*/  IMAD.HI.U32 R45, R0, R3, RZ ;  /* 0x00000003002d7227 */ /* 0x000fe200078e00ff */
[----:B------:R-:W-:-:S03]  /*64f0*/  IABS R5, R13 ;  /* 0x0000000d00057213 */ /* 0x000fc60000000000 */
[----:B------:R-:W-:Y:S02]  /*6500*/  @!P6 IMAD.IADD R18, R18, 0x1, -R56 ;  /* 0x000000011212e824 */ /* 0x000fe400078e0a38 */
[----:B------:R-:W-:Y:S01]  /*6510*/  @!P3 IMAD.MOV R4, RZ, RZ, -R4 ;  /* 0x000000ffff04b224 */ /* 0x000fe200078e0a04 */
[----:B------:R-:W-:Y:S01]  /*6520*/  ISETP.GT.U32.AND P3, PT, R56, R39, PT ;  /* 0x000000273800720c */ /* 0x000fe20003f64070 */
[----:B------:R-:W-:Y:S01]  /*6530*/  IMAD.HI.U32 R47, R0, R46, RZ ;  /* 0x0000002e002f7227 */ /* 0x000fe200078e00ff */
[----:B------:R-:W-:-:S03]  /*6540*/  ISETP.GT.U32.AND P6, PT, R56, R18, PT ;  /* 0x000000123800720c */ /* 0x000fc60003fc4070 */
[----:B------:R-:W-:Y:S02]  /*6550*/  IMAD.MOV R45, RZ, RZ, -R45 ;  /* 0x000000ffff2d7224 */ /* 0x000fe400078e0a2d */
[----:B------:R-:W-:Y:S02]  /*6560*/  IMAD.MOV R47, RZ, RZ, -R47 ;  /* 0x000000ffff2f7224 */ /* 0x000fe400078e0a2f */
[----:B------:R-:W-:Y:S02]  /*6570*/  @!P4 IMAD.IADD R19, R19, 0x1, -R56 ;  /* 0x000000011313c824 */ /* 0x000fe400078e0a38 */
[----:B------:R-:W-:Y:S01]  /*6580*/  IMAD.HI.U32 R44, R0, R5, RZ ;  /* 0x00000005002c7227 */ /* 0x000fe200078e00ff */
[----:B------:R-:W-:-:S03]  /*6590*/  ISETP.GE.AND P4, PT, R6, RZ, PT ;  /* 0x000000ff0600720c */ /* 0x000fc60003f86270 */
[C---:B------:R-:W-:Y:S02]  /*65a0*/  IMAD R3, R56.reuse, R45, R3 ;  /* 0x0000002d38037224 */ /* 0x040fe400078e0203 */
[----:B------:R-:W-:Y:S01]  /*65b0*/  @!P1 IMAD.MOV R43, RZ, RZ, -R43 ;  /* 0x000000ffff2b9224 */ /* 0x000fe200078e0a2b */
[C---:B------:R-:W-:Y:S01]  /*65c0*/  ISETP.GT.U32.AND P1, PT, R56.reuse, R20, PT ;  /* 0x000000143800720c */ /* 0x040fe20003f24070 */
[C---:B------:R-:W-:Y:S01]  /*65d0*/  IMAD R6, R56.reuse, R47, R46 ;  /* 0x0000002f38067224 */ /* 0x040fe200078e022e */
[C---:B------:R-:W-:Y:S01]  /*65e0*/  ISETP.GT.U32.AND P0, PT, R56.reuse, R19, PT ;  /* 0x000000133800720c */ /* 0x040fe20003f04070 */
[----:B------:R-:W-:Y:S02]  /*65f0*/  IMAD.MOV R44, RZ, RZ, -R44 ;  /* 0x000000ffff2c7224 */ /* 0x000fe400078e0a2c */
[----:B------:R-:W-:Y:S01]  /*6600*/  @!P2 IMAD.IADD R21, R21, 0x1, -R56 ;  /* 0x000000011515a824 */ /* 0x000fe200078e0a38 */
[C---:B------:R-:W-:Y:S01]  /*6610*/  ISETP.GT.U32.AND P2, PT, R56.reuse, R3, PT ;  /* 0x000000033800720c */ /* 0x040fe20003f44070 */
[----:B------:R-:W-:-:S02]  /*6620*/  IMAD R5, R56, R44, R5 ;  /* 0x0000002c38057224 */ /* 0x000fc400078e0205 */
[--C-:B------:R-:W-:Y:S01]  /*6630*/  @!P3 IMAD.IADD R39, R39, 0x1, -R56.reuse ;  /* 0x000000012727b824 */ /* 0x100fe200078e0a38 */
[----:B------:R-:W-:Y:S01]  /*6640*/  ISETP.GT.U32.AND P3, PT, R56, R6, PT ;  /* 0x000000063800720c */ /* 0x000fe20003f64070 */
[--C-:B------:R-:W-:Y:S01]  /*6650*/  @!P6 IMAD.IADD R18, R18, 0x1, -R56.reuse ;  /* 0x000000011212e824 */ /* 0x100fe200078e0a38 */
[----:B------:R-:W-:Y:S01]  /*6660*/  ISETP.GT.U32.AND P6, PT, R56, R5, PT ;  /* 0x000000053800720c */ /* 0x000fe20003fc4070 */
[--C-:B------:R-:W-:Y:S01]  /*6670*/  @!P1 IMAD.IADD R20, R20, 0x1, -R56.reuse ;  /* 0x0000000114149824 */ /* 0x100fe200078e0a38 */
[----:B------:R-:W-:Y:S01]  /*6680*/  ISETP.GT.U32.AND P1, PT, R56, R2, PT ;  /* 0x000000023800720c */ /* 0x000fe20003f24070 */
[--C-:B------:R-:W-:Y:S01]  /*6690*/  @!P0 IMAD.IADD R19, R19, 0x1, -R56.reuse ;  /* 0x0000000113138824 */ /* 0x100fe200078e0a38 */
[----:B------:R-:W-:Y:S01]  /*66a0*/  ISETP.GE.AND P0, PT, R7, RZ, PT ;  /* 0x000000ff0700720c */ /* 0x000fe20003f06270 */
[----:B------:R-:W-:Y:S02]  /*66b0*/  IMAD.MOV.U32 R45, RZ, RZ, R21 ;  /* 0x000000ffff2d7224 */ /* 0x000fe400078e0015 */
[----:B------:R-:W-:Y:S01]  /*66c0*/  @!P2 IMAD.IADD R3, R3, 0x1, -R56 ;  /* 0x000000010303a824 */ /* 0x000fe200078e0a38 */
[----:B------:R-:W-:Y:S01]  /*66d0*/  ISETP.GE.AND P2, PT, R9, RZ, PT ;  /* 0x000000ff0900720c */ /* 0x000fe20003f46270 */
[----:B------:R-:W-:-:S02]  /*66e0*/  @!P4 IMAD.MOV R45, RZ, RZ, -R45 ;  /* 0x000000ffff2dc224 */ /* 0x000fc400078e0a2d */
[--C-:B------:R-:W-:Y:S01]  /*66f0*/  @!P3 IMAD.IADD R6, R6, 0x1, -R56.reuse ;  /* 0x000000010606b824 */ /* 0x100fe200078e0a38 */
[----:B------:R-:W-:Y:S01]  /*6700*/  ISETP.GT.U32.AND P4, PT, R56, R3, PT ;  /* 0x000000033800720c */ /* 0x000fe20003f84070 */
[----:B------:R-:W-:Y:S01]  /*6710*/  STL [R1+0x2c], R40 ;  /* 0x00002c2801007387 */ /* 0x000fe20000100800 */
[----:B------:R-:W-:Y:S01]  /*6720*/  ISETP.GE.AND P3, PT, R8, RZ, PT ;  /* 0x000000ff0800720c */ /* 0x000fe20003f66270 */
[--C-:B------:R-:W-:Y:S01]  /*6730*/  @!P6 IMAD.IADD R5, R5, 0x1, -R56.reuse ;  /* 0x000000010505e824 */ /* 0x100fe200078e0a38 */
[----:B------:R-:W-:Y:S01]  /*6740*/  ISETP.GT.U32.AND P6, PT, R56, R6, PT ;  /* 0x000000063800720c */ /* 0x000fe20003fc4070 */
[----:B------:R0:W-:Y:S01]  /*6750*/  STL [R1+0x28], R43 ;  /* 0x0000282b01007387 */ /* 0x0001e20000100800 */
[----:B------:R-:W-:Y:S01]  /*6760*/  @!P1 IMAD.IADD R2, R2, 0x1, -R56 ;  /* 0x0000000102029824 */ /* 0x000fe200078e0a38 */
[----:B------:R-:W-:Y:S01]  /*6770*/  ISETP.GE.AND P1, PT, R10, RZ, PT ;  /* 0x000000ff0a00720c */ /* 0x000fe20003f26270 */
[----:B------:R-:W-:Y:S02]  /*6780*/  IMAD.MOV.U32 R46, RZ, RZ, R39 ;  /* 0x000000ffff2e7224 */ /* 0x000fe400078e0027 */
[----:B------:R-:W-:-:S02]  /*6790*/  IMAD.MOV.U32 R10, RZ, RZ, R18 ;  /* 0x000000ffff0a7224 */ /* 0x000fc400078e0012 */
[----:B0-----:R-:W-:-:S04]  /*67a0*/  IMAD.MOV.U32 R43, RZ, RZ, R20 ;  /* 0x000000ffff2b7224 */ /* 0x001fc800078e0014 */
[----:B------:R-:W-:Y:S01]  /*67b0*/  @!P0 IMAD.MOV R43, RZ, RZ, -R43 ;  /* 0x000000ffff2b8224 */ /* 0x000fe200078e0a2b */
[----:B------:R-:W-:Y:S01]  /*67c0*/  ISETP.GT.U32.AND P0, PT, R56, R2, PT ;  /* 0x000000023800720c */ /* 0x000fe20003f04070 */
[----:B------:R-:W-:Y:S02]  /*67d0*/  @!P5 IMAD.MOV R46, RZ, RZ, -R46 ;  /* 0x000000ffff2ed224 */ /* 0x000fe400078e0a2e */
[----:B------:R-:W-:Y:S01]  /*67e0*/  @!P2 IMAD.MOV R10, RZ, RZ, -R10 ;  /* 0x000000ffff0aa224 */ /* 0x000fe200078e0a0a */
[----:B------:R-:W-:Y:S01]  /*67f0*/  ISETP.GE.AND P2, PT, R11, RZ, PT ;  /* 0x000000ff0b00720c */ /* 0x000fe20003f46270 */
[--C-:B------:R-:W-:Y:S01]  /*6800*/  @!P4 IMAD.IADD R3, R3, 0x1, -R56.reuse ;  /* 0x000000010303c824 */ /* 0x100fe200078e0a38 */
[----:B------:R-:W-:Y:S01]  /*6810*/  ISETP.GE.AND P4, PT, R12, RZ, PT ;  /* 0x000000ff0c00720c */ /* 0x000fe20003f86270 */
[----:B------:R-:W-:Y:S01]  /*6820*/  @!P3 IMAD.MOV R19, RZ, RZ, -R19 ;  /* 0x000000ffff13b224 */ /* 0x000fe200078e0a13 */
[----:B------:R-:W-:Y:S01]  /*6830*/  STL [R1+0x24], R41 ;  /* 0x0000242901007387 */ /* 0x000fe20000100800 */
[----:B------:R-:W-:-:S03]  /*6840*/  @!P6 IMAD.IADD R6, R6, 0x1, -R56 ;  /* 0x000000010606e824 */ /* 0x000fc600078e0a38 */
[----:B------:R-:W-:Y:S04]  /*6850*/  STL [R1+0x20], R46 ;  /* 0x0000202e01007387 */ /* 0x000fe80000100800 */
[----:B------:R-:W-:Y:S01]  /*6860*/  STL [R1+0x1c], R45 ;  /* 0x00001c2d01007387 */ /* 0x000fe20000100800 */
[----:B------:R-:W-:-:S03]  /*6870*/  IMAD.MOV.U32 R18, RZ, RZ, R3 ;  /* 0x000000ffff127224 */ /* 0x000fc600078e0003 */
[----:B------:R-:W-:Y:S01]  /*6880*/  STL [R1+0x18], R43 ;  /* 0x0000182b01007387 */ /* 0x000fe20000100800 */
[----:B------:R-:W-:-:S03]  /*6890*/  @!P0 IMAD.IADD R2, R2, 0x1, -R56 ;  /* 0x0000000102028824 */ /* 0x000fc600078e0a38 */
[----:B------:R0:W-:Y:S01]  /*68a0*/  STL [R1+0x10], R19 ;  /* 0x0000101301007387 */ /* 0x0001e20000100800 */
[----:B------:R-:W-:Y:S02]  /*68b0*/  @!P2 IMAD.MOV R18, RZ, RZ, -R18 ;  /* 0x000000ffff12a224 */ /* 0x000fe400078e0a12 */
[----:B------:R-:W-:Y:S02]  /*68c0*/  @!P4 IMAD.MOV R2, RZ, RZ, -R2 ;  /* 0x000000ffff02c224 */ /* 0x000fe400078e0a02 */
[----:B0-----:R-:W-:-:S04]  /*68d0*/  IMAD.MOV.U32 R19, RZ, RZ, R6 ;  /* 0x000000ffff137224 */ /* 0x001fc800078e0006 */
[----:B------:R-:W-:Y:S01]  /*68e0*/  @!P1 IMAD.MOV R19, RZ, RZ, -R19 ;  /* 0x000000ffff139224 */ /* 0x000fe200078e0a13 */
[----:B------:R0:W-:Y:S01]  /*68f0*/  STL [R1+0xc], R10 ;  /* 0x00000c0a01007387 */ /* 0x0001e20000100800 */
[----:B------:R-:W-:-:S03]  /*6900*/  IABS R41, R14 ;  /* 0x0000000e00297213 */ /* 0x000fc60000000000 */
[----:B------:R-:W-:Y:S04]  /*6910*/  STL [R1+0x8], R19 ;  /* 0x0000081301007387 */ /* 0x000fe80000100800 */
[----:B------:R-:W-:Y:S04]  /*6920*/  STL [R1+0x4], R18 ;  /* 0x0000041201007387 */ /* 0x000fe80000100800 */
[----:B------:R1:W-:Y:S04]  /*6930*/  STL [R1], R2 ;  /* 0x0000000201007387 */ /* 0x0003e80000100800 */
[----:B------:R-:W4:Y:S01]  /*6940*/  LDL.LU R47, [R1+0x30] ;  /* 0x00003000012f7983 */ /* 0x000f220000300800 */
[----:B------:R-:W-:-:S03]  /*6950*/  IMAD.HI.U32 R42, R0, R41, RZ ;  /* 0x00000029002a7227 */ /* 0x000fc600078e00ff */
[----:B------:R-:W4:Y:S01]  /*6960*/  LDL.LU R46, [R1+0x34] ;  /* 0x00003400012e7983 */ /* 0x000f220000300800 */
[----:B------:R-:W-:Y:S01]  /*6970*/  IMAD.MOV R42, RZ, RZ, -R42 ;  /* 0x000000ffff2a7224 */ /* 0x000fe200078e0a2a */
[----:B------:R-:W-:Y:S02]  /*6980*/  IABS R40, R15 ;  /* 0x0000000f00287213 */ /* 0x000fe40000000000 */
[----:B------:R-:W-:Y:S01]  /*6990*/  IABS R9, R16 ;  /* 0x0000001000097213 */ /* 0x000fe20000000000 */
[C---:B------:R-:W-:Y:S01]  /*69a0*/  IMAD R8, R56.reuse, R42, R41 ;  /* 0x0000002a38087224 */ /* 0x040fe200078e0229 */
[C---:B------:R-:W-:Y:S01]  /*69b0*/  ISETP.GT.U32.AND P5, PT, R56.reuse, R5, PT ;  /* 0x000000053800720c */ /* 0x040fe20003fa4070 */
[----:B------:R-:W4:Y:S03]  /*69c0*/  LDL.LU R43, [R1+0x38] ;  /* 0x00003800012b7983 */ /* 0x000f260000300800 */
[----:B------:R-:W-:Y:S01]  /*69d0*/  ISETP.GT.U32.AND P3, PT, R56, R8, PT ;  /* 0x000000083800720c */ /* 0x000fe20003f64070 */
[----:B------:R-:W-:Y:S01]  /*69e0*/  IMAD.HI.U32 R7, R0, R40, RZ ;  /* 0x0000002800077227 */ /* 0x000fe200078e00ff */
[----:B------:R-:W-:Y:S01]  /*69f0*/  IABS R6, R22 ;  /* 0x0000001600067213 */ /* 0x000fe20000000000 */
[----:B------:R-:W4:Y:S02]  /*6a00*/  LDL.LU R48, [R1+0x3c] ;  /* 0x00003c0001307983 */ /* 0x000f240000300800 */
[----:B------:R-:W-:-:S02]  /*6a10*/  IMAD.MOV R7, RZ, RZ, -R7 ;  /* 0x000000ffff077224 */ /* 0x000fc400078e0a07 */
[----:B0-----:R-:W-:Y:S01]  /*6a20*/  IMAD.HI.U32 R10, R0, R9, RZ ;  /* 0x00000009000a7227 */ /* 0x001fe200078e00ff */
[----:B------:R-:W-:Y:S01]  /*6a30*/  ISETP.GE.AND P0, PT, R13, RZ, PT ;  /* 0x000000ff0d00720c */ /* 0x000fe20003f06270 */
[----:B------:R-:W4:Y:S04]  /*6a40*/  LDL.LU R45, [R1+0x50] ;  /* 0x00005000012d7983 */ /* 0x000f280000300800 */
[----:B------:R-:W-:Y:S02]  /*6a50*/  @!P3 IMAD.IADD R8, R8, 0x1, -R56 ;  /* 0x000000010808b824 */ /* 0x000fe400078e0a38 */
[C---:B------:R-:W-:Y:S02]  /*6a60*/  IMAD R7, R56.reuse, R7, R40 ;  /* 0x0000000738077224 */ /* 0x040fe400078e0228 */
[----:B------:R-:W-:Y:S01]  /*6a70*/  IMAD.MOV R11, RZ, RZ, -R10 ;  /* 0x000000ffff0b7224 */ /* 0x000fe200078e0a0a */
[----:B------:R-:W-:-:S02]  /*6a80*/  ISETP.GT.U32.AND P1, PT, R56, R8, PT ;  /* 0x000000083800720c */ /* 0x000fc40003f24070 */
[----:B------:R-:W-:Y:S01]  /*6a90*/  IABS R10, R17 ;  /* 0x00000011000a7213 */ /* 0x000fe20000000000 */
[----:B------:R-:W-:Y:S01]  /*6aa0*/  @!P5 IMAD.IADD R5, R5, 0x1, -R56 ;  /* 0x000000010505d824 */ /* 0x000fe200078e0a38 */
[----:B------:R-:W-:Y:S02]  /*6ab0*/  ISETP.GT.U32.AND P6, PT, R56, R7, PT ;  /* 0x000000073800720c */ /* 0x000fe40003fc4070 */
[----:B------:R-:W-:Y:S01]  /*6ac0*/  ISETP.GE.AND P5, PT, R14, RZ, PT ;  /* 0x000000ff0e00720c */ /* 0x000fe20003fa6270 */
[----:B------:R-:W-:-:S04]  /*6ad0*/  IMAD.HI.U32 R3, R0, R10, RZ ;  /* 0x0000000a00037227 */ /* 0x000fc800078e00ff */
[----:B------:R-:W-:Y:S02]  /*6ae0*/  IMAD.MOV R3, RZ, RZ, -R3 ;  /* 0x000000ffff037224 */ /* 0x000fe400078e0a03 */
[----:B------:R-:W-:Y:S02]  /*6af0*/  @!P1 IMAD.IADD R8, R8, 0x1, -R56 ;  /* 0x0000000108089824 */ /* 0x000fe400078e0a38 */
[C---:B------:R-:W-:Y:S02]  /*6b00*/  IMAD R9, R56.reuse, R11, R9 ;  /* 0x0000000b38097224 */ /* 0x040fe400078e0209 */
[----:B-1----:R-:W-:Y:S02]  /*6b10*/  IMAD R2, R56, R3, R10 ;  /* 0x0000000338027224 */ /* 0x002fe400078e020a */
[----:B------:R-:W-:Y:S02]  /*6b20*/  IMAD.MOV.U32 R10, RZ, RZ, R6 ;  /* 0x000000ffff0a7224 */ /* 0x000fe400078e0006 */
[----:B------:R-:W-:-:S02]  /*6b30*/  IMAD.MOV.U32 R6, RZ, RZ, R8 ;  /* 0x000000ffff067224 */ /* 0x000fc400078e0008 */
[----:B------:R-:W-:Y:S01]  /*6b40*/  @!P6 IMAD.IADD R7, R7, 0x1, -R56 ;  /* 0x000000010707e824 */ /* 0x000fe200078e0a38 */
[C---:B------:R-:W-:Y:S01]  /*6b50*/  ISETP.GT.U32.AND P6, PT, R56.reuse, R9, PT ;  /* 0x000000093800720c */ /* 0x040fe20003fc4070 */
[----:B------:R-:W-:Y:S01]  /*6b60*/  @!P5 IMAD.MOV R6, RZ, RZ, -R6 ;  /* 0x000000ffff06d224 */ /* 0x000fe200078e0a06 */
[----:B------:R-:W-:Y:S01]  /*6b70*/  ISETP.GT.U32.AND P5, PT, R56, R2, PT ;  /* 0x000000023800720c */ /* 0x000fe20003fa4070 */
[----:B------:R-:W-:Y:S01]  /*6b80*/  IMAD.HI.U32 R3, R0, R10, RZ ;  /* 0x0000000a00037227 */ /* 0x000fe200078e00ff */
[----:B------:R-:W-:-:S03]  /*6b90*/  IABS R11, R23 ;  /* 0x00000017000b7213 */ /* 0x000fc60000000000 */
[----:B------:R-:W-:-:S06]  /*6ba0*/  IMAD.MOV R3, RZ, RZ, -R3 ;  /* 0x000000ffff037224 */ /* 0x000fcc00078e0a03 */
[--C-:B------:R-:W-:Y:S02]  /*6bb0*/  @!P6 IMAD.IADD R9, R9, 0x1, -R56.reuse ;  /* 0x000000010909e824 */ /* 0x100fe400078e0a38 */
[----:B------:R-:W-:-:S03]  /*6bc0*/  @!P5 IMAD.IADD R2, R2, 0x1, -R56 ;  /* 0x000000010202d824 */ /* 0x000fc600078e0a38 */
[C---:B------:R-:W-:Y:S01]  /*6bd0*/  ISETP.GT.U32.AND P6, PT, R56.reuse, R9, PT ;  /* 0x000000093800720c */ /* 0x040fe20003fc4070 */
[C---:B------:R-:W-:Y:S01]  /*6be0*/  IMAD R10, R56.reuse, R3, R10 ;  /* 0x00000003380a7224 */ /* 0x040fe200078e020a */
[----:B------:R-:W-:Y:S01]  /*6bf0*/  ISETP.GT.U32.AND P5, PT, R56, R2, PT ;  /* 0x000000023800720c */ /* 0x000fe20003fa4070 */
[----:B------:R-:W-:Y:S01]  /*6c00*/  IMAD.HI.U32 R3, R0, R11, RZ ;  /* 0x0000000b00037227 */ /* 0x000fe200078e00ff */
[----:B------:R-:W-:Y:S02]  /*6c10*/  IABS R13, R25 ;  /* 0x00000019000d7213 */ /* 0x000fe40000000000 */
[----:B------:R-:W-:Y:S01]  /*6c20*/  IABS R12, R24 ;  /* 0x00000018000c7213 */ /* 0x000fe20000000000 */
[----:B------:R-:W-:Y:S01]  /*6c30*/  IMAD.MOV R3, RZ, RZ, -R3 ;  /* 0x000000ffff037224 */ /* 0x000fe200078e0a03 */
[----:B------:R-:W-:Y:S01]  /*6c40*/  ISETP.GE.AND P4, PT, R16, RZ, PT ;  /* 0x000000ff1000720c */ /* 0x000fe20003f86270 */
[----:B------:R-:W-:Y:S01]  /*6c50*/  IMAD.HI.U32 R8, R0, R13, RZ ;  /* 0x0000000d00087227 */ /* 0x000fe200078e00ff */
[----:B------:R-:W-:-:S03]  /*6c60*/  IABS R14, R26 ;  /* 0x0000001a000e7213 */ /* 0x000fc60000000000 */
[----:B------:R-:W-:-:S04]  /*6c70*/  IMAD.HI.U32 R16, R0, R12, RZ ;  /* 0x0000000c00107227 */ /* 0x000fc800078e00ff */
[----:B------:R-:W-:Y:S01]  /*6c80*/  @!P0 IMAD.MOV R5, RZ, RZ, -R5 ;  /* 0x000000ffff058224 */ /* 0x000fe200078e0a05 */
[----:B------:R-:W-:Y:S01]  /*6c90*/  ISETP.GE.AND P0, PT, R17, RZ, PT ;  /* 0x000000ff1100720c */ /* 0x000fe20003f06270 */
[----:B------:R-:W-:Y:S02]  /*6ca0*/  IMAD R11, R56, R3, R11 ;  /* 0x00000003380b7224 */ /* 0x000fe400078e020b */
[----:B------:R-:W-:Y:S02]  /*6cb0*/  IMAD.MOV R8, RZ, RZ, -R8 ;  /* 0x000000ffff087224 */ /* 0x000fe400078e0a08 */
[----:B------:R-:W-:Y:S02]  /*6cc0*/  @!P6 IMAD.IADD R9, R9, 0x1, -R56 ;  /* 0x000000010909e824 */ /* 0x000fe400078e0a38 */
[----:B------:R-:W-:Y:S02]  /*6cd0*/  IMAD.MOV R16, RZ, RZ, -R16 ;  /* 0x000000ffff107224 */ /* 0x000fe400078e0a10 */
[----:B------:R-:W-:Y:S01]  /*6ce0*/  @!P5 IMAD.IADD R2, R2, 0x1, -R56 ;  /* 0x000000010202d824 */ /* 0x000fe200078e0a38 */
[C---:B------:R-:W-:Y:S01]  /*6cf0*/  ISETP.GT.U32.AND P5, PT, R56.reuse, R11, PT ;  /* 0x0000000b3800720c */ /* 0x040fe20003fa4070 */
[----:B------:R-:W-:-:S02]  /*6d00*/  IMAD R13, R56, R8, R13 ;  /* 0x00000008380d7224 */ /* 0x000fc400078e020d */
[----:B------:R-:W-:-:S04]  /*6d10*/  IMAD.HI.U32 R3, R0, R14, RZ ;  /* 0x0000000e00037227 */ /* 0x000fc800078e00ff */
[C---:B------:R-:W-:Y:S02]  /*6d20*/  IMAD R12, R56.reuse, R16, R12 ;  /* 0x00000010380c7224 */ /* 0x040fe400078e020c */
[----:B------:R-:W-:Y:S02]  /*6d30*/  IMAD.MOV.U32 R8, RZ, RZ, R9 ;  /* 0x000000ffff087224 */ /* 0x000fe400078e0009 */
[----:B------:R-:W-:Y:S02]  /*6d40*/  IMAD.MOV R16, RZ, RZ, -R3 ;  /* 0x000000ffff107224 */ /* 0x000fe400078e0a03 */
[----:B------:R-:W-:Y:S02]  /*6d50*/  IMAD.MOV.U32 R9, RZ, RZ, R2 ;  /* 0x000000ffff097224 */ /* 0x000fe400078e0002 */
[----:B------:R-:W-:Y:S01]  /*6d60*/  @!P4 IMAD.MOV R8, RZ, RZ, -R8 ;  /* 0x000000ffff08c224 */ /* 0x000fe200078e0a08 */
[C---:B------:R-:W-:Y:S01]  /*6d70*/  ISETP.GT.U32.AND P4, PT, R56.reuse, R12, PT ;  /* 0x0000000c3800720c */ /* 0x040fe20003f84070 */
[----:B------:R-:W-:-:S02]  /*6d80*/  IMAD R14, R56, R16, R14 ;  /* 0x00000010380e7224 */ /* 0x000fc400078e020e */
[----:B------:R-:W-:Y:S01]  /*6d90*/  @!P0 IMAD.MOV R9, RZ, RZ, -R9 ;  /* 0x000000ffff098224 */ /* 0x000fe200078e0a09 */
[C---:B------:R-:W-:Y:S01]  /*6da0*/  ISETP.GT.U32.AND P0, PT, R56.reuse, R13, PT ;  /* 0x0000000d3800720c */ /* 0x040fe20003f04070 */
[--C-:B------:R-:W-:Y:S01]  /*6db0*/  @!P5 IMAD.IADD R11, R11, 0x1, -R56.reuse ;  /* 0x000000010b0bd824 */ /* 0x100fe200078e0a38 */
[C---:B------:R-:W-:Y:S02]  /*6dc0*/  ISETP.GT.U32.AND P6, PT, R56.reuse, R10, PT ;  /* 0x0000000a3800720c */ /* 0x040fe40003fc4070 */
[----:B------:R-:W-:Y:S02]  /*6dd0*/  ISETP.GT.U32.AND P5, PT, R56, R14, PT ;  /* 0x0000000e3800720c */ /* 0x000fe40003fa4070 */
[----:B------:R-:W-:Y:S02]  /*6de0*/  ISETP.GE.AND P3, PT, R15, RZ, PT ;  /* 0x000000ff0f00720c */ /* 0x000fe40003f66270 */
[----:B------:R-:W-:Y:S01]  /*6df0*/  IABS R15, R27 ;  /* 0x0000001b000f7213 */ /* 0x000fe20000000000 */
[----:B------:R-:W-:Y:S01]  /*6e00*/  @!P4 IMAD.IADD R12, R12, 0x1, -R56 ;  /* 0x000000010c0cc824 */ /* 0x000fe200078e0a38 */
[----:B------:R-:W-:-:S03]  /*6e10*/  ISETP.GT.U32.AND P4, PT, R56, R11, PT ;  /* 0x0000000b3800720c */ /* 0x000fc60003f84070 */
[----:B------:R-:W-:Y:S01]  /*6e20*/  IMAD.HI.U32 R3, R0, R15, RZ ;  /* 0x0000000f00037227 */ /* 0x000fe200078e00ff */
[----:B------:R-:W-:Y:S02]  /*6e30*/  ISETP.GT.U32.AND P2, PT, R56, R7, PT ;  /* 0x000000073800720c */ /* 0x000fe40003f44070 */
[----:B------:R-:W-:Y:S01]  /*6e40*/  IABS R16, R28 ;  /* 0x0000001c00107213 */ /* 0x000fe20000000000 */
[--C-:B------:R-:W-:Y:S02]  /*6e50*/  @!P0 IMAD.IADD R13, R13, 0x1, -R56.reuse ;  /* 0x000000010d0d8824 */ /* 0x100fe400078e0a38 */
[----:B------:R-:W-:Y:S02]  /*6e60*/  IMAD.MOV R3, RZ, RZ, -R3 ;  /* 0x000000ffff037224 */ /* 0x000fe400078e0a03 */
[--C-:B------:R-:W-:Y:S02]  /*6e70*/  @!P6 IMAD.IADD R10, R10, 0x1, -R56.reuse ;  /* 0x000000010a0ae824 */ /* 0x100fe400078e0a38 */
[----:B------:R-:W-:Y:S01]  /*6e80*/  @!P5 IMAD.IADD R14, R14, 0x1, -R56 ;  /* 0x000000010e0ed824 */ /* 0x000fe200078e0a38 */
[C---:B------:R-:W-:Y:S01]  /*6e90*/  ISETP.GT.U32.AND P5, PT, R56.reuse, R13, PT ;  /* 0x0000000d3800720c */ /* 0x040fe20003fa4070 */
[----:B------:R-:W-:-:S02]  /*6ea0*/  IMAD R15, R56, R3, R15 ;  /* 0x00000003380f7224 */ /* 0x000fc400078e020f */
[----:B------:R-:W-:Y:S01]  /*6eb0*/  IMAD.HI.U32 R2, R0, R16, RZ ;  /* 0x0000001000027227 */ /* 0x000fe200078e00ff */
[----:B------:R-:W-:-:S03]  /*6ec0*/  ISETP.GT.U32.AND P6, PT, R56, R10, PT ;  /* 0x0000000a3800720c */ /* 0x000fc60003fc4070 */
[----:B------:R-:W-:Y:S02]  /*6ed0*/  IMAD.MOV R2, RZ, RZ, -R2 ;  /* 0x000000ffff027224 */ /* 0x000fe400078e0a02 */
[--C-:B------:R-:W-:Y:S01]  /*6ee0*/  @!P4 IMAD.IADD R11, R11, 0x1, -R56.reuse ;  /* 0x000000010b0bc824 */ /* 0x100fe200078e0a38 */
[----:B------:R-:W-:Y:S01]  /*6ef0*/  ISETP.GT.U32.AND P4, PT, R56, R15, PT ;  /* 0x0000000f3800720c */ /* 0x000fe20003f84070 */
[----:B------:R-:W-:Y:S01]  /*6f00*/  @!P2 IMAD.IADD R7, R7, 0x1, -R56 ;  /* 0x000000010707a824 */ /* 0x000fe200078e0a38 */
[----:B------:R-:W-:Y:S01]  /*6f10*/  ISETP.GE.AND P1, PT, R22, RZ, PT ;  /* 0x000000ff1600720c */ /* 0x000fe20003f26270 */
[----:B------:R-:W-:Y:S01]  /*6f20*/  IMAD R16, R56, R2, R16 ;  /* 0x0000000238107224 */ /* 0x000fe200078e0210 */
[----:B------:R-:W-:Y:S02]  /*6f30*/  ISETP.GE.AND P2, PT, R23, RZ, PT ;  /* 0x000000ff1700720c */ /* 0x000fe40003f46270 */
[----:B------:R-:W-:Y:S01]  /*6f40*/  IABS R17, R29 ;  /* 0x0000001d00117213 */ /* 0x000fe20000000000 */
[----:B------:R-:W-:Y:S01]  /*6f50*/  @!P5 IMAD.IADD R13, R13, 0x1, -R56 ;  /* 0x000000010d0dd824 */ /* 0x000fe200078e0a38 */
[----:B------:R-:W-:-:S02]  /*6f60*/  IABS R18, R30 ;  /* 0x0000001e00127213 */ /* 0x000fc40000000000 */
[----:B------:R-:W-:Y:S01]  /*6f70*/  ISETP.GT.U32.AND P5, PT, R56, R16, PT ;  /* 0x000000103800720c */ /* 0x000fe20003fa4070 */
[----:B------:R-:W-:Y:S01]  /*6f80*/  IMAD.HI.U32 R20, R0, R17, RZ ;  /* 0x0000001100147227 */ /* 0x000fe200078e00ff */
[----:B------:R-:W-:-:S03]  /*6f90*/  IABS R19, R31 ;  /* 0x0000001f00137213 */ /* 0x000fc60000000000 */
[----:B------:R-:W-:Y:S01]  /*6fa0*/  @!P6 IMAD.IADD R10, R10, 0x1, -R56 ;  /* 0x000000010a0ae824 */ /* 0x000fe200078e0a38 */
[----:B------:R-:W-:Y:S01]  /*6fb0*/  ISETP.GE.AND P6, PT, R25, RZ, PT ;  /* 0x000000ff1900720c */ /* 0x000fe20003fc6270 */
[----:B------:R-:W-:-:S04]  /*6fc0*/  IMAD.HI.U32 R3, R0, R18, RZ ;  /* 0x0000001200037227 */ /* 0x000fc800078e00ff */
[----:B------:R-:W-:Y:S02]  /*6fd0*/  IMAD.MOV R20, RZ, RZ, -R20 ;  /* 0x000000ffff147224 */ /* 0x000fe400078e0a14 */
[----:B------:R-:W-:Y:S01]  /*6fe0*/  @!P4 IMAD.IADD R15, R15, 0x1, -R56 ;  /* 0x000000010f0fc824 */ /* 0x000fe200078e0a38 */
[C---:B------:R-:W-:Y:S01]  /*6ff0*/  ISETP.GT.U32.AND P0, PT, R56.reuse, R12, PT ;  /* 0x0000000c3800720c */ /* 0x040fe20003f04070 */
[----:B------:R-:W-:Y:S01]  /*7000*/  @!P1 IMAD.MOV R10, RZ, RZ, -R10 ;  /* 0x000000ffff0a9224 */ /* 0x000fe200078e0a0a */
[C---:B------:R-:W-:Y:S01]  /*7010*/  ISETP.GT.U32.AND P1, PT, R56.reuse, R14, PT ;  /* 0x0000000e3800720c */ /* 0x040fe20003f24070 */
[----:B------:R-:W-:Y:S02]  /*7020*/  IMAD.MOV R3, RZ, RZ, -R3 ;  /* 0x000000ffff037224 */ /* 0x000fe400078e0a03 */
[C---:B------:R-:W-:Y:S02]  /*7030*/  IMAD R17, R56.reuse, R20, R17 ;  /* 0x0000001438117224 */ /* 0x040fe400078e0211 */
[----:B------:R-:W-:Y:S01]  /*7040*/  @!P2 IMAD.MOV R11, RZ, RZ, -R11 ;  /* 0x000000ffff0ba224 */ /* 0x000fe200078e0a0b */
[----:B------:R-:W-:Y:S01]  /*7050*/  ISETP.GT.U32.AND P2, PT, R56, R15, PT ;  /* 0x0000000f3800720c */ /* 0x000fe20003f44070 */
[----:B------:R-:W-:-:S04]  /*7060*/  IMAD.HI.U32 R2, R0, R19, RZ ;  /* 0x0000001300027227 */ /* 0x000fc800078e00ff */
[----:B------:R-:W-:Y:S01]  /*7070*/  @!P3 IMAD.MOV R7, RZ, RZ, -R7 ;  /* 0x000000ffff07b224 */ /* 0x000fe200078e0a07 */
[----:B------:R-:W-:Y:S01]  /*7080*/  ISETP.GE.AND P3, PT, R24, RZ, PT ;  /* 0x000000ff1800720c */ /* 0x000fe20003f66270 */
[----:B------:R-:W-:Y:S02]  /*7090*/  IMAD R18, R56, R3, R18 ;  /* 0x0000000338127224 */ /* 0x000fe400078e0212 */
[----:B------:R-:W-:Y:S01]  /*70a0*/  @!P5 IMAD.IADD R16, R16, 0x1, -R56 ;  /* 0x000000011010d824 */ /* 0x000fe200078e0a38 */
[C---:B------:R-:W-:Y:S01]  /*70b0*/  ISETP.GT.U32.AND P5, PT, R56.reuse, R17, PT ;  /* 0x000000113800720c */ /* 0x040fe20003fa4070 */
[----:B------:R-:W-:Y:S02]  /*70c0*/  IMAD.MOV R2, RZ, RZ, -R2 ;  /* 0x000000ffff027224 */ /* 0x000fe400078e0a02 */
[----:B------:R-:W-:Y:S01]  /*70d0*/  @!P6 IMAD.MOV R13, RZ, RZ, -R13 ;  /* 0x000000ffff0de224 */ /* 0x000fe200078e0a0d */
[C---:B------:R-:W-:Y:S01]  /*70e0*/  ISETP.GT.U32.AND P6, PT, R56.reuse, R18, PT ;  /* 0x000000123800720c */ /* 0x040fe20003fc4070 */
[----:B------:R-:W-:-:S02]  /*70f0*/  IMAD R19, R56, R2, R19 ;  /* 0x0000000238137224 */ /* 0x000fc400078e0213 */
[--C-:B------:R-:W-:Y:S02]  /*7100*/  @!P0 IMAD.IADD R12, R12, 0x1, -R56.reuse ;  /* 0x000000010c0c8824 */ /* 0x100fe400078e0a38 */
[--C-:B------:R-:W-:Y:S01]  /*7110*/  @!P1 IMAD.IADD R14, R14, 0x1, -R56.reuse ;  /* 0x000000010e0e9824 */ /* 0x100fe200078e0a38 */
[----:B------:R-:W-:Y:S01]  /*7120*/  ISETP.GE.AND P1, PT, R27, RZ, PT ;  /* 0x000000ff1b00720c */ /* 0x000fe20003f26270 */
[----:B------:R-:W-:Y:S01]  /*7130*/  @!P2 IMAD.IADD R15, R15, 0x1, -R56 ;  /* 0x000000010f0fa824 */ /* 0x000fe200078e0a38 */
[C---:B------:R-:W-:Y:S01]  /*7140*/  ISETP.GT.U32.AND P2, PT, R56.reuse, R19, PT ;  /* 0x000000133800720c */ /* 0x040fe20003f44070 */
[----:B------:R-:W-:Y:S01]  /*7150*/  @!P3 IMAD.MOV R12, RZ, RZ, -R12 ;  /* 0x000000ffff0cb224 */ /* 0x000fe200078e0a0c */
[----:B------:R-:W-:Y:S01]  /*7160*/  IABS R20, R32 ;  /* 0x0000002000147213 */ /* 0x000fe20000000000 */
[--C-:B------:R-:W-:Y:S01]  /*7170*/  @!P5 IMAD.IADD R17, R17, 0x1, -R56.reuse ;  /* 0x000000011111d824 */ /* 0x100fe200078e0a38 */
[----:B------:R-:W-:Y:S01]  /*7180*/  ISETP.GT.U32.AND P3, PT, R56, R16, PT ;  /* 0x000000103800720c */ /* 0x000fe20003f64070 */
[----:B------:R-:W-:Y:S01]  /*7190*/  @!P6 IMAD.IADD R18, R18, 0x1, -R56 ;  /* 0x000000011212e824 */ /* 0x000fe200078e0a38 */
[----:B------:R-:W-:Y:S01]  /*71a0*/  IABS R21, R33 ;  /* 0x0000002100157213 */ /* 0x000fe20000000000 */
[----:B------:R-:W-:Y:S01]  /*71b0*/  IMAD.HI.U32 R2, R0, R20, RZ ;  /* 0x0000001400027227 */ /* 0x000fe200078e00ff */
[----:B------:R-:W-:-:S02]  /*71c0*/  ISETP.GT.U32.AND P6, PT, R56, R17, PT ;  /* 0x000000113800720c */ /* 0x000fc40003fc4070 */
[----:B------:R-:W-:Y:S01]  /*71d0*/  IABS R23, R35 ;  /* 0x0000002300177213 */ /* 0x000fe20000000000 */
[----:B------:R-:W-:Y:S02]  /*71e0*/  IMAD.MOV R2, RZ, RZ, -R2 ;  /* 0x000000ffff027224 */ /* 0x000fe400078e0a02 */
[--C-:B------:R-:W-:Y:S02]  /*71f0*/  @!P2 IMAD.IADD R19, R19, 0x1, -R56.reuse ;  /* 0x000000011313a824 */ /* 0x100fe400078e0a38 */
[----:B------:R-:W-:Y:S01]  /*7200*/  @!P1 IMAD.MOV R15, RZ, RZ, -R15 ;  /* 0x000000ffff0f9224 */ /* 0x000fe200078e0a0f */
[----:B------:R-:W-:Y:S01]  /*7210*/  ISETP.GT.U32.AND P1, PT, R56, R18, PT ;  /* 0x000000123800720c */ /* 0x000fe20003f24070 */
[----:B------:R-:W-:Y:S01]  /*7220*/  IMAD.HI.U32 R3, R0, R21, RZ ;  /* 0x0000001500037227 */ /* 0x000fe200078e00ff */
[----:B------:R-:W-:Y:S02]  /*7230*/  ISETP.GE.AND P0, PT, R26, RZ, PT ;  /* 0x000000ff1a00720c */ /* 0x000fe40003f06270 */
[----:B------:R-:W-:Y:S01]  /*7240*/  ISETP.GT.U32.AND P2, PT, R56, R19, PT ;  /* 0x000000133800720c */ /* 0x000fe20003f44070 */
[----:B------:R-:W-:Y:S01]  /*7250*/  @!P3 IMAD.IADD R16, R16, 0x1, -R56 ;  /* 0x000000011010b824 */ /* 0x000fe200078e0a38 */
[----:B------:R-:W-:Y:S01]  /*7260*/  ISETP.GE.AND P3, PT, R30, RZ, PT ;  /* 0x000000ff1e00720c */ /* 0x000fe20003f66270 */
[----:B------:R-:W-:Y:S01]  /*7270*/  IMAD R20, R56, R2, R20 ;  /* 0x0000000238147224 */ /* 0x000fe200078e0214 */
[----:B--2---:R-:W-:Y:S01]  /*7280*/  IABS R24, R36 ;  /* 0x0000002400187213 */ /* 0x004fe20000000000 */
[----:B------:R-:W-:-:S02]  /*7290*/  IMAD.MOV R3, RZ, RZ, -R3 ;  /* 0x000000ffff037224 */ /* 0x000fc400078e0a03 */
[----:B------:R-:W-:Y:S01]  /*72a0*/  IMAD.HI.U32 R26, R0, R23, RZ ;  /* 0x00000017001a7227 */ /* 0x000fe200078e00ff */
[----:B------:R-:W-:-:S03]  /*72b0*/  ISETP.GE.AND P5, PT, R31, RZ, PT ;  /* 0x000000ff1f00720c */ /* 0x000fc60003fa6270 */
[----:B------:R-:W-:Y:S01]  /*72c0*/  @!P6 IMAD.IADD R17, R17, 0x1, -R56 ;  /* 0x000000011111e824 */ /* 0x000fe200078e0a38 */
[C---:B------:R-:W-:Y:S01]  /*72d0*/  ISETP.GT.U32.AND P6, PT, R56.reuse, R20, PT ;  /* 0x000000143800720c */ /* 0x040fe20003fc4070 */
[----:B------:R-:W-:Y:S01]  /*72e0*/  IMAD R21, R56, R3, R21 ;  /* 0x0000000338157224 */ /* 0x000fe200078e0215 */
[----:B------:R-:W-:Y:S01]  /*72f0*/  IABS R22, R34 ;  /* 0x0000002200167213 */ /* 0x000fe20000000000 */
[----:B------:R-:W-:Y:S01]  /*7300*/  IMAD.HI.U32 R3, R0, R24, RZ ;  /* 0x0000001800037227 */ /* 0x000fe200078e00ff */
[----:B------:R-:W-:-:S03]  /*7310*/  ISETP.GE.AND P4, PT, R28, RZ, PT ;  /* 0x000000ff1c00720c */ /* 0x000fc60003f86270 */
[----:B------:R-:W-:Y:S02]  /*7320*/  IMAD.MOV R26, RZ, RZ, -R26 ;  /* 0x000000ffff1a7224 */ /* 0x000fe400078e0a1a */
[----:B------:R-:W-:Y:S02]  /*7330*/  @!P1 IMAD.IADD R18, R18, 0x1, -R56 ;  /* 0x0000000112129824 */ /* 0x000fe400078e0a38 */
[----:B------:R-:W-:Y:S02]  /*7340*/  IMAD.MOV R3, RZ, RZ, -R3 ;  /* 0x000000ffff037224 */ /* 0x000fe400078e0a03 */
[----:B------:R-:W-:Y:S02]  /*7350*/  IMAD R23, R56, R26, R23 ;  /* 0x0000001a38177224 */ /* 0x000fe400078e0217 */
[----:B------:R-:W-:Y:S01]  /*7360*/  IMAD.HI.U32 R2, R0, R22, RZ ;  /* 0x0000001600027227 */ /* 0x000fe200078e00ff */
[----:B---3--:R-:W-:-:S03]  /*7370*/  IABS R25, R37 ;  /* 0x0000002500197213 */ /* 0x008fc60000000000 */
[----:B------:R-:W-:Y:S02]  /*7380*/  @!P2 IMAD.IADD R19, R19, 0x1, -R56 ;  /* 0x000000011313a824 */ /* 0x000fe400078e0a38 */
[C---:B------:R-:W-:Y:S02]  /*7390*/  IMAD R24, R56.reuse, R3, R24 ;  /* 0x0000000338187224 */ /* 0x040fe400078e0218 */
[----:B------:R-:W-:Y:S01]  /*73a0*/  @!P3 IMAD.MOV R18, RZ, RZ, -R18 ;  /* 0x000000ffff12b224 */ /* 0x000fe200078e0a12 */
[----:B------:R-:W-:Y:S01]  /*73b0*/  ISETP.GT.U32.AND P3, PT, R56, R23, PT ;  /* 0x000000173800720c */ /* 0x000fe20003f64070 */
[----:B------:R-:W-:Y:S02]  /*73c0*/  IMAD.MOV R2, RZ, RZ, -R2 ;  /* 0x000000ffff027224 */ /* 0x000fe400078e0a02 */
[----:B------:R-:W-:Y:S02]  /*73d0*/  @!P6 IMAD.IADD R20, R20, 0x1, -R56 ;  /* 0x000000011414e824 */ /* 0x000fe400078e0a38 */
[----:B------:R-:W-:Y:S01]  /*73e0*/  @!P5 IMAD.MOV R19, RZ, RZ, -R19 ;  /* 0x000000ffff13d224 */ /* 0x000fe200078e0a13 */
[C---:B------:R-:W-:Y:S01]  /*73f0*/  ISETP.GT.U32.AND P5, PT, R56.reuse, R24, PT ;  /* 0x000000183800720c */ /* 0x040fe20003fa4070 */
[----:B------:R-:W-:-:S02]  /*7400*/  IMAD R22, R56, R2, R22 ;  /* 0x0000000238167224 */ /* 0x000fc400078e0216 */
[----:B------:R-:W-:-:S04]  /*7410*/  IMAD.HI.U32 R2, R0, R25, RZ ;  /* 0x0000001900027227 */ /* 0x000fc800078e00ff */
[----:B------:R-:W-:Y:S01]  /*7420*/  @!P4 IMAD.MOV R16, RZ, RZ, -R16 ;  /* 0x000000ffff10c224 */ /* 0x000fe200078e0a10 */
[C---:B------:R-:W-:Y:S01]  /*7430*/  ISETP.GT.U32.AND P4, PT, R56.reuse, R20, PT ;  /* 0x000000143800720c */ /* 0x040fe20003f84070 */
[----:B------:R-:W-:Y:S01]  /*7440*/  IMAD.MOV R2, RZ, RZ, -R2 ;  /* 0x000000ffff027224 */ /* 0x000fe200078e0a02 */
[----:B------:R-:W-:Y:S01]  /*7450*/  IABS R3, R38 ;  /* 0x0000002600037213 */ /* 0x000fe20000000000 */
[--C-:B------:R-:W-:Y:S02]  /*7460*/  @!P3 IMAD.IADD R23, R23, 0x1, -R56.reuse ;  /* 0x000000011717b824 */ /* 0x100fe400078e0a38 */
[----:B------:R-:W-:Y:S01]  /*7470*/  IMAD R25, R56, R2, R25 ;  /* 0x0000000238197224 */ /* 0x000fe200078e0219 */
[----:B------:R-:W-:Y:S01]  /*7480*/  IABS R2, R52 ;  /* 0x0000003400027213 */ /* 0x000fe20000000000 */
[----:B------:R-:W-:Y:S01]  /*7490*/  @!P5 IMAD.IADD R24, R24, 0x1, -R56 ;  /* 0x000000011818d824 */ /* 0x000fe200078e0a38 */
[----:B------:R-:W-:Y:S01]  /*74a0*/  ISETP.GT.U32.AND P5, PT, R56, R23, PT ;  /* 0x000000173800720c */ /* 0x000fe20003fa4070 */
[----:B------:R-:W-:-:S04]  /*74b0*/  IMAD.HI.U32 R27, R0, R3, RZ ;  /* 0x00000003001b7227 */ /* 0x000fc800078e00ff */
[----:B------:R-:W-:-:S04]  /*74c0*/  IMAD.HI.U32 R26, R0, R2, RZ ;  /* 0x00000002001a7227 */ /* 0x000fc800078e00ff */
[----:B------:R-:W-:Y:S01]  /*74d0*/  @!P4 IMAD.IADD R20, R20, 0x1, -R56 ;  /* 0x000000011414c824 */ /* 0x000fe200078e0a38 */
[C---:B------:R-:W-:Y:S01]  /*74e0*/  ISETP.GT.U32.AND P4, PT, R56.reuse, R25, PT ;  /* 0x000000193800720c */ /* 0x040fe20003f84070 */
[----:B------:R-:W-:Y:S02]  /*74f0*/  IMAD.MOV R27, RZ, RZ, -R27 ;  /* 0x000000ffff1b7224 */ /* 0x000fe400078e0a1b */
[----:B------:R-:W-:Y:S01]  /*7500*/  IMAD.MOV R28, RZ, RZ, -R26 ;  /* 0x000000ffff1c7224 */ /* 0x000fe200078e0a1a */
[C---:B------:R-:W-:Y:S01]  /*7510*/  ISETP.GT.U32.AND P1, PT, R56.reuse, R21, PT ;  /* 0x000000153800720c */ /* 0x040fe20003f24070 */
[C---:B------:R-:W-:Y:S02]  /*7520*/  IMAD R26, R56.reuse, R27, R3 ;  /* 0x0000001b381a7224 */ /* 0x040fe400078e0203 */
[C---:B------:R-:W-:Y:S01]  /*7530*/  IMAD R27, R56.reuse, R28, R2 ;  /* 0x0000001c381b7224 */ /* 0x040fe200078e0202 */
[----:B------:R-:W-:Y:S01]  /*7540*/  ISETP.GT.U32.AND P6, PT, R56, R22, PT ;  /* 0x000000163800720c */ /* 0x000fe20003fc4070 */
[----:B------:R-:W-:-:S03]  /*7550*/  @!P5 IMAD.IADD R23, R23, 0x1, -R56 ;  /* 0x000000011717d824 */ /* 0x000fc600078e0a38 */
[C---:B------:R-:W-:Y:S01]  /*7560*/  ISETP.GT.U32.AND P5, PT, R56.reuse, R27, PT ;  /* 0x0000001b3800720c */ /* 0x040fe20003fa4070 */
[----:B------:R-:W-:Y:S01]  /*7570*/  @!P4 IMAD.IADD R25, R25, 0x1, -R56 ;  /* 0x000000011919c824 */ /* 0x000fe200078e0a38 */
[----:B------:R-:W-:Y:S01]  /*7580*/  IABS R28, R53 ;  /* 0x00000035001c7213 */ /* 0x000fe20000000000 */
[----:B------:R-:W-:Y:S01]  /*7590*/  @!P0 IMAD.MOV R14, RZ, RZ, -R14 ;  /* 0x000000ffff0e8224 */ /* 0x000fe200078e0a0e */
[----:B------:R-:W-:Y:S01]  /*75a0*/  ISETP.GE.AND P0, PT, R29, RZ, PT ;  /* 0x000000ff1d00720c */ /* 0x000fe20003f06270 */
[----:B------:R-:W-:Y:S01]  /*75b0*/  @!P1 IMAD.IADD R21, R21, 0x1, -R56 ;  /* 0x0000000115159824 */ /* 0x000fe200078e0a38 */
[----:B------:R-:W-:Y:S01]  /*75c0*/  ISETP.GT.U32.AND P4, PT, R56, R25, PT ;  /* 0x000000193800720c */ /* 0x000fe20003f84070 */
[----:B------:R-:W-:Y:S01]  /*75d0*/  IMAD.HI.U32 R2, R0, R28, RZ ;  /* 0x0000001c00027227 */ /* 0x000fe200078e00ff */
[----:B------:R-:W-:-:S03]  /*75e0*/  IABS R3, R54 ;  /* 0x0000003600037213 */ /* 0x000fc60000000000 */
[----:B------:R-:W-:Y:S01]  /*75f0*/  @!P6 IMAD.IADD R22, R22, 0x1, -R56 ;  /* 0x000000011616e824 */ /* 0x000fe200078e0a38 */
[C---:B------:R-:W-:Y:S01]  /*7600*/  ISETP.GT.U32.AND P6, PT, R56.reuse, R21, PT ;  /* 0x000000153800720c */ /* 0x040fe20003fc4070 */
[----:B------:R-:W-:Y:S02]  /*7610*/  IMAD.MOV R29, RZ, RZ, -R2 ;  /* 0x000000ffff1d7224 */ /* 0x000fe400078e0a02 */
[----:B------:R-:W-:Y:S01]  /*7620*/  @!P5 IMAD.IADD R27, R27, 0x1, -R56 ;  /* 0x000000011b1bd824 */ /* 0x000fe200078e0a38 */
[----:B------:R-:W-:Y:S01]  /*7630*/  ISETP.GE.AND P1, PT, R33, RZ, PT ;  /* 0x000000ff2100720c */ /* 0x000fe20003f26270 */
[----:B------:R-:W-:Y:S02]  /*7640*/  IMAD.MOV.U32 R2, RZ, RZ, R3 ;  /* 0x000000ffff027224 */ /* 0x000fe400078e0003 */
[C---:B------:R-:W-:Y:S01]  /*7650*/  IMAD R28, R56.reuse, R29, R28 ;  /* 0x0000001d381c7224 */ /* 0x040fe200078e021c */
[C---:B------:R-:W-:Y:S01]  /*7660*/  ISETP.GT.U32.AND P5, PT, R56.reuse, R27, PT ;  /* 0x0000001b3800720c */ /* 0x040fe20003fa4070 */
[----:B------:R-:W-:Y:S01]  /*7670*/  @!P0 IMAD.MOV R17, RZ, RZ, -R17 ;  /* 0x000000ffff118224 */ /* 0x000fe200078e0a11 */
[----:B------:R-:W-:Y:S01]  /*7680*/  IABS R29, R55 ;  /* 0x00000037001d7213 */ /* 0x000fe20000000000 */
[----:B------:R-:W-:Y:S01]  /*7690*/  @!P4 IMAD.IADD R25, R25, 0x1, -R56 ;  /* 0x000000011919c824 */ /* 0x000fe200078e0a38 */
[----:B------:R-:W-:Y:S01]  /*76a0*/  ISETP.GT.U32.AND P0, PT, R56, R22, PT ;  /* 0x000000163800720c */ /* 0x000fe20003f04070 */
[----:B------:R-:W-:Y:S01]  /*76b0*/  IMAD.HI.U32 R3, R0, R2, RZ ;  /* 0x0000000200037227 */ /* 0x000fe200078e00ff */
[----:B------:R-:W-:-:S02]  /*76c0*/  ISETP.GE.AND P2, PT, R32, RZ, PT ;  /* 0x000000ff2000720c */ /* 0x000fc40003f46270 */
[----:B------:R-:W-:Y:S01]  /*76d0*/  ISETP.GE.AND P4, PT, R52, RZ, PT ;  /* 0x000000ff3400720c */ /* 0x000fe20003f86270 */
[----:B------:R-:W-:-:S04]  /*76e0*/  IMAD.HI.U32 R30, R0, R29, RZ ;  /* 0x0000001d001e7227 */ /* 0x000fc800078e00ff */
[----:B------:R-:W-:Y:S02]  /*76f0*/  @!P6 IMAD.IADD R21, R21, 0x1, -R56 ;  /* 0x000000011515e824 */ /* 0x000fe400078e0a38 */
[----:B------:R-:W-:Y:S02]  /*7700*/  IMAD.MOV R3, RZ, RZ, -R3 ;  /* 0x000000ffff037224 */ /* 0x000fe400078e0a03 */
[----:B------:R-:W-:Y:S02]  /*7710*/  IMAD.MOV R30, RZ, RZ, -R30 ;  /* 0x000000ffff1e7224 */ /* 0x000fe400078e0a1e */
[----:B------:R-:W-:Y:S01]  /*7720*/  @!P1 IMAD.MOV R21, RZ, RZ, -R21 ;  /* 0x000000ffff159224 */ /* 0x000fe200078e0a15 */
[C---:B------:R-:W-:Y:S01]  /*7730*/  ISETP.GT.U32.AND P1, PT, R56.reuse, R26, PT ;  /* 0x0000001a3800720c */ /* 0x040fe20003f24070 */
[----:B------:R-:W-:Y:S02]  /*7740*/  IMAD R2, R56, R3, R2 ;  /* 0x0000000338027224 */ /* 0x000fe400078e0202 */
[----:B------:R-:W-:-:S02]  /*7750*/  @!P5 IMAD.IADD R27, R27, 0x1, -R56 ;  /* 0x000000011b1bd824 */ /* 0x000fc400078e0a38 */
[----:B------:R-:W-:Y:S01]  /*7760*/  IMAD R29, R56, R30, R29 ;  /* 0x0000001e381d7224 */ /* 0x000fe200078e021d */
[----:B------:R-:W-:Y:S01]  /*7770*/  ISETP.GE.AND P6, PT, R34, RZ, PT ;  /* 0x000000ff2200720c */ /* 0x000fe20003fc6270 */
[----:B------:R-:W-:Y:S01]  /*7780*/  @!P0 IMAD.IADD R22, R22, 0x1, -R56 ;  /* 0x0000000116168824 */ /* 0x000fe200078e0a38 */
[----:B------:R-:W-:Y:S01]  /*7790*/  ISETP.GE.AND P0, PT, R35, RZ, PT ;  /* 0x000000ff2300720c */ /* 0x000fe20003f06270 */
[----:B------:R-:W-:Y:S01]  /*77a0*/  @!P2 IMAD.MOV R20, RZ, RZ, -R20 ;  /* 0x000000ffff14a224 */ /* 0x000fe200078e0a14 */
[C---:B------:R-:W-:Y:S01]  /*77b0*/  ISETP.GT.U32.AND P5, PT, R56.reuse, R2, PT ;  /* 0x000000023800720c */ /* 0x040fe20003fa4070 */
[----:B------:R-:W-:Y:S01]  /*77c0*/  @!P4 IMAD.MOV R27, RZ, RZ, -R27 ;  /* 0x000000ffff1bc224 */ /* 0x000fe200078e0a1b */
[C---:B------:R-:W-:Y:S02]  /*77d0*/  ISETP.GT.U32.AND P2, PT, R56.reuse, R24, PT ;  /* 0x000000183800720c */ /* 0x040fe40003f44070 */
[----:B------:R-:W-:Y:S02]  /*77e0*/  ISETP.GT.U32.AND P4, PT, R56, R29, PT ;  /* 0x0000001d3800720c */ /* 0x000fe40003f84070 */
[----:B------:R-:W-:Y:S01]  /*77f0*/  ISETP.GE.AND P3, PT, R36, RZ, PT ;  /* 0x000000ff2400720c */ /* 0x000fe20003f66270 */
[----:B------:R-:W-:-:S02]  /*7800*/  @!P1 IMAD.IADD R26, R26, 0x1, -R56 ;  /* 0x000000011a1a9824 */ /* 0x000fc400078e0a38 */
[----:B------:R-:W-:Y:S01]  /*7810*/  @!P6 IMAD.MOV R22, RZ, RZ, -R22 ;  /* 0x000000ffff16e224 */ /* 0x000fe200078e0a16 */
[----:B------:R-:W-:Y:S01]  /*7820*/  ISETP.GE.AND P6, PT, R37, RZ, PT ;  /* 0x000000ff2500720c */ /* 0x000fe20003fc6270 */
[----:B------:R-:W-:Y:S01]  /*7830*/  @!P0 IMAD.MOV R23, RZ, RZ, -R23 ;  /* 0x000000ffff178224 */ /* 0x000fe200078e0a17 */
[----:B------:R-:W-:Y:S01]  /*7840*/  ISETP.GT.U32.AND P0, PT, R56, R26, PT ;  /* 0x0000001a3800720c */ /* 0x000fe20003f04070 */
[--C-:B------:R-:W-:Y:S01]  /*7850*/  @!P5 IMAD.IADD R2, R2, 0x1, -R56.reuse ;  /* 0x000000010202d824 */ /* 0x100fe200078e0a38 */
[----:B------:R-:W-:Y:S01]  /*7860*/  IABS R33, R60 ;  /* 0x0000003c00217213 */ /* 0x000fe20000000000 */
[--C-:B------:R-:W-:Y:S02]  /*7870*/  @!P2 IMAD.IADD R24, R24, 0x1, -R56.reuse ;  /* 0x000000011818a824 */ /* 0x100fe400078e0a38 */
[----:B------:R-:W-:Y:S01]  /*7880*/  @!P4 IMAD.IADD R29, R29, 0x1, -R56 ;  /* 0x000000011d1dc824 */ /* 0x000fe200078e0a38 */
[C---:B------:R-:W-:Y:S01]  /*7890*/  ISETP.GT.U32.AND P5, PT, R56.reuse, R2, PT ;  /* 0x000000023800720c */ /* 0x040fe20003fa4070 */
[----:B------:R-:W-:Y:S01]  /*78a0*/  @!P3 IMAD.MOV R24, RZ, RZ, -R24 ;  /* 0x000000ffff18b224 */ /* 0x000fe200078e0a18 */
[----:B------:R-:W-:Y:S01]  /*78b0*/  ISETP.GT.U32.AND P3, PT, R56, R28, PT ;  /* 0x0000001c3800720c */ /* 0x000fe20003f64070 */
[----:B------:R-:W-:Y:S01]  /*78c0*/  IMAD.HI.U32 R34, R0, R33, RZ ;  /* 0x0000002100227227 */ /* 0x000fe200078e00ff */
[----:B------:R-:W-:-:S02]  /*78d0*/  ISETP.GT.U32.AND P4, PT, R56, R29, PT ;  /* 0x0000001d3800720c */ /* 0x000fc40003f84070 */
[----:B------:R-:W-:Y:S01]  /*78e0*/  ISETP.GE.AND P2, PT, R38, RZ, PT ;  /* 0x000000ff2600720c */ /* 0x000fe20003f46270 */
[----:B------:R-:W-:Y:S02]  /*78f0*/  IMAD.MOV R34, RZ, RZ, -R34 ;  /* 0x000000ffff227224 */ /* 0x000fe400078e0a22 */
[----:B------:R-:W-:Y:S01]  /*7900*/  @!P6 IMAD.MOV R25, RZ, RZ, -R25 ;  /* 0x000000ffff19e224 */ /* 0x000fe200078e0a19 */
[----:B------:R-:W-:Y:S01]  /*7910*/  ISETP.GE.AND P6, PT, R54, RZ, PT ;  /* 0x000000ff3600720c */ /* 0x000fe20003fc6270 */
[--C-:B------:R-:W-:Y:S01]  /*7920*/  @!P0 IMAD.IADD R26, R26, 0x1, -R56.reuse ;  /* 0x000000011a1a8824 */ /* 0x100fe200078e0a38 */
[----:B------:R-:W-:Y:S01]  /*7930*/  ISETP.GE.AND P0, PT, R55, RZ, PT ;  /* 0x000000ff3700720c */ /* 0x000fe20003f06270 */
[----:B------:R-:W-:Y:S02]  /*7940*/  IMAD R33, R56, R34, R33 ;  /* 0x0000002238217224 */ /* 0x000fe400078e0221 */
[--C-:B------:R-:W-:Y:S02]  /*7950*/  @!P5 IMAD.IADD R2, R2, 0x1, -R56.reuse ;  /* 0x000000010202d824 */ /* 0x100fe400078e0a38 */
[--C-:B------:R-:W-:Y:S01]  /*7960*/  @!P3 IMAD.IADD R28, R28, 0x1, -R56.reuse ;  /* 0x000000011c1cb824 */ /* 0x100fe200078e0a38 */
[----:B------:R-:W-:Y:S01]  /*7970*/  ISETP.GT.U32.AND P5, PT, R56, R33, PT ;  /* 0x000000213800720c */ /* 0x000fe20003fa4070 */
[----:B------:R-:W-:-:S02]  /*7980*/  @!P4 IMAD.IADD R29, R29, 0x1, -R56 ;  /* 0x000000011d1dc824 */ /* 0x000fc400078e0a38 */
[----:B------:R-:W-:Y:S01]  /*7990*/  IMAD.MOV.U32 R39, RZ, RZ, R2 ;  /* 0x000000ffff277224 */ /* 0x000fe200078e0002 */
[----:B----4-:R-:W-:Y:S01]  /*79a0*/  IABS R3, R61 ;  /* 0x0000003d00037213 */ /* 0x010fe20000000000 */
[----:B------:R-:W-:Y:S01]  /*79b0*/  @!P2 IMAD.MOV R26, RZ, RZ, -R26 ;  /* 0x000000ffff1aa224 */ /* 0x000fe200078e0a1a */
[----:B------:R-:W-:Y:S01]  /*79c0*/  ISETP.GT.U32.AND P2, PT, R56, R28, PT ;  /* 0x0000001c3800720c */ /* 0x000fe20003f44070 */
[----:B------:R-:W-:Y:S02]  /*79d0*/  IMAD.MOV.U32 R35, RZ, RZ, R29 ;  /* 0x000000ffff237224 */ /* 0x000fe400078e001d */
[----:B------:R-:W-:Y:S01]  /*79e0*/  @!P6 IMAD.MOV R39, RZ, RZ, -R39 ;  /* 0x000000ffff27e224 */ /* 0x000fe200078e0a27 */
[----:B------:R-:W-:Y:S01]  /*79f0*/  ISETP.GE.AND P1, PT, R53, RZ, PT ;  /* 0x000000ff3500720c */ /* 0x000fe20003f26270 */
[----:B------:R-:W-:Y:S02]  /*7a00*/  @!P0 IMAD.MOV R35, RZ, RZ, -R35 ;  /* 0x000000ffff238224 */ /* 0x000fe400078e0a23 */
[----:B------:R-:W-:Y:S01]  /*7a10*/  IMAD.HI.U32 R31, R0, R3, RZ ;  /* 0x00000003001f7227 */ /* 0x000fe200078e00ff */
[----:B------:R-:W-:Y:S01]  /*7a20*/  STL [R1+0xc4], R39 ;  /* 0x0000c42701007387 */ /* 0x000fe20000100800 */
[----:B------:R-:W-:-:S02]  /*7a30*/  IABS R32, R47 ;  /* 0x0000002f00207213 */ /* 0x000fc40000000000 */
[----:B------:R-:W-:Y:S01]  /*7a40*/  @!P5 IMAD.IADD R33, R33, 0x1, -R56 ;  /* 0x000000012121d824 */ /* 0x000fe200078e0a38 */
[----:B------:R-:W-:Y:S01]  /*7a50*/  ISETP.GE.AND P6, PT, R47, RZ, PT ;  /* 0x000000ff2f00720c */ /* 0x000fe20003fc6270 */
[----:B------:R0:W-:Y:S01]  /*7a60*/  STL [R1+0xf4], R35 ;  /* 0x0000f42301007387 */ /* 0x0001e20000100800 */
[----:B------:R-:W-:-:S03]  /*7a70*/  IMAD.MOV R31, RZ, RZ, -R31 ;  /* 0x000000ffff1f7224 */ /* 0x000fc600078e0a1f */
[----:B------:R-:W2:Y:S01]  /*7a80*/  LDL.LU R47, [R1+0x54] ;  /* 0x00005400012f7983 */ /* 0x000ea20000300800 */
[----:B------:R-:W-:Y:S01]  /*7a90*/  ISETP.GT.U32.AND P5, PT, R56, R33, PT ;  /* 0x000000213800720c */ /* 0x000fe20003fa4070 */
[----:B------:R-:W-:Y:S02]  /*7aa0*/  @!P2 IMAD.IADD R28, R28, 0x1, -R56 ;  /* 0x000000011c1ca824 */ /* 0x000fe400078e0a38 */
[----:B------:R-:W-:Y:S02]  /*7ab0*/  IMAD R3, R56, R31, R3 ;  /* 0x0000001f38037224 */ /* 0x000fe400078e0203 */
[----:B------:R-:W-:-:S03]  /*7ac0*/  @!P1 IMAD.MOV R28, RZ, RZ, -R28 ;  /* 0x000000ffff1c9224 */ /* 0x000fc600078e0a1c */
[----:B------:R-:W-:Y:S02]  /*7ad0*/  ISETP.GT.U32.AND P1, PT, R56, R3, PT ;  /* 0x000000033800720c */ /* 0x000fe40003f24070 */
[----:B------:R-:W-:-:S03]  /*7ae0*/  IABS R30, R46 ;  /* 0x0000002e001e7213 */ /* 0x000fc60000000000 */
[--C-:B------:R-:W-:Y:S01]  /*7af0*/  @!P5 IMAD.IADD R33, R33, 0x1, -R56.reuse ;  /* 0x000000012121d824 */ /* 0x100fe200078e0a38 */
[----:B------:R-:W-:Y:S02]  /*7b00*/  ISETP.GE.AND P5, PT, R46, RZ, PT ;  /* 0x000000ff2e00720c */ /* 0x000fe40003fa6270 */
[----:B------:R-:W3:Y:S05]  /*7b10*/  LDL.LU R46, [R1+0x58] ;  /* 0x00005800012e7983 */ /* 0x000eea0000300800 */
[----:B------:R-:W-:Y:S01]  /*7b20*/  @!P1 IMAD.IADD R3, R3, 0x1, -R56 ;  /* 0x0000000103039824 */ /* 0x000fe200078e0a38 */
[----:B------:R-:W-:Y:S02]  /*7b30*/  ISETP.GE.AND P3, PT, R60, RZ, PT ;  /* 0x000000ff3c00720c */ /* 0x000fe40003f66270 */
[----:B------:R-:W-:Y:S01]  /*7b40*/  ISETP.GE.AND P2, PT, R61, RZ, PT ;  /* 0x000000ff3d00720c */ /* 0x000fe20003f46270 */
[----:B------:R-:W-:Y:S01]  /*7b50*/  IMAD.MOV.U32 R36, RZ, RZ, R33 ;  /* 0x000000ffff247224 */ /* 0x000fe200078e0021 */
[----:B------:R-:W-:Y:S01]  /*7b60*/  ISETP.GT.U32.AND P1, PT, R56, R3, PT ;  /* 0x000000033800720c */ /* 0x000fe20003f24070 */
[----:B------:R-:W4:Y:S01]  /*7b70*/  LDL.LU R44, [R1+0x5c] ;  /* 0x00005c00012c7983 */ /* 0x000f220000300800 */
[----:B------:R-:W-:-:S07]  /*7b80*/  IABS R29, R48 ;  /* 0x00000030001d7213 */ /* 0x000fce0000000000 */
[----:B------:R-:W-:-:S04]  /*7b90*/  @!P3 IMAD.MOV R36, RZ, RZ, -R36 ;  /* 0x000000ffff24b224 */ /* 0x000fc800078e0a24 */
[----:B------:R-:W-:-:S04]  /*7ba0*/  @!P1 IMAD.IADD R3, R3, 0x1, -R56 ;  /* 0x0000000103039824 */ /* 0x000fc800078e0a38 */
[----:B0-----:R-:W-:Y:S01]  /*7bb0*/  IMAD.MOV.U32 R35, RZ, RZ, R3 ;  /* 0x000000ffff237224 */ /* 0x001fe200078e0003 */
[----:B------:R0:W-:Y:S03]  /*7bc0*/  STL [R1+0xfc], R36 ;  /* 0x0000fc2401007387 */ /* 0x0001e60000100800 */
[----:B------:R-:W-:Y:S01]  /*7bd0*/  @!P2 IMAD.MOV R35, RZ, RZ, -R35 ;  /* 0x000000ffff23a224 */ /* 0x000fe200078e0a23 */
[----:B------:R-:W-:Y:S02]  /*7be0*/  ISETP.GE.AND P2, PT, R48, RZ, PT ;  /* 0x000000ff3000720c */ /* 0x000fe40003f46270 */
[----:B------:R-:W4:Y:S01]  /*7bf0*/  LDL.LU R48, [R1+0x60] ;  /* 0x0000600001307983 */ /* 0x000f220000300800 */
[----:B------:R-:W-:-:S04]  /*7c00*/  IMAD.MOV.U32 R31, RZ, RZ, R32 ;  /* 0x000000ffff1f7224 */ /* 0x000fc800078e0020 */
[----:B------:R-:W-:-:S04]  /*7c10*/  IMAD.HI.U32 R32, R0, R31, RZ ;  /* 0x0000001f00207227 */ /* 0x000fc800078e00ff */
[----:B------:R-:W-:-:S04]  /*7c20*/  IMAD.MOV R32, RZ, RZ, -R32 ;  /* 0x000000ffff207224 */ /* 0x000fc800078e0a20 */
[----:B------:R-:W-:Y:S02]  /*7c30*/  IMAD R2, R56, R32, R31 ;  /* 0x0000002038027224 */ /* 0x000fe400078e021f */
[----:B------:R-:W-:-:S03]  /*7c40*/  IMAD.HI.U32 R34, R0, R30, RZ ;  /* 0x0000001e00227227 */ /* 0x000fc600078e00ff */
[C---:B------:R-:W-:Y:S01]  /*7c50*/  ISETP.GT.U32.AND P4, PT, R56.reuse, R2, PT ;  /* 0x000000023800720c */ /* 0x040fe20003f84070 */
[----:B------:R-:W-:Y:S01]  /*7c60*/  IMAD.MOV R34, RZ, RZ, -R34 ;  /* 0x000000ffff227224 */ /* 0x000fe200078e0a22 */
[----:B------:R-:W-:Y:S01]  /*7c70*/  IABS R32, R43 ;  /* 0x0000002b00207213 */ /* 0x000fe20000000000 */
[----:B------:R1:W-:Y:S01]  /*7c80*/  STL [R1+0x100], R35 ;  /* 0x0001002301007387 */ /* 0x0003e20000100800 */
[----:B------:R-:W-:Y:S01]  /*7c90*/  ISETP.GE.AND P3, PT, R43, RZ, PT ;  /* 0x000000ff2b00720c */ /* 0x000fe20003f66270 */
[----:B------:R-:W-:Y:S02]  /*7ca0*/  IMAD R30, R56, R34, R30 ;  /* 0x00000022381e7224 */ /* 0x000fe400078e021e */
[----:B------:R-:W-:Y:S01]  /*7cb0*/  IMAD.HI.U32 R34, R0, R32, RZ ;  /* 0x0000002000227227 */ /* 0x000fe200078e00ff */
[----:B------:R-:W4:Y:S03]  /*7cc0*/  LDL.LU R43, [R1+0x64] ;  /* 0x00006400012b7983 */ /* 0x000f260000300800 */
[----:B------:R-:W-:-:S02]  /*7cd0*/  IMAD.MOV R34, RZ, RZ, -R34 ;  /* 0x000000ffff227224 */ /* 0x000fc400078e0a22 */
[----:B------:R-:W-:Y:S01]  /*7ce0*/  @!P4 IMAD.IADD R2, R2, 0x1, -R56 ;  /* 0x000000010202c824 */ /* 0x000fe200078e0a38 */
[C---:B------:R-:W-:Y:S01]  /*7cf0*/  ISETP.GT.U32.AND P0, PT, R56.reuse, R30, PT ;  /* 0x0000001e3800720c */ /* 0x040fe20003f04070 */
[----:B------:R-:W-:-:S03]  /*7d00*/  IMAD R32, R56, R34, R32 ;  /* 0x0000002238207224 */ /* 0x000fc600078e0220 */
[C---:B------:R-:W-:Y:S02]  /*7d10*/  ISETP.GT.U32.AND P4, PT, R56.reuse, R2, PT ;  /* 0x000000023800720c */ /* 0x040fe40003f84070 */
[----:B------:R-:W-:Y:S02]  /*7d20*/  ISETP.GT.U32.AND P1, PT, R56, R32, PT ;  /* 0x000000203800720c */ /* 0x000fe40003f24070 */
[----:B------:R-:W-:-:S05]  /*7d30*/  IABS R31, R45 ;  /* 0x0000002d001f7213 */ /* 0x000fca0000000000 */
[----:B------:R-:W-:-:S04]  /*7d40*/  @!P0 IMAD.IADD R30, R30, 0x1, -R56 ;  /* 0x000000011e1e8824 */ /* 0x000fc800078e0a38 */
[--C-:B------:R-:W-:Y:S01]  /*7d50*/  @!P4 IMAD.IADD R2, R2, 0x1, -R56.reuse ;  /* 0x000000010202c824 */ /* 0x100fe200078e0a38 */
[----:B------:R-:W-:Y:S02]  /*7d60*/  ISETP.GE.AND P4, PT, R45, RZ, PT ;  /* 0x000000ff2d00720c */ /* 0x000fe40003f86270 */
[----:B------:R-:W4:Y:S01]  /*7d70*/  LDL.LU R45, [R1+0x68] ;  /* 0x00006800012d7983 */ /* 0x000f220000300800 */
[----:B------:R-:W-:Y:S01]  /*7d80*/  ISETP.GT.U32.AND P0, PT, R56, R30, PT ;  /* 0x0000001e3800720c */ /* 0x000fe20003f04070 */
[----:B------:R-:W-:-:S05]  /*7d90*/  @!P1 IMAD.IADD R32, R32, 0x1, -R56 ;  /* 0x0000000120209824 */ /* 0x000fca00078e0a38 */
[----:B------:R-:W-:Y:S01]  /*7da0*/  ISETP.GT.U32.AND P1, PT, R56, R32, PT ;  /* 0x000000203800720c */ /* 0x000fe20003f24070 */
[----:B0-----:R-:W-:-:S06]  /*7db0*/  IMAD.MOV.U32 R36, RZ, RZ, R2 ;  /* 0x000000ffff247224 */ /* 0x001fcc00078e0002 */
[----:B------:R-:W-:Y:S02]  /*7dc0*/  @!P0 IMAD.IADD R30, R30, 0x1, -R56 ;  /* 0x000000011e1e8824 */ /* 0x000fe400078e0a38 */
[----:B------:R-:W-:-:S04]  /*7dd0*/  IMAD.HI.U32 R34, R0, R29, RZ ;  /* 0x0000001d00227227 */ /* 0x000fc800078e00ff */
[----:B-1----:R-:W-:Y:S02]  /*7de0*/  IMAD.MOV.U32 R35, RZ, RZ, R30 ;  /* 0x000000ffff237224 */ /* 0x002fe400078e001e */
[----:B------:R-:W-:-:S04]  /*7df0*/  IMAD.HI.U32 R33, R0, R31, RZ ;  /* 0x0000001f00217227 */ /* 0x000fc800078e00ff */
[----:B------:R-:W-:Y:S02]  /*7e00*/  @!P1 IMAD.IADD R32, R32, 0x1, -R56 ;  /* 0x0000000120209824 */ /* 0x000fe400078e0a38 */
[----:B------:R-:W-:Y:S02]  /*7e10*/  @!P6 IMAD.MOV R36, RZ, RZ, -R36 ;  /* 0x000000ffff24e224 */ /* 0x000fe400078e0a24 */
[----:B------:R-:W-:Y:S02]  /*7e20*/  @!P5 IMAD.MOV R35, RZ, RZ, -R35 ;  /* 0x000000ffff23d224 */ /* 0x000fe400078e0a23 */
[----:B------:R-:W-:Y:S02]  /*7e30*/  IMAD.MOV R34, RZ, RZ, -R34 ;  /* 0x000000ffff227224 */ /* 0x000fe400078e0a22 */
[----:B------:R-:W-:Y:S02]  /*7e40*/  IMAD.MOV R33, RZ, RZ, -R33 ;  /* 0x000000ffff217224 */ /* 0x000fe400078e0a21 */
[----:B------:R-:W-:Y:S01]  /*7e50*/  @!P3 IMAD.MOV R32, RZ, RZ, -R32 ;  /* 0x000000ffff20b224 */ /* 0x000fe200078e0a20 */
[----:B------:R3:W-:Y:S01]  /*7e60*/  STL [R1+0x104], R36 ;  /* 0x0001042401007387 */ /* 0x0007e20000100800 */
[----:B------:R-:W-:-:S02]  /*7e70*/  IMAD R29, R56, R34, R29 ;  /* 0x00000022381d7224 */ /* 0x000fc400078e021d */
[C---:B------:R-:W-:Y:S01]  /*7e80*/  IMAD R3, R56.reuse, R33, R31 ;  /* 0x0000002138037224 */ /* 0x040fe200078e021f */
[----:B------:R4:W-:Y:S04]  /*7e90*/  STL [R1+0x108], R35 ;  /* 0x0001082301007387 */ /* 0x0009e80000100800 */
[----:B------:R0:W-:Y:S01]  /*7ea0*/  STL [R1+0x10c], R32 ;  /* 0x00010c2001007387 */ /* 0x0001e20000100800 */
[----:B------:R-:W-:-:S13]  /*7eb0*/  ISETP.GT.U32.AND P0, PT, R56, R29, PT ;  /* 0x0000001d3800720c */ /* 0x000fda0003f04070 */
[----:B------:R-:W-:-:S05]  /*7ec0*/  @!P0 IMAD.IADD R29, R29, 0x1, -R56 ;  /* 0x000000011d1d8824 */ /* 0x000fca00078e0a38 */
[----:B------:R-:W-:-:S13]  /*7ed0*/  ISETP.GT.U32.AND P0, PT, R56, R29, PT ;  /* 0x0000001d3800720c */ /* 0x000fda0003f04070 */
[----:B------:R-:W-:-:S04]  /*7ee0*/  @!P0 IMAD.IADD R29, R29, 0x1, -R56 ;  /* 0x000000011d1d8824 */ /* 0x000fc800078e0a38 */
[----:B------:R-:W-:-:S04]  /*7ef0*/  IMAD.MOV.U32 R37, RZ, RZ, R29 ;  /* 0x000000ffff257224 */ /* 0x000fc800078e001d */
[----:B------:R-:W-:Y:S01]  /*7f00*/  @!P2 IMAD.MOV R37, RZ, RZ, -R37 ;  /* 0x000000ffff25a224 */ /* 0x000fe200078e0a25 */
[----:B--2---:R-:W-:Y:S02]  /*7f10*/  IABS R31, R47 ;  /* 0x0000002f001f7213 */ /* 0x004fe40000000000 */
[----:B------:R-:W-:Y:S02]  /*7f20*/  ISETP.GE.AND P6, PT, R47, RZ, PT ;  /* 0x000000ff2f00720c */ /* 0x000fe40003fc6270 */
[----:B------:R-:W2:Y:S01]  /*7f30*/  LDL.LU R47, [R1+0x6c] ;  /* 0x00006c00012f7983 */ /* 0x000ea20000300800 */
[----:B---3--:R-:W-:Y:S02]  /*7f40*/  IABS R36, R46 ;  /* 0x0000002e00247213 */ /* 0x008fe40000000000 */
[----:B------:R-:W-:Y:S02]  /*7f50*/  ISETP.GE.AND P1, PT, R46, RZ, PT ;  /* 0x000000ff2e00720c */ /* 0x000fe40003f26270 */
[----:B------:R-:W3:Y:S01]  /*7f60*/  LDL.LU R46, [R1+0x70] ;  /* 0x00007000012e7983 */ /* 0x000ee20000300800 */
[----:B------:R-:W-:-:S04]  /*7f70*/  IMAD.HI.U32 R33, R0, R36, RZ ;  /* 0x0000002400217227 */ /* 0x000fc800078e00ff */
[----:B------:R-:W-:-:S04]  /*7f80*/  IMAD.MOV R33, RZ, RZ, -R33 ;  /* 0x000000ffff217224 */ /* 0x000fc800078e0a21 */
[----:B------:R-:W-:-:S05]  /*7f90*/  IMAD R36, R56, R33, R36 ;  /* 0x0000002138247224 */ /* 0x000fca00078e0224 */
[----:B------:R-:W-:Y:S01]  /*7fa0*/  ISETP.GT.U32.AND P0, PT, R56, R36, PT ;  /* 0x000000243800720c */ /* 0x000fe20003f04070 */
[----:B------:R-:W-:-:S12]  /*7fb0*/  STL [R1+0x124], R37 ;  /* 0x0001242501007387 */ /* 0x000fd80000100800 */
[----:B------:R-:W-:Y:S01]  /*7fc0*/  @!P0 IMAD.IADD R36, R36, 0x1, -R56 ;  /* 0x0000000124248824 */ /* 0x000fe200078e0a38 */
[----:B----4-:R-:W-:Y:S02]  /*7fd0*/  IABS R35, R48 ;  /* 0x0000003000237213 */ /* 0x010fe40000000000 */
[----:B------:R-:W-:Y:S02]  /*7fe0*/  ISETP.GE.AND P0, PT, R48, RZ, PT ;  /* 0x000000ff3000720c */ /* 0x000fe40003f06270 */
[----:B------:R-:W4:Y:S01]  /*7ff0*/  LDL.LU R48, [R1+0x74] ;  /* 0x0000740001307983 */ /* 0x000f220000300800 */
[----:B------:R-:W-:Y:S01]  /*8000*/  ISETP.GT.U32.AND P5, PT, R56, R3, PT ;  /* 0x000000033800720c */ /* 0x000fe20003fa4070 */
[----:B------:R-:W-:-:S04]  /*8010*/  IMAD.MOV.U32 R2, RZ, RZ, R31 ;  /* 0x000000ffff027224 */ /* 0x000fc800078e001f */
[----:B------:R-:W-:Y:S01]  /*8020*/  IMAD.HI.U32 R31, R0, R2, RZ ;  /* 0x00000002001f7227 */ /* 0x000fe200078e00ff */
[----:B------:R-:W-:-:S03]  /*8030*/  IABS R30, R44 ;  /* 0x0000002c001e7213 */ /* 0x000fc60000000000 */
[----:B------:R-:W-:-:S04]  /*8040*/  IMAD.MOV R31, RZ, RZ, -R31 ;  /* 0x000000ffff1f7224 */ /* 0x000fc800078e0a1f */
[----:B------:R-:W-:Y:S02]  /*8050*/  @!P5 IMAD.IADD R3, R3, 0x1, -R56 ;  /* 0x000000010303d824 */ /* 0x000fe400078e0a38 */
[----:B------:R-:W-:Y:S02]  /*8060*/  IMAD R2, R56, R31, R2 ;  /* 0x0000001f38027224 */ /* 0x000fe400078e0202 */
[----:B------:R-:W-:Y:S01]  /*8070*/  IMAD.HI.U32 R31, R0, R30, RZ ;  /* 0x0000001e001f7227 */ /* 0x000fe200078e00ff */
[C---:B------:R-:W-:Y:S02]  /*8080*/  ISETP.GT.U32.AND P5, PT, R56.reuse, R3, PT ;  /* 0x000000033800720c */ /* 0x040fe40003fa4070 */
[----:B------:R-:W-:Y:S01]  /*8090*/  ISETP.GT.U32.AND P3, PT, R56, R2, PT ;  /* 0x000000023800720c */ /* 0x000fe20003f64070 */
[----:B------:R-:W-:-:S04]  /*80a0*/  IMAD.MOV R31, RZ, RZ, -R31 ;  /* 0x000000ffff1f7224 */ /* 0x000fc800078e0a1f */
[----:B------:R-:W-:-:S06]  /*80b0*/  IMAD R30, R56, R31, R30 ;  /* 0x0000001f381e7224 */ /* 0x000fcc00078e021e */
[--C-:B------:R-:W-:Y:S01]  /*80c0*/  @!P5 IMAD.IADD R3, R3, 0x1, -R56.reuse ;  /* 0x000000010303d824 */ /* 0x100fe200078e0a38 */
[----:B------:R-:W-:Y:S01]  /*80d0*/  ISETP.GT.U32.AND P5, PT, R56, R30, PT ;  /* 0x0000001e3800720c */ /* 0x000fe20003fa4070 */
[----:B------:R-:W-:-:S05]  /*80e0*/  @!P3 IMAD.IADD R2, R2, 0x1, -R56 ;  /* 0x000000010202b824 */ /* 0x000fca00078e0a38 */
[----:B------:R-:W-:Y:S01]  /*80f0*/  ISETP.GT.U32.AND P2, PT, R56, R2, PT ;  /* 0x000000023800720c */ /* 0x000fe20003f44070 */
[----:B------:R-:W-:-:S06]  /*8100*/  @!P4 IMAD.MOV R3, RZ, RZ, -R3 ;  /* 0x000000ffff03c224 */ /* 0x000fcc00078e0a03 */
[----:B------:R-:W-:Y:S01]  /*8110*/  @!P5 IMAD.IADD R30, R30, 0x1, -R56 ;  /* 0x000000011e1ed824 */ /* 0x000fe200078e0a38 */
[----:B------:R-:W-:Y:S01]  /*8120*/  IABS R34, R43 ;  /* 0x0000002b00227213 */ /* 0x000fe20000000000 */
[----:B0-----:R-:W-:-:S03]  /*8130*/  IMAD.HI.U32 R32, R0, R35, RZ ;  /* 0x0000002300207227 */ /* 0x001fc600078e00ff */
[----:B------:R-:W-:Y:S01]  /*8140*/  ISETP.GT.U32.AND P5, PT, R56, R30, PT ;  /* 0x0000001e3800720c */ /* 0x000fe20003fa4070 */
[----:B------:R-:W-:Y:S01]  /*8150*/  @!P2 IMAD.IADD R2, R2, 0x1, -R56 ;  /* 0x000000010202a824 */ /* 0x000fe200078e0a38 */
[----:B------:R0:W-:Y:S01]  /*8160*/  STL [R1+0x12c], R3 ;  /* 0x00012c0301007387 */ /* 0x0001e20000100800 */
[----:B------:R-:W-:Y:S02]  /*8170*/  IMAD.MOV R32, RZ, RZ, -R32 ;  /* 0x000000ffff207224 */ /* 0x000fe400078e0a20 */
[----:B------:R-:W-:Y:S01]  /*8180*/  IMAD.HI.U32 R29, R0, R34, RZ ;  /* 0x00000022001d7227 */ /* 0x000fe200078e00ff */
[----:B------:R-:W4:Y:S03]  /*8190*/  LDL.LU R41, [R1+0x78] ;  /* 0x0000780001297983 */ /* 0x000f260000300800 */
[----:B0-----:R-:W-:Y:S01]  /*81a0*/  IMAD.MOV.U32 R3, RZ, RZ, R2 ;  /* 0x000000ffff037224 */ /* 0x001fe200078e0002 */
[----:B------:R-:W-:Y:S01]  /*81b0*/  ISETP.GE.AND P3, PT, R44, RZ, PT ;  /* 0x000000ff2c00720c */ /* 0x000fe20003f66270 */
[----:B------:R-:W-:Y:S01]  /*81c0*/  IMAD R35, R56, R32, R35 ;  /* 0x0000002038237224 */ /* 0x000fe200078e0223 */
[----:B------:R-:W4:Y:S01]  /*81d0*/  LDL.LU R44, [R1+0x7c] ;  /* 0x00007c00012c7983 */ /* 0x000f220000300800 */
[----:B------:R-:W-:-:S02]  /*81e0*/  @!P6 IMAD.MOV R3, RZ, RZ, -R3 ;  /* 0x000000ffff03e224 */ /* 0x000fc400078e0a03 */
[----:B------:R-:W-:Y:S02]  /*81f0*/  IMAD.MOV R29, RZ, RZ, -R29 ;  /* 0x000000ffff1d7224 */ /* 0x000fe400078e0a1d */
[----:B------:R-:W-:Y:S01]  /*8200*/  @!P5 IMAD.IADD R30, R30, 0x1, -R56 ;  /* 0x000000011e1ed824 */ /* 0x000fe200078e0a38 */
[----:B------:R0:W-:Y:S01]  /*8210*/  STL [R1+0x128], R3 ;  /* 0x0001280301007387 */ /* 0x0001e20000100800 */
[C---:B------:R-:W-:Y:S01]  /*8220*/  IMAD R34, R56.reuse, R29, R34 ;  /* 0x0000001d38227224 */ /* 0x040fe200078e0222 */
[----:B------:R-:W-:Y:S02]  /*8230*/  ISETP.GE.AND P5, PT, R43, RZ, PT ;  /* 0x000000ff2b00720c */ /* 0x000fe40003fa6270 */
[C---:B------:R-:W-:Y:S01]  /*8240*/  ISETP.GT.U32.AND P2, PT, R56.reuse, R35, PT ;  /* 0x000000233800720c */ /* 0x040fe20003f44070 */
[----:B------:R-:W4:Y:S01]  /*8250*/  LDL.LU R43, [R1+0x90] ;  /* 0x00009000012b7983 */ /* 0x000f220000300800 */
[C---:B------:R-:W-:Y:S02]  /*8260*/  ISETP.GT.U32.AND P4, PT, R56.reuse, R36, PT ;  /* 0x000000243800720c */ /* 0x040fe40003f84070 */
[----:B------:R-:W-:-:S02]  /*8270*/  ISETP.GT.U32.AND P6, PT, R56, R34, PT ;  /* 0x000000223800720c */ /* 0x000fc40003fc4070 */
[----:B------:R-:W-:-:S05]  /*8280*/  IABS R33, R45 ;  /* 0x0000002d00217213 */ /* 0x000fca0000000000 */
[----:B------:R-:W-:-:S04]  /*8290*/  IMAD.HI.U32 R31, R0, R33, RZ ;  /* 0x00000021001f7227 */ /* 0x000fc800078e00ff */
[--C-:B------:R-:W-:Y:S02]  /*82a0*/  @!P2 IMAD.IADD R35, R35, 0x1, -R56.reuse ;  /* 0x000000012323a824 */ /* 0x100fe400078e0a38 */
[--C-:B------:R-:W-:Y:S02]  /*82b0*/  @!P4 IMAD.IADD R36, R36, 0x1, -R56.reuse ;  /* 0x000000012424c824 */ /* 0x100fe400078e0a38 */
[----:B------:R-:W-:Y:S02]  /*82c0*/  IMAD.MOV R31, RZ, RZ, -R31 ;  /* 0x000000ffff1f7224 */ /* 0x000fe400078e0a1f */
[----:B------:R-:W-:Y:S01]  /*82d0*/  @!P6 IMAD.IADD R34, R34, 0x1, -R56 ;  /* 0x000000012222e824 */ /* 0x000fe200078e0a38 */
[C---:B------:R-:W-:Y:S01]  /*82e0*/  ISETP.GT.U32.AND P6, PT, R56.reuse, R35, PT ;  /* 0x000000233800720c */ /* 0x040fe20003fc4070 */
[----:B------:R-:W-:Y:S02]  /*82f0*/  @!P1 IMAD.MOV R36, RZ, RZ, -R36 ;  /* 0x000000ffff249224 */ /* 0x000fe400078e0a24 */
[----:B------:R-:W-:-:S02]  /*8300*/  IMAD R33, R56, R31, R33 ;  /* 0x0000001f38217224 */ /* 0x000fc400078e0221 */
[----:B------:R-:W-:Y:S01]  /*8310*/  @!P3 IMAD.MOV R30, RZ, RZ, -R30 ;  /* 0x000000ffff1eb224 */ /* 0x000fe200078e0a1e */
[----:B------:R-:W-:Y:S01]  /*8320*/  STL [R1+0x118], R36 ;  /* 0x0001182401007387 */ /* 0x000fe20000100800 */
[----:B------:R-:W-:Y:S02]  /*8330*/  ISETP.GE.AND P2, PT, R45, RZ, PT ;  /* 0x000000ff2d00720c */ /* 0x000fe40003f46270 */
[----:B------:R-:W-:Y:S01]  /*8340*/  ISETP.GT.U32.AND P4, PT, R56, R33, PT ;  /* 0x000000213800720c */ /* 0x000fe20003f84070 */
[----:B------:R1:W-:Y:S04]  /*8350*/  STL [R1+0x120], R30 ;  /* 0x0001201e01007387 */ /* 0x0003e80000100800 */
[----:B------:R-:W4:Y:S01]  /*8360*/  LDL.LU R45, [R1+0x94] ;  /* 0x00009400012d7983 */ /* 0x000f220000300800 */
[----:B------:R-:W-:-:S04]  /*8370*/  @!P6 IMAD.IADD R35, R35, 0x1, -R56 ;  /* 0x000000012323e824 */ /* 0x000fc800078e0a38 */
[----:B------:R-:W-:-:S03]  /*8380*/  @!P0 IMAD.MOV R35, RZ, RZ, -R35 ;  /* 0x000000ffff238224 */ /* 0x000fc600078e0a23 */
[----:B------:R-:W-:Y:S02]  /*8390*/  @!P4 IMAD.IADD R33, R33, 0x1, -R56 ;  /* 0x000000012121c824 */ /* 0x000fe400078e0a38 */
[----:B------:R1:W-:Y:S03]  /*83a0*/  STL [R1+0x11c], R35 ;  /* 0x00011c2301007387 */ /* 0x0003e60000100800 */
[----:B------:R-:W-:-:S13]  /*83b0*/  ISETP.GT.U32.AND P3, PT, R56, R33, PT ;  /* 0x000000213800720c */ /* 0x000fda0003f64070 */
[----:B------:R-:W-:Y:S01]  /*83c0*/  @!P3 IMAD.IADD R33, R33, 0x1, -R56 ;  /* 0x000000012121b824 */ /* 0x000fe200078e0a38 */
[----:B--2---:R-:W-:Y:S02]  /*83d0*/  IABS R32, R47 ;  /* 0x0000002f00207213 */ /* 0x004fe40000000000 */
[----:B------:R-:W-:Y:S02]  /*83e0*/  ISETP.GE.AND P4, PT, R47, RZ, PT ;  /* 0x000000ff2f00720c */ /* 0x000fe40003f86270 */
[----:B------:R-:W2:Y:S01]  /*83f0*/  LDL.LU R47, [R1+0x98] ;  /* 0x00009800012f7983 */ /* 0x000ea20000300800 */
[----:B---3--:R-:W-:Y:S02]  /*8400*/  IABS R29, R46 ;  /* 0x0000002e001d7213 */ /* 0x008fe40000000000 */
[----:B------:R-:W-:Y:S02]  /*8410*/  ISETP.GE.AND P3, PT, R46, RZ, PT ;  /* 0x000000ff2e00720c */ /* 0x000fe40003f66270 */
[----:B------:R-:W3:Y:S01]  /*8420*/  LDL.LU R46, [R1+0x9c] ;  /* 0x00009c00012e7983 */ /* 0x000ee20000300800 */
[----:B----4-:R-:W-:-:S02]  /*8430*/  IABS R31, R48 ;  /* 0x00000030001f7213 */ /* 0x010fc40000000000 */
[----:B------:R-:W-:Y:S02]  /*8440*/  ISETP.GE.AND P0, PT, R48, RZ, PT ;  /* 0x000000ff3000720c */ /* 0x000fe40003f06270 */
[----:B------:R-:W4:Y:S01]  /*8450*/  LDL.LU R48, [R1+0xb0] ;  /* 0x0000b00001307983 */ /* 0x000f220000300800 */
[----:B0-----:R-:W-:Y:S01]  /*8460*/  IMAD.HI.U32 R3, R0, R32, RZ ;  /* 0x0000002000037227 */ /* 0x001fe200078e00ff */
[----:B------:R-:W-:Y:S02]  /*8470*/  ISETP.GT.U32.AND P1, PT, R56, R34, PT ;  /* 0x000000223800720c */ /* 0x000fe40003f24070 */
[----:B------:R-:W4:Y:S01]  /*8480*/  LDL.LU R42, [R1+0xb4] ;  /* 0x0000b400012a7983 */ /* 0x000f220000300800 */
[----:B------:R-:W-:Y:S02]  /*8490*/  IMAD.MOV R3, RZ, RZ, -R3 ;  /* 0x000000ffff037224 */ /* 0x000fe400078e0a03 */
[----:B------:R-:W-:-:S04]  /*84a0*/  IMAD.HI.U32 R2, R0, R29, RZ ;  /* 0x0000001d00027227 */ /* 0x000fc800078e00ff */
[----:B------:R-:W-:Y:S02]  /*84b0*/  IMAD R32, R56, R3, R32 ;  /* 0x0000000338207224 */ /* 0x000fe400078e0220 */
[----:B------:R-:W-:-:S03]  /*84c0*/  IMAD.MOV R2, RZ, RZ, -R2 ;  /* 0x000000ffff027224 */ /* 0x000fc600078e0a02 */
[C---:B------:R-:W-:Y:S01]  /*84d0*/  ISETP.GT.U32.AND P6, PT, R56.reuse, R32, PT ;  /* 0x000000203800720c */ /* 0x040fe20003fc4070 */
[----:B------:R-:W-:Y:S02]  /*84e0*/  IMAD R29, R56, R2, R29 ;  /* 0x00000002381d7224 */ /* 0x000fe400078e021d */
[----:B------:R-:W-:-:S04]  /*84f0*/  IMAD.HI.U32 R2, R0, R31, RZ ;  /* 0x0000001f00027227 */ /* 0x000fc800078e00ff */
[----:B------:R-:W-:Y:S02]  /*8500*/  IMAD.MOV R2, RZ, RZ, -R2 ;  /* 0x000000ffff027224 */ /* 0x000fe400078e0a02 */
[--C-:B------:R-:W-:Y:S01]  /*8510*/  @!P1 IMAD.IADD R34, R34, 0x1, -R56.reuse ;  /* 0x0000000122229824 */ /* 0x100fe200078e0a38 */
[C---:B------:R-:W-:Y:S01]  /*8520*/  ISETP.GT.U32.AND P1, PT, R56.reuse, R29, PT ;  /* 0x0000001d3800720c */ /* 0x040fe20003f24070 */
[----:B------:R-:W-:Y:S02]  /*8530*/  IMAD R31, R56, R2, R31 ;  /* 0x00000002381f7224 */ /* 0x000fe400078e021f */
[----:B------:R-:W-:-:S03]  /*8540*/  @!P6 IMAD.IADD R32, R32, 0x1, -R56 ;  /* 0x000000012020e824 */ /* 0x000fc600078e0a38 */
[----:B------:R-:W-:Y:S01]  /*8550*/  ISETP.GT.U32.AND P6, PT, R56, R31, PT ;  /* 0x0000001f3800720c */ /* 0x000fe20003fc4070 */
[----:B------:R-:W-:-:S06]  /*8560*/  IMAD.MOV.U32 R38, RZ, RZ, R34 ;  /* 0x000000ffff267224 */ /* 0x000fcc00078e0022 */
[----:B------:R-:W-:Y:S01]  /*8570*/  @!P1 IMAD.IADD R29, R29, 0x1, -R56 ;  /* 0x000000011d1d9824 */ /* 0x000fe200078e0a38 */
[----:B------:R-:W-:Y:S01]  /*8580*/  ISETP.GT.U32.AND P1, PT, R56, R32, PT ;  /* 0x000000203800720c */ /* 0x000fe20003f24070 */
[----:B------:R-:W-:-:S04]  /*8590*/  @!P5 IMAD.MOV R38, RZ, RZ, -R38 ;  /* 0x000000ffff26d224 */ /* 0x000fc800078e0a26 */
[----:B------:R-:W-:Y:S01]  /*85a0*/  @!P6 IMAD.IADD R31, R31, 0x1, -R56 ;  /* 0x000000011f1fe824 */ /* 0x000fe200078e0a38 */
[----:B------:R-:W-:Y:S02]  /*85b0*/  ISETP.GT.U32.AND P5, PT, R56, R29, PT ;  /* 0x0000001d3800720c */ /* 0x000fe40003fa4070 */
[----:B-1----:R-:W-:-:S05]  /*85c0*/  IABS R30, R41 ;  /* 0x00000029001e7213 */ /* 0x002fca0000000000 */
[----:B------:R-:W-:Y:S01]  /*85d0*/  IMAD.HI.U32 R37, R0, R30, RZ ;  /* 0x0000001e00257227 */ /* 0x000fe200078e00ff */
[----:B------:R-:W-:-:S03]  /*85e0*/  IABS R3, R44 ;  /* 0x0000002c00037213 */ /* 0x000fc60000000000 */
[----:B------:R-:W-:Y:S01]  /*85f0*/  IMAD.MOV R37, RZ, RZ, -R37 ;  /* 0x000000ffff257224 */ /* 0x000fe200078e0a25 */
[----:B------:R-:W-:Y:S01]  /*8600*/  ISETP.GT.U32.AND P6, PT, R56, R31, PT ;  /* 0x0000001f3800720c */ /* 0x000fe20003fc4070 */
[----:B------:R-:W-:Y:S01]  /*8610*/  IMAD.HI.U32 R36, R0, R3, RZ ;  /* 0x0000000300247227 */ /* 0x000fe200078e00ff */
[----:B------:R-:W-:-:S03]  /*8620*/  IABS R2, R43 ;  /* 0x0000002b00027213 */ /* 0x000fc60000000000 */
[----:B------:R-:W-:Y:S02]  /*8630*/  IMAD.MOV R36, RZ, RZ, -R36 ;  /* 0x000000ffff247224 */ /* 0x000fe400078e0a24 */
[----:B------:R-:W-:Y:S02]  /*8640*/  IMAD R30, R56, R37, R30 ;  /* 0x00000025381e7224 */ /* 0x000fe400078e021e */
[----:B------:R-:W-:-:S04]  /*8650*/  IMAD.HI.U32 R34, R0, R2, RZ ;  /* 0x0000000200227227 */ /* 0x000fc800078e00ff */
[----:B------:R-:W-:Y:S02]  /*8660*/  @!P1 IMAD.IADD R32, R32, 0x1, -R56 ;  /* 0x0000000120209824 */ /* 0x000fe400078e0a38 */
[----:B------:R-:W-:Y:S02]  /*8670*/  IMAD.MOV R34, RZ, RZ, -R34 ;  /* 0x000000ffff227224 */ /* 0x000fe400078e0a22 */
[C---:B------:R-:W-:Y:S01]  /*8680*/  IMAD R3, R56.reuse, R36, R3 ;  /* 0x0000002438037224 */ /* 0x040fe200078e0203 */
[C---:B------:R-:W-:Y:S01]  /*8690*/  ISETP.GT.U32.AND P1, PT, R56.reuse, R30, PT ;  /* 0x0000001e3800720c */ /* 0x040fe20003f24070 */
[----:B------:R-:W-:Y:S02]  /*86a0*/  IMAD.MOV.U32 R36, RZ, RZ, R32 ;  /* 0x000000ffff247224 */ /* 0x000fe400078e0020 */
[----:B------:R-:W-:Y:S02]  /*86b0*/  IMAD R2, R56, R34, R2 ;  /* 0x0000002238027224 */ /* 0x000fe400078e0202 */
[----:B------:R-:W-:-:S02]  /*86c0*/  @!P5 IMAD.IADD R29, R29, 0x1, -R56 ;  /* 0x000000011d1dd824 */ /* 0x000fc400078e0a38 */
[----:B------:R-:W-:Y:S01]  /*86d0*/  @!P4 IMAD.MOV R36, RZ, RZ, -R36 ;  /* 0x000000ffff24c224 */ /* 0x000fe200078e0a24 */
[C---:B------:R-:W-:Y:S01]  /*86e0*/  ISETP.GT.U32.AND P4, PT, R56.reuse, R3, PT ;  /* 0x000000033800720c */ /* 0x040fe20003f84070 */
[--C-:B------:R-:W-:Y:S01]  /*86f0*/  @!P6 IMAD.IADD R31, R31, 0x1, -R56.reuse ;  /* 0x000000011f1fe824 */ /* 0x100fe200078e0a38 */
[----:B------:R-:W-:Y:S01]  /*8700*/  ISETP.GT.U32.AND P6, PT, R56, R2, PT ;  /* 0x000000023800720c */ /* 0x000fe20003fc4070 */
[----:B------:R-:W-:Y:S02]  /*8710*/  IMAD.MOV.U32 R37, RZ, RZ, R29 ;  /* 0x000000ffff257224 */ /* 0x000fe400078e001d */
[----:B------:R-:W-:Y:S02]  /*8720*/  @!P2 IMAD.MOV R33, RZ, RZ, -R33 ;  /* 0x000000ffff21a224 */ /* 0x000fe400078e0a21 */
[----:B------:R-:W-:Y:S01]  /*8730*/  @!P3 IMAD.MOV R37, RZ, RZ, -R37 ;  /* 0x000000ffff25b224 */ /* 0x000fe200078e0a25 */
[----:B------:R-:W-:Y:S01]  /*8740*/  STL [R1+0x114], R38 ;  /* 0x0001142601007387 */ /* 0x000fe20000100800 */
[----:B------:R-:W-:Y:S01]  /*8750*/  @!P1 IMAD.IADD R30, R30, 0x1, -R56 ;  /* 0x000000011e1e9824 */ /* 0x000fe200078e0a38 */
[----:B------:R-:W-:-:S02]  /*8760*/  ISETP.GE.AND P5, PT, R44, RZ, PT ;  /* 0x000000ff2c00720c */ /* 0x000fc40003fa6270 */
[----:B------:R-:W-:Y:S01]  /*8770*/  STL [R1+0x110], R33 ;  /* 0x0001102101007387 */ /* 0x000fe20000100800 */
[----:B------:R-:W-:-:S03]  /*8780*/  IABS R35, R45 ;  /* 0x0000002d00237213 */ /* 0x000fc60000000000 */
[----:B------:R0:W-:Y:S01]  /*8790*/  STL [R1+0xf0], R36 ;  /* 0x0000f02401007387 */ /* 0x0001e20000100800 */
[----:B------:R-:W-:Y:S01]  /*87a0*/  ISETP.GE.AND P1, PT, R43, RZ, PT ;  /* 0x000000ff2b00720c */ /* 0x000fe20003f26270 */
[----:B------:R-:W-:Y:S02]  /*87b0*/  @!P4 IMAD.IADD R3, R3, 0x1, -R56 ;  /* 0x000000010303c824 */ /* 0x000fe400078e0a38 */
[----:B------:R1:W-:Y:S01]  /*87c0*/  STL [R1+0xec], R37 ;  /* 0x0000ec2501007387 */ /* 0x0003e20000100800 */
[----:B------:R-:W-:-:S03]  /*87d0*/  ISETP.GT.U32.AND P4, PT, R56, R30, PT ;  /* 0x0000001e3800720c */ /* 0x000fc60003f84070 */
[----:B------:R-:W4:Y:S01]  /*87e0*/  LDL.LU R44, [R1+0xb8] ;  /* 0x0000b800012c7983 */ /* 0x000f220000300800 */
[----:B------:R-:W-:-:S03]  /*87f0*/  @!P6 IMAD.IADD R2, R2, 0x1, -R56 ;  /* 0x000000010202e824 */ /* 0x000fc600078e0a38 */
[----:B------:R-:W4:Y:S01]  /*8800*/  LDL.LU R43, [R1+0xbc] ;  /* 0x0000bc00012b7983 */ /* 0x000f220000300800 */
[----:B------:R-:W-:Y:S01]  /*8810*/  IMAD.HI.U32 R32, R0, R35, RZ ;  /* 0x0000002300207227 */ /* 0x000fe200078e00ff */
[C---:B------:R-:W-:Y:S02]  /*8820*/  ISETP.GT.U32.AND P6, PT, R56.reuse, R3, PT ;  /* 0x000000033800720c */ /* 0x040fe40003fc4070 */
[C---:B------:R-:W-:Y:S01]  /*8830*/  ISETP.GT.U32.AND P3, PT, R56.reuse, R2, PT ;  /* 0x000000023800720c */ /* 0x040fe20003f64070 */
[----:B------:R-:W-:Y:S01]  /*8840*/  IMAD.MOV R32, RZ, RZ, -R32 ;  /* 0x000000ffff207224 */ /* 0x000fe200078e0a20 */
[----:B------:R-:W-:Y:S01]  /*8850*/  ISETP.GE.AND P2, PT, R41, RZ, PT ;  /* 0x000000ff2900720c */ /* 0x000fe20003f46270 */
[----:B------:R-:W-:Y:S02]  /*8860*/  @!P0 IMAD.MOV R31, RZ, RZ, -R31 ;  /* 0x000000ffff1f8224 */ /* 0x000fe400078e0a1f */
[----:B0-----:R-:W-:Y:S02]  /*8870*/  IMAD R36, R56, R32, R35 ;  /* 0x0000002038247224 */ /* 0x001fe400078e0223 */
[----:B------:R-:W-:Y:S01]  /*8880*/  @!P4 IMAD.IADD R30, R30, 0x1, -R56 ;  /* 0x000000011e1ec824 */ /* 0x000fe200078e0a38 */
[----:B------:R0:W-:Y:S01]  /*8890*/  STL [R1+0xe8], R31 ;  /* 0x0000e81f01007387 */ /* 0x0001e20000100800 */
[----:B------:R-:W-:-:S02]  /*88a0*/  ISETP.GE.AND P4, PT, R45, RZ, PT ;  /* 0x000000ff2d00720c */ /* 0x000fc40003f86270 */
[----:B------:R-:W-:Y:S01]  /*88b0*/  ISETP.GT.U32.AND P0, PT, R56, R36, PT ;  /* 0x000000243800720c */ /* 0x000fe20003f04070 */
[----:B------:R-:W4:Y:S01]  /*88c0*/  LDL.LU R45, [R1+0xc0] ;  /* 0x0000c000012d7983 */ /* 0x000f220000300800 */
[--C-:B------:R-:W-:Y:S02]  /*88d0*/  @!P6 IMAD.IADD R3, R3, 0x1, -R56.reuse ;  /* 0x000000010303e824 */ /* 0x100fe400078e0a38 */
[----:B------:R-:W-:Y:S02]  /*88e0*/  @!P3 IMAD.IADD R2, R2, 0x1, -R56 ;  /* 0x000000010202b824 */ /* 0x000fe400078e0a38 */
[----:B------:R-:W-:Y:S02]  /*88f0*/  @!P2 IMAD.MOV R30, RZ, RZ, -R30 ;  /* 0x000000ffff1ea224 */ /* 0x000fe400078e0a1e */
[----:B------:R-:W-:Y:S02]  /*8900*/  @!P5 IMAD.MOV R3, RZ, RZ, -R3 ;  /* 0x000000ffff03d224 */ /* 0x000fe400078e0a03 */
[----:B------:R-:W-:Y:S01]  /*8910*/  @!P1 IMAD.MOV R2, RZ, RZ, -R2 ;  /* 0x000000ffff029224 */ /* 0x000fe200078e0a02 */
[----:B------:R0:W-:Y:S02]  /*8920*/  STL [R1+0xe4], R30 ;  /* 0x0000e41e01007387 */ /* 0x0001e40000100800 */
[----:B------:R-:W-:-:S02]  /*8930*/  @!P0 IMAD.IADD R36, R36, 0x1, -R56 ;  /* 0x0000000124248824 */ /* 0x000fc400078e0a38 */
[----:B------:R0:W-:Y:S04]  /*8940*/  STL [R1+0xe0], R3 ;  /* 0x0000e00301007387 */ /* 0x0001e80000100800 */
[----:B------:R0:W-:Y:S01]  /*8950*/  STL [R1+0xdc], R2 ;  /* 0x0000dc0201007387 */ /* 0x0001e20000100800 */
[----:B--2---:R-:W-:-:S05]  /*8960*/  IABS R35, R47 ;  /* 0x0000002f00237213 */ /* 0x004fca0000000000 */
[----:B------:R-:W-:-:S04]  /*8970*/  IMAD.HI.U32 R29, R0, R35, RZ ;  /* 0x00000023001d7227 */ /* 0x000fc800078e00ff */
[----:B------:R-:W-:-:S04]  /*8980*/  IMAD.MOV R29, RZ, RZ, -R29 ;  /* 0x000000ffff1d7224 */ /* 0x000fc800078e0a1d */
[C---:B------:R-:W-:Y:S01]  /*8990*/  IMAD R35, R56.reuse, R29, R35 ;  /* 0x0000001d38237224 */ /* 0x040fe200078e0223 */
[----:B------:R-:W-:Y:S02]  /*89a0*/  ISETP.GE.AND P3, PT, R47, RZ, PT ;  /* 0x000000ff2f00720c */ /* 0x000fe40003f66270 */
[----:B------:R-:W2:Y:S01]  /*89b0*/  LDL.LU R47, [R1+0x130] ;  /* 0x00013000012f7983 */ /* 0x000ea20000300800 */
[----:B---3--:R-:W-:Y:S02]  /*89c0*/  IABS R34, R46 ;  /* 0x0000002e00227213 */ /* 0x008fe40000000000 */
[----:B------:R-:W-:Y:S02]  /*89d0*/  ISETP.GT.U32.AND P6, PT, R56, R35, PT ;  /* 0x000000233800720c */ /* 0x000fe40003fc4070 */
[----:B------:R-:W-:Y:S02]  /*89e0*/  ISETP.GE.AND P0, PT, R46, RZ, PT ;  /* 0x000000ff2e00720c */ /* 0x000fe40003f06270 */
[----:B------:R-:W3:Y:S09]  /*89f0*/  LDL.LU R46, [R1+0x134] ;  /* 0x00013400012e7983 */ /* 0x000ef20000300800 */
[----:B------:R-:W-:-:S05]  /*8a00*/  @!P6 IMAD.IADD R35, R35, 0x1, -R56 ;  /* 0x000000012323e824 */ /* 0x000fca00078e0a38 */
[----:B------:R-:W-:-:S13]  /*8a10*/  ISETP.GT.U32.AND P6, PT, R56, R35, PT ;  /* 0x000000233800720c */ /* 0x000fda0003fc4070 */
[----:B------:R-:W-:Y:S01]  /*8a20*/  @!P6 IMAD.IADD R35, R35, 0x1, -R56 ;  /* 0x000000012323e824 */ /* 0x000fe200078e0a38 */
[----:B----4-:R-:W-:Y:S02]  /*8a30*/  IABS R33, R48 ;  /* 0x0000003000217213 */ /* 0x010fe40000000000 */
[----:B------:R-:W-:Y:S02]  /*8a40*/  ISETP.GE.AND P6, PT, R48, RZ, PT ;  /* 0x000000ff3000720c */ /* 0x000fe40003fc6270 */
[----:B------:R-:W4:Y:S01]  /*8a50*/  LDL.LU R48, [R1+0x138] ;  /* 0x0001380001307983 */ /* 0x000f220000300800 */
[----:B-1----:R-:W-:Y:S01]  /*8a60*/  IMAD.HI.U32 R37, R0, R34, RZ ;  /* 0x0000002200257227 */ /* 0x002fe200078e00ff */
[----:B------:R-:W-:Y:S02]  /*8a70*/  IABS R32, R42 ;  /* 0x0000002a00207213 */ /* 0x000fe40000000000 */
[----:B------:R-:W-:Y:S01]  /*8a80*/  ISETP.GT.U32.AND P2, PT, R56, R36, PT ;  /* 0x000000243800720c */ /* 0x000fe20003f44070 */
[----:B0-----:R-:W-:Y:S01]  /*8a90*/  IMAD.HI.U32 R31, R0, R33, RZ ;  /* 0x00000021001f7227 */ /* 0x001fe200078e00ff */
[----:B------:R-:W4:Y:S03]  /*8aa0*/  LDL.LU R41, [R1+0x13c] ;  /* 0x00013c0001297983 */ /* 0x000f260000300800 */
[----:B------:R-:W-:-:S02]  /*8ab0*/  IMAD.MOV R37, RZ, RZ, -R37 ;  /* 0x000000ffff257224 */ /* 0x000fc400078e0a25 */
[----:B------:R-:W-:Y:S02]  /*8ac0*/  IMAD.MOV R31, RZ, RZ, -R31 ;  /* 0x000000ffff1f7224 */ /* 0x000fe400078e0a1f */
[C---:B------:R-:W-:Y:S02]  /*8ad0*/  IMAD R34, R56.reuse, R37, R34 ;  /* 0x0000002538227224 */ /* 0x040fe400078e0222 */
[----:B------:R-:W-:Y:S02]  /*8ae0*/  IMAD R33, R56, R31, R33 ;  /* 0x0000001f38217224 */ /* 0x000fe400078e0221 */
[----:B------:R-:W-:Y:S01]  /*8af0*/  IMAD.HI.U32 R29, R0, R32, RZ ;  /* 0x00000020001d7227 */ /* 0x000fe200078e00ff */
[C---:B------:R-:W-:Y:S02]  /*8b00*/  ISETP.GT.U32.AND P5, PT, R56.reuse, R34, PT ;  /* 0x000000223800720c */ /* 0x040fe40003fa4070 */
[----:B------:R-:W-:Y:S01]  /*8b10*/  ISETP.GT.U32.AND P1, PT, R56, R33, PT ;  /* 0x000000213800720c */ /* 0x000fe20003f24070 */
[----:B------:R-:W-:-:S04]  /*8b20*/  IMAD.MOV R29, RZ, RZ, -R29 ;  /* 0x000000ffff1d7224 */ /* 0x000fc800078e0a1d */
[----:B------:R-:W-:Y:S02]  /*8b30*/  IMAD R32, R56, R29, R32 ;  /* 0x0000001d38207224 */ /* 0x000fe400078e0220 */
[----:B------:R-:W-:-:S03]  /*8b40*/  @!P2 IMAD.IADD R36, R36, 0x1, -R56 ;  /* 0x000000012424a824 */ /* 0x000fc600078e0a38 */
[----:B------:R-:W-:Y:S01]  /*8b50*/  ISETP.GT.U32.AND P2, PT, R56, R32, PT ;  /* 0x000000203800720c */ /* 0x000fe20003f44070 */
[--C-:B------:R-:W-:Y:S02]  /*8b60*/  @!P5 IMAD.IADD R34, R34, 0x1, -R56.reuse ;  /* 0x000000012222d824 */ /* 0x100fe400078e0a38 */
[----:B------:R-:W-:-:S03]  /*8b70*/  @!P1 IMAD.IADD R33, R33, 0x1, -R56 ;  /* 0x0000000121219824 */ /* 0x000fc600078e0a38 */
[C---:B------:R-:W-:Y:S02]  /*8b80*/  ISETP.GT.U32.AND P5, PT, R56.reuse, R34, PT ;  /* 0x000000223800720c */ /* 0x040fe40003fa4070 */
[----:B------:R-:W-:-:S05]  /*8b90*/  ISETP.GT.U32.AND P1, PT, R56, R33, PT ;  /* 0x000000213800720c */ /* 0x000fca0003f24070 */
[----:B------:R-:W-:Y:S02]  /*8ba0*/  @!P2 IMAD.IADD R32, R32, 0x1, -R56 ;  /* 0x000000012020a824 */ /* 0x000fe400078e0a38 */
[----:B------:R-:W-:-:S03]  /*8bb0*/  @!P4 IMAD.MOV R36, RZ, RZ, -R36 ;  /* 0x000000ffff24c224 */ /* 0x000fc600078e0a24 */
[----:B------:R-:W-:Y:S01]  /*8bc0*/  ISETP.GT.U32.AND P2, PT, R56, R32, PT ;  /* 0x000000203800720c */ /* 0x000fe20003f44070 */
[--C-:B------:R-:W-:Y:S02]  /*8bd0*/  @!P5 IMAD.IADD R34, R34, 0x1, -R56.reuse ;  /* 0x000000012222d824 */ /* 0x100fe400078e0a38 */
[----:B------:R-:W-:Y:S01]  /*8be0*/  @!P1 IMAD.IADD R33, R33, 0x1, -R56 ;  /* 0x0000000121219824 */ /* 0x000fe200078e0a38 */
[----:B------:R0:W-:Y:S01]  /*8bf0*/  STL [R1+0xd8], R36 ;  /* 0x0000d82401007387 */ /* 0x0001e20000100800 */
[----:B------:R-:W-:Y:S02]  /*8c00*/  IMAD.MOV.U32 R39, RZ, RZ, R35 ;  /* 0x000000ffff277224 */ /* 0x000fe400078e0023 */
[----:B------:R-:W-:Y:S02]  /*8c10*/  @!P0 IMAD.MOV R34, RZ, RZ, -R34 ;  /* 0x000000ffff228224 */ /* 0x000fe400078e0a22 */
[----:B------:R-:W-:-:S04]  /*8c20*/  @!P3 IMAD.MOV R39, RZ, RZ, -R39 ;  /* 0x000000ffff27b224 */ /* 0x000fc800078e0a27 */
[----:B------:R-:W-:Y:S01]  /*8c30*/  @!P2 IMAD.IADD R32, R32, 0x1, -R56 ;  /* 0x000000012020a824 */ /* 0x000fe200078e0a38 */
[----:B------:R-:W-:Y:S02]  /*8c40*/  ISETP.GE.AND P4, PT, R42, RZ, PT ;  /* 0x000000ff2a00720c */ /* 0x000fe40003f86270 */
[----:B------:R-:W-:Y:S02]  /*8c50*/  IABS R31, R44 ;  /* 0x0000002c001f7213 */ /* 0x000fe40000000000 */
[----:B------:R-:W-:-:S03]  /*8c60*/  IABS R30, R43 ;  /* 0x0000002b001e7213 */ /* 0x000fc60000000000 */
[----:B------:R-:W-:-:S04]  /*8c70*/  IMAD.HI.U32 R3, R0, R31, RZ ;  /* 0x0000001f00037227 */ /* 0x000fc800078e00ff */
[----:B------:R-:W-:-:S04]  /*8c80*/  IMAD.HI.U32 R2, R0, R30, RZ ;  /* 0x0000001e00027227 */ /* 0x000fc800078e00ff */
[----:B------:R-:W-:Y:S02]  /*8c90*/  IMAD.MOV R3, RZ, RZ, -R3 ;  /* 0x000000ffff037224 */ /* 0x000fe400078e0a03 */
[----:B------:R-:W-:Y:S02]  /*8ca0*/  IMAD.MOV R2, RZ, RZ, -R2 ;  /* 0x000000ffff027224 */ /* 0x000fe400078e0a02 */
[C---:B------:R-:W-:Y:S02]  /*8cb0*/  IMAD R31, R56.reuse, R3, R31 ;  /* 0x00000003381f7224 */ /* 0x040fe400078e021f */
[C---:B------:R-:W-:Y:S01]  /*8cc0*/  IMAD R30, R56.reuse, R2, R30 ;  /* 0x00000002381e7224 */ /* 0x040fe200078e021e */
[----:B------:R-:W-:Y:S02]  /*8cd0*/  IABS R29, R45 ;  /* 0x0000002d001d7213 */ /* 0x000fe40000000000 */
[C---:B------:R-:W-:Y:S02]  /*8ce0*/  ISETP.GT.U32.AND P5, PT, R56.reuse, R31, PT ;  /* 0x0000001f3800720c */ /* 0x040fe40003fa4070 */
[----:B------:R-:W-:Y:S01]  /*8cf0*/  ISETP.GT.U32.AND P1, PT, R56, R30, PT ;  /* 0x0000001e3800720c */ /* 0x000fe20003f24070 */
[----:B0-----:R-:W-:-:S04]  /*8d00*/  IMAD.HI.U32 R36, R0, R29, RZ ;  /* 0x0000001d00247227 */ /* 0x001fc800078e00ff */
[----:B------:R-:W-:Y:S01]  /*8d10*/  IMAD.MOV R36, RZ, RZ, -R36 ;  /* 0x000000ffff247224 */ /* 0x000fe200078e0a24 */
[----:B------:R-:W-:Y:S02]  /*8d20*/  ISETP.GE.AND P2, PT, R44, RZ, PT ;  /* 0x000000ff2c00720c */ /* 0x000fe40003f46270 */
[----:B------:R-:W4:Y:S01]  /*8d30*/  LDL.LU R44, [R1+0x150] ;  /* 0x00015000012c7983 */ /* 0x000f220000300800 */
[----:B------:R-:W-:Y:S02]  /*8d40*/  IMAD R29, R56, R36, R29 ;  /* 0x00000024381d7224 */ /* 0x000fe400078e021d */
[--C-:B------:R-:W-:Y:S01]  /*8d50*/  @!P5 IMAD.IADD R31, R31, 0x1, -R56.reuse ;  /* 0x000000011f1fd824 */ /* 0x100fe200078e0a38 */
[----:B------:R-:W-:Y:S01]  /*8d60*/  STL [R1+0xd4], R39 ;  /* 0x0000d42701007387 */ /* 0x000fe20000100800 */
[----:B------:R-:W-:Y:S01]  /*8d70*/  @!P1 IMAD.IADD R30, R30, 0x1, -R56 ;  /* 0x000000011e1e9824 */ /* 0x000fe200078e0a38 */
[----:B------:R-:W-:Y:S02]  /*8d80*/  ISETP.GE.AND P1, PT, R43, RZ, PT ;  /* 0x000000ff2b00720c */ /* 0x000fe40003f26270 */
[----:B------:R0:W-:Y:S01]  /*8d90*/  STL [R1+0xd0], R34 ;  /* 0x0000d02201007387 */ /* 0x0001e20000100800 */
[----:B------:R-:W-:-:S03]  /*8da0*/  ISETP.GT.U32.AND P5, PT, R56, R29, PT ;  /* 0x0000001d3800720c */ /* 0x000fc60003fa4070 */
[----:B------:R-:W4:Y:S01]  /*8db0*/  LDL.LU R43, [R1+0x154] ;  /* 0x00015400012b7983 */ /* 0x000f220000300800 */
[----:B------:R-:W-:Y:S01]  /*8dc0*/  ISETP.GT.U32.AND P3, PT, R56, R31, PT ;  /* 0x0000001f3800720c */ /* 0x000fe20003f64070 */
[----:B------:R-:W-:-:S08]  /*8dd0*/  @!P6 IMAD.MOV R33, RZ, RZ, -R33 ;  /* 0x000000ffff21e224 */ /* 0x000fd000078e0a21 */
[----:B------:R-:W-:Y:S01]  /*8de0*/  @!P5 IMAD.IADD R29, R29, 0x1, -R56 ;  /* 0x000000011d1dd824 */ /* 0x000fe200078e0a38 */
[----:B------:R-:W-:-:S03]  /*8df0*/  ISETP.GT.U32.AND P5, PT, R56, R30, PT ;  /* 0x0000001e3800720c */ /* 0x000fc60003fa4070 */
[----:B------:R-:W-:Y:S02]  /*8e00*/  @!P3 IMAD.IADD R31, R31, 0x1, -R56 ;  /* 0x000000011f1fb824 */ /* 0x000fe400078e0a38 */
[----:B------:R-:W-:Y:S02]  /*8e10*/  @!P4 IMAD.MOV R32, RZ, RZ, -R32 ;  /* 0x000000ffff20c224 */ /* 0x000fe400078e0a20 */
[----:B------:R-:W-:Y:S01]  /*8e20*/  @!P2 IMAD.MOV R31, RZ, RZ, -R31 ;  /* 0x000000ffff1fa224 */ /* 0x000fe200078e0a1f */
[----:B------:R-:W-:Y:S01]  /*8e30*/  STL [R1+0xcc], R33 ;  /* 0x0000cc2101007387 */ /* 0x000fe20000100800 */
[----:B------:R-:W-:-:S03]  /*8e40*/  ISETP.GE.AND P4, PT, R45, RZ, PT ;  /* 0x000000ff2d00720c */ /* 0x000fc60003f86270 */
[----:B------:R1:W-:Y:S01]  /*8e50*/  STL [R1+0xc8], R32 ;  /* 0x0000c82001007387 */ /* 0x0003e20000100800 */
[----:B------:R-:W-:-:S03]  /*8e60*/  @!P5 IMAD.IADD R30, R30, 0x1, -R56 ;  /* 0x000000011e1ed824 */ /* 0x000fc600078e0a38 */
[----:B------:R-:W-:Y:S04]  /*8e70*/  STL [R1+0xc0], R31 ;  /* 0x0000c01f01007387 */ /* 0x000fe80000100800 */
[----:B------:R-:W4:Y:S01]  /*8e80*/  LDL.LU R45, [R1+0x158] ;  /* 0x00015800012d7983 */ /* 0x000f220000300800 */
[----:B---3--:R-:W-:-:S05]  /*8e90*/  IABS R2, R46 ;  /* 0x0000002e00027213 */ /* 0x008fca0000000000 */
[----:B------:R-:W-:-:S04]  /*8ea0*/  IMAD.HI.U32 R37, R0, R2, RZ ;  /* 0x0000000200257227 */ /* 0x000fc800078e00ff */
[----:B------:R-:W-:-:S04]  /*8eb0*/  IMAD.MOV R37, RZ, RZ, -R37 ;  /* 0x000000ffff257224 */ /* 0x000fc800078e0a25 */
[----:B------:R-:W-:-:S05]  /*8ec0*/  IMAD R2, R56, R37, R2 ;  /* 0x0000002538027224 */ /* 0x000fca00078e0202 */
[----:B------:R-:W-:Y:S02]  /*8ed0*/  ISETP.GT.U32.AND P3, PT, R56, R2, PT ;  /* 0x000000023800720c */ /* 0x000fe40003f64070 */
[----:B--2---:R-:W-:Y:S02]  /*8ee0*/  IABS R3, R47 ;  /* 0x0000002f00037213 */ /* 0x004fe40000000000 */
[----:B------:R-:W-:Y:S02]  /*8ef0*/  ISETP.GE.AND P5, PT, R47, RZ, PT ;  /* 0x000000ff2f00720c */ /* 0x000fe40003fa6270 */
[----:B------:R-:W2:Y:S01]  /*8f00*/  LDL.LU R47, [R1+0x160] ;  /* 0x00016000012f7983 */ /* 0x000ea20000300800 */
[----:B------:R-:W-:-:S06]  /*8f10*/  ISETP.GE.AND P2, PT, R46, RZ, PT ;  /* 0x000000ff2e00720c */ /* 0x000fcc0003f46270 */
[----:B------:R-:W-:Y:S01]  /*8f20*/  @!P3 IMAD.IADD R2, R2, 0x1, -R56 ;  /* 0x000000010202b824 */ /* 0x000fe200078e0a38 */
[----:B----4-:R-:W-:Y:S02]  /*8f30*/  IABS R36, R48 ;  /* 0x0000003000247213 */ /* 0x010fe40000000000 */
[----:B------:R-:W-:Y:S02]  /*8f40*/  ISETP.GE.AND P3, PT, R48, RZ, PT ;  /* 0x000000ff3000720c */ /* 0x000fe40003f66270 */
[----:B------:R-:W3:Y:S04]  /*8f50*/  LDL.LU R48, [R1+0x164] ;  /* 0x0001640001307983 */ /* 0x000ee80000300800 */
[----:B------:R-:W4:Y:S01]  /*8f60*/  LDL.LU R46, [R1+0x15c] ;  /* 0x00015c00012e7983 */ /* 0x000f220000300800 */
[----:B------:R-:W-:-:S04]  /*8f70*/  IMAD.HI.U32 R38, R0, R3, RZ ;  /* 0x0000000300267227 */ /* 0x000fc800078e00ff */
[----:B------:R-:W-:-:S04]  /*8f80*/  IMAD.MOV R38, RZ, RZ, -R38 ;  /* 0x000000ffff267224 */ /* 0x000fc800078e0a26 */
[C---:B------:R-:W-:Y:S01]  /*8f90*/  IMAD R3, R56.reuse, R38, R3 ;  /* 0x0000002638037224 */ /* 0x040fe200078e0203 */
[----:B------:R-:W-:-:S04]  /*8fa0*/  ISETP.GT.U32.AND P0, PT, R56, R29, PT ;  /* 0x0000001d3800720c */ /* 0x000fc80003f04070 */
[----:B------:R-:W-:Y:S01]  /*8fb0*/  ISETP.GT.U32.AND P6, PT, R56, R3, PT ;  /* 0x000000033800720c */ /* 0x000fe20003fc4070 */
[----:B------:R-:W-:-:S04]  /*8fc0*/  IMAD.HI.U32 R35, R0, R36, RZ ;  /* 0x0000002400237227 */ /* 0x000fc800078e00ff */
[----:B------:R-:W-:-:S04]  /*8fd0*/  IMAD.MOV R35, RZ, RZ, -R35 ;  /* 0x000000ffff237224 */ /* 0x000fc800078e0a23 */
[----:B0-----:R-:W-:-:S04]  /*8fe0*/  IMAD R34, R56, R35, R36 ;  /* 0x0000002338227224 */ /* 0x001fc800078e0224 */
[--C-:B------:R-:W-:Y:S02]  /*8ff0*/  @!P6 IMAD.IADD R3, R3, 0x1, -R56.reuse ;  /* 0x000000010303e824 */ /* 0x100fe400078e0a38 */
[----:B------:R-:W-:Y:S01]  /*9000*/  @!P0 IMAD.IADD R29, R29, 0x1, -R56 ;  /* 0x000000011d1d8824 */ /* 0x000fe200078e0a38 */
[C---:B------:R-:W-:Y:S02]  /*9010*/  ISETP.GT.U32.AND P0, PT, R56.reuse, R34, PT ;  /* 0x000000223800720c */ /* 0x040fe40003f04070 */
[----:B------:R-:W-:Y:S01]  /*9020*/  ISETP.GT.U32.AND P6, PT, R56, R3, PT ;  /* 0x000000033800720c */ /* 0x000fe20003fc4070 */
[----:B-1----:R-:W-:-:S04]  /*9030*/  IMAD.MOV.U32 R32, RZ, RZ, R30 ;  /* 0x000000ffff207224 */ /* 0x002fc800078e001e */
[----:B------:R-:W-:Y:S02]  /*9040*/  @!P1 IMAD.MOV R32, RZ, RZ, -R32 ;  /* 0x000000ffff209224 */ /* 0x000fe400078e0a20 */
[----:B------:R-:W-:-:S04]  /*9050*/  IMAD.MOV.U32 R33, RZ, RZ, R29 ;  /* 0x000000ffff217224 */ /* 0x000fc800078e001d */
[--C-:B------:R-:W-:Y:S01]  /*9060*/  @!P0 IMAD.IADD R34, R34, 0x1, -R56.reuse ;  /* 0x0000000122228824 */ /* 0x100fe200078e0a38 */
[----:B------:R-:W-:Y:S01]  /*9070*/  ISETP.GT.U32.AND P0, PT, R56, R2, PT ;  /* 0x000000023800720c */ /* 0x000fe20003f04070 */
[----:B------:R-:W-:Y:S01]  /*9080*/  @!P6 IMAD.IADD R3, R3, 0x1, -R56 ;  /* 0x000000010303e824 */ /* 0x000fe200078e0a38 */
[----:B------:R0:W-:Y:S01]  /*9090*/  STL [R1+0xbc], R32 ;  /* 0x0000bc2001007387 */ /* 0x0001e20000100800 */
[----:B------:R-:W-:Y:S01]  /*90a0*/  @!P4 IMAD.MOV R33, RZ, RZ, -R33 ;  /* 0x000000ffff21c224 */ /* 0x000fe200078e0a21 */
[----:B------:R-:W-:Y:S01]  /*90b0*/  IABS R37, R41 ;  /* 0x0000002900257213 */ /* 0x000fe20000000000 */
[----:B0-----:R-:W-:-:S04]  /*90c0*/  IMAD.MOV.U32 R32, RZ, RZ, R3 ;  /* 0x000000ffff207224 */ /* 0x001fc800078e0003 */
[----:B------:R-:W-:Y:S01]  /*90d0*/  @!P5 IMAD.MOV R32, RZ, RZ, -R32 ;  /* 0x000000ffff20d224 */ /* 0x000fe200078e0a20 */
[----:B------:R-:W-:Y:S03]  /*90e0*/  STL [R1+0xb8], R33 ;  /* 0x0000b82101007387 */ /* 0x000fe60000100800 */
[----:B------:R-:W-:Y:S01]  /*90f0*/  @!P0 IMAD.IADD R2, R2, 0x1, -R56 ;  /* 0x0000000102028824 */ /* 0x000fe200078e0a38 */
[----:B------:R-:W-:Y:S01]  /*9100*/  ISETP.GT.U32.AND P1, PT, R56, R34, PT ;  /* 0x000000223800720c */ /* 0x000fe20003f24070 */
[----:B------:R0:W-:Y:S01]  /*9110*/  STL [R1+0xb4], R32 ;  /* 0x0000b42001007387 */ /* 0x0001e20000100800 */
[----:B------:R-:W-:-:S04]  /*9120*/  IMAD.HI.U32 R36, R0, R37, RZ ;  /* 0x0000002500247227 */ /* 0x000fc800078e00ff */
[----:B------:R-:W-:-:S04]  /*9130*/  IMAD.MOV R36, RZ, RZ, -R36 ;  /* 0x000000ffff247224 */ /* 0x000fc800078e0a24 */
[----:B------:R-:W-:-:S03]  /*9140*/  IMAD R36, R56, R36, R37 ;  /* 0x0000002438247224 */ /* 0x000fc600078e0225 */
[----:B------:R-:W-:Y:S02]  /*9150*/  @!P1 IMAD.IADD R34, R34, 0x1, -R56 ;  /* 0x0000000122229824 */ /* 0x000fe400078e0a38 */
[----:B------:R-:W-:Y:S02]  /*9160*/  ISETP.GT.U32.AND P6, PT, R56, R36, PT ;  /* 0x000000243800720c */ /* 0x000fe40003fc4070 */
[----:B------:R-:W-:Y:S02]  /*9170*/  @!P3 IMAD.MOV R34, RZ, RZ, -R34 ;  /* 0x000000ffff22b224 */ /* 0x000fe400078e0a22 */
[----:B------:R-:W-:-:S04]  /*9180*/  IMAD.MOV.U32 R37, RZ, RZ, R2 ;  /* 0x000000ffff257224 */ /* 0x000fc800078e0002 */
[----:B------:R-:W-:-:S05]  /*9190*/  @!P2 IMAD.MOV R37, RZ, RZ, -R37 ;  /* 0x000000ffff25a224 */ /* 0x000fca00078e0a25 */
[----:B------:R-:W-:Y:S01]  /*91a0*/  @!P6 IMAD.IADD R36, R36, 0x1, -R56 ;  /* 0x000000012424e824 */ /* 0x000fe200078e0a38 */
[----:B------:R-:W-:Y:S02]  /*91b0*/  IABS R31, R44 ;  /* 0x0000002c001f7213 */ /* 0x000fe40000000000 */
[----:B------:R-:W-:Y:S02]  /*91c0*/  ISETP.GE.AND P5, PT, R44, RZ, PT ;  /* 0x000000ff2c00720c */ /* 0x000fe40003fa6270 */
[----:B------:R-:W3:Y:S01]  /*91d0*/  LDL.LU R44, [R1+0x168] ;  /* 0x00016800012c7983 */ /* 0x000ee20000300800 */
[----:B------:R-:W-:Y:S02]  /*91e0*/  IABS R35, R43 ;  /* 0x0000002b00237213 */ /* 0x000fe40000000000 */
[----:B------:R-:W-:Y:S02]  /*91f0*/  ISETP.GE.AND P0, PT, R43, RZ, PT ;  /* 0x000000ff2b00720c */ /* 0x000fe40003f06270 */
[----:B------:R-:W3:Y:S01]  /*9200*/  LDL.LU R43, [R1+0x16c] ;  /* 0x00016c00012b7983 */ /* 0x000ee20000300800 */
[----:B------:R-:W-:-:S04]  /*9210*/  IMAD.HI.U32 R3, R0, R35, RZ ;  /* 0x0000002300037227 */ /* 0x000fc800078e00ff */
[----:B------:R-:W-:-:S04]  /*9220*/  IMAD.MOV R3, RZ, RZ, -R3 ;  /* 0x000000ffff037224 */ /* 0x000fc800078e0a03 */
[----:B------:R-:W-:-:S05]  /*9230*/  IMAD R35, R56, R3, R35 ;  /* 0x0000000338237224 */ /* 0x000fca00078e0223 */
[----:B------:R-:W-:Y:S01]  /*9240*/  ISETP.GT.U32.AND P3, PT, R56, R35, PT ;  /* 0x000000233800720c */ /* 0x000fe20003f64070 */
[----:B------:R-:W-:Y:S01]  /*9250*/  IMAD.HI.U32 R30, R0, R31, RZ ;  /* 0x0000001f001e7227 */ /* 0x000fe200078e00ff */
[----:B------:R-:W-:Y:S03]  /*9260*/  STL [R1+0xb0], R37 ;  /* 0x0000b02501007387 */ /* 0x000fe60000100800 */
[----:B------:R-:W-:Y:S01]  /*9270*/  IMAD.MOV R29, RZ, RZ, -R30 ;  /* 0x000000ffff1d7224 */ /* 0x000fe200078e0a1e */
[----:B------:R-:W-:-:S07]  /*9280*/  ISETP.GE.AND P6, PT, R45, RZ, PT ;  /* 0x000000ff2d00720c */ /* 0x000fce0003fc6270 */
[----:B------:R-:W-:Y:S01]  /*9290*/  @!P3 IMAD.IADD R35, R35, 0x1, -R56 ;  /* 0x000000012323b824 */ /* 0x000fe200078e0a38 */
[----:B------:R-:W-:Y:S02]  /*92a0*/  IABS R30, R45 ;  /* 0x0000002d001e7213 */ /* 0x000fe40000000000 */
[----:B------:R-:W3:Y:S04]  /*92b0*/  LDL.LU R45, [R1+0x170] ;  /* 0x00017000012d7983 */ /* 0x000ee80000300800 */
[----:B------:R1:W-:Y:S01]  /*92c0*/  STL [R1+0xac], R34 ;  /* 0x0000ac2201007387 */ /* 0x0003e20000100800 */
[----:B----4-:R-:W-:Y:S02]  /*92d0*/  IABS R3, R46 ;  /* 0x0000002e00037213 */ /* 0x010fe40000000000 */
[----:B------:R-:W-:-:S02]  /*92e0*/  ISETP.GE.AND P3, PT, R46, RZ, PT ;  /* 0x000000ff2e00720c */ /* 0x000fc40003f66270 */
[----:B------:R-:W4:Y:S01]  /*92f0*/  LDL.LU R46, [R1+0x174] ;  /* 0x00017400012e7983 */ /* 0x000f220000300800 */
[----:B------:R-:W-:-:S05]  /*9300*/  IMAD R31, R56, R29, R31 ;  /* 0x0000001d381f7224 */ /* 0x000fca00078e021f */
[----:B------:R-:W-:Y:S01]  /*9310*/  ISETP.GT.U32.AND P1, PT, R56, R31, PT ;  /* 0x0000001f3800720c */ /* 0x000fe20003f24070 */
[----:B0-----:R-:W-:Y:S01]  /*9320*/  IMAD.HI.U32 R32, R0, R30, RZ ;  /* 0x0000001e00207227 */ /* 0x001fe200078e00ff */
[----:B------:R-:W-:-:S03]  /*9330*/  ISETP.GT.U32.AND P2, PT, R56, R36, PT ;  /* 0x000000243800720c */ /* 0x000fc60003f44070 */
[----:B------:R-:W-:Y:S02]  /*9340*/  IMAD.MOV R32, RZ, RZ, -R32 ;  /* 0x000000ffff207224 */ /* 0x000fe400078e0a20 */
[----:B------:R-:W-:-:S06]  /*9350*/  IMAD.HI.U32 R2, R0, R3, RZ ;  /* 0x0000000300027227 */ /* 0x000fcc00078e00ff */
[----:B------:R-:W-:-:S05]  /*9360*/  @!P1 IMAD.IADD R31, R31, 0x1, -R56 ;  /* 0x000000011f1f9824 */ /* 0x000fca00078e0a38 */
[C---:B------:R-:W-:Y:S01]  /*9370*/  ISETP.GT.U32.AND P1, PT, R56.reuse, R31, PT ;  /* 0x0000001f3800720c */ /* 0x040fe20003f24070 */
[----:B------:R-:W-:Y:S01]  /*9380*/  IMAD R30, R56, R32, R30 ;  /* 0x00000020381e7224 */ /* 0x000fe200078e021e */
[----:B------:R-:W-:Y:S01]  /*9390*/  ISETP.GE.AND P4, PT, R41, RZ, PT ;  /* 0x000000ff2900720c */ /* 0x000fe20003f86270 */
[----:B------:R-:W-:Y:S02]  /*93a0*/  IMAD.MOV R2, RZ, RZ, -R2 ;  /* 0x000000ffff027224 */ /* 0x000fe400078e0a02 */
[----:B------:R-:W-:Y:S01]  /*93b0*/  @!P2 IMAD.IADD R36, R36, 0x1, -R56 ;  /* 0x000000012424a824 */ /* 0x000fe200078e0a38 */
[C---:B------:R-:W-:Y:S01]  /*93c0*/  ISETP.GT.U32.AND P2, PT, R56.reuse, R30, PT ;  /* 0x0000001e3800720c */ /* 0x040fe20003f44070 */
[----:B------:R-:W-:Y:S01]  /*93d0*/  IMAD R3, R56, R2, R3 ;  /* 0x0000000238037224 */ /* 0x000fe200078e0203 */
[----:B--2---:R-:W-:-:S05]  /*93e0*/  IABS R29, R47 ;  /* 0x0000002f001d7213 */ /* 0x004fca0000000000 */
[----:B------:R-:W-:Y:S01]  /*93f0*/  @!P1 IMAD.IADD R31, R31, 0x1, -R56 ;  /* 0x000000011f1f9824 */ /* 0x000fe200078e0a38 */
[----:B------:R-:W-:Y:S01]  /*9400*/  ISETP.GT.U32.AND P1, PT, R56, R3, PT ;  /* 0x000000033800720c */ /* 0x000fe20003f24070 */
[----:B------:R-:W-:Y:S01]  /*9410*/  @!P4 IMAD.MOV R36, RZ, RZ, -R36 ;  /* 0x000000ffff24c224 */ /* 0x000fe200078e0a24 */
[----:B---3--:R-:W-:Y:S01]  /*9420*/  IABS R33, R48 ;  /* 0x0000003000217213 */ /* 0x008fe20000000000 */
[----:B-1----:R-:W-:-:S04]  /*9430*/  IMAD.HI.U32 R34, R0, R29, RZ ;  /* 0x0000001d00227227 */ /* 0x002fc800078e00ff */
[----:B------:R-:W-:Y:S01]  /*9440*/  @!P2 IMAD.IADD R30, R30, 0x1, -R56 ;  /* 0x000000011e1ea824 */ /* 0x000fe200078e0a38 */
[----:B------:R-:W-:Y:S01]  /*9450*/  ISETP.GT.U32.AND P2, PT, R56, R35, PT ;  /* 0x000000233800720c */ /* 0x000fe20003f44070 */
[----:B------:R-:W-:Y:S01]  /*9460*/  IMAD.HI.U32 R2, R0, R33, RZ ;  /* 0x0000002100027227 */ /* 0x000fe200078e00ff */
[----:B------:R-:W-:Y:S03]  /*9470*/  STL [R1+0xa8], R36 ;  /* 0x0000a82401007387 */ /* 0x000fe60000100800 */
[----:B------:R-:W-:Y:S01]  /*9480*/  IMAD.MOV R34, RZ, RZ, -R34 ;  /* 0x000000ffff227224 */ /* 0x000fe200078e0a22 */
[----:B------:R-:W2:Y:S01]  /*9490*/  LDL.LU R41, [R1+0x178] ;  /* 0x0001780001297983 */ /* 0x000ea20000300800 */
[----:B------:R-:W-:Y:S02]  /*94a0*/  @!P1 IMAD.IADD R3, R3, 0x1, -R56 ;  /* 0x0000000103039824 */ /* 0x000fe400078e0a38 */
[----:B------:R-:W-:-:S02]  /*94b0*/  IMAD.MOV R2, RZ, RZ, -R2 ;  /* 0x000000ffff027224 */ /* 0x000fc400078e0a02 */
[C---:B------:R-:W-:Y:S01]  /*94c0*/  IMAD R29, R56.reuse, R34, R29 ;  /* 0x00000022381d7224 */ /* 0x040fe200078e021d */
[C---:B------:R-:W-:Y:S01]  /*94d0*/  ISETP.GT.U32.AND P1, PT, R56.reuse, R3, PT ;  /* 0x000000033800720c */ /* 0x040fe20003f24070 */
[C---:B------:R-:W-:Y:S02]  /*94e0*/  IMAD R33, R56.reuse, R2, R33 ;  /* 0x0000000238217224 */ /* 0x040fe400078e0221 */
[----:B------:R-:W-:Y:S01]  /*94f0*/  @!P5 IMAD.MOV R31, RZ, RZ, -R31 ;  /* 0x000000ffff1fd224 */ /* 0x000fe200078e0a1f */
[C---:B------:R-:W-:Y:S01]  /*9500*/  ISETP.GT.U32.AND P5, PT, R56.reuse, R29, PT ;  /* 0x0000001d3800720c */ /* 0x040fe20003fa4070 */
[--C-:B------:R-:W-:Y:S01]  /*9510*/  @!P2 IMAD.IADD R35, R35, 0x1, -R56.reuse ;  /* 0x000000012323a824 */ /* 0x100fe200078e0a38 */
[C---:B------:R-:W-:Y:S02]  /*9520*/  ISETP.GT.U32.AND P2, PT, R56.reuse, R33, PT ;  /* 0x000000213800720c */ /* 0x040fe40003f44070 */
[----:B------:R-:W-:Y:S01]  /*9530*/  ISETP.GT.U32.AND P4, PT, R56, R30, PT ;  /* 0x0000001e3800720c */ /* 0x000fe20003f84070 */
[----:B------:R0:W-:Y:S04]  /*9540*/  STL [R1+0xa4], R31 ;  /* 0x0000a41f01007387 */ /* 0x0001e80000100800 */
[----:B------:R-:W-:Y:S01]  /*9550*/  @!P1 IMAD.IADD R3, R3, 0x1, -R56 ;  /* 0x0000000103039824 */ /* 0x000fe200078e0a38 */
[----:B------:R-:W-:-:S02]  /*9560*/  ISETP.GE.AND P1, PT, R47, RZ, PT ;  /* 0x000000ff2f00720c */ /* 0x000fc40003f26270 */
[----:B------:R-:W3:Y:S01]  /*9570*/  LDL.LU R47, [R1+0x17c] ;  /* 0x00017c00012f7983 */ /* 0x000ee20000300800 */
[--C-:B------:R-:W-:Y:S02]  /*9580*/  @!P5 IMAD.IADD R29, R29, 0x1, -R56.reuse ;  /* 0x000000011d1dd824 */ /* 0x100fe400078e0a38 */
[----:B------:R-:W-:-:S03]  /*9590*/  @!P2 IMAD.IADD R33, R33, 0x1, -R56 ;  /* 0x000000012121a824 */ /* 0x000fc600078e0a38 */
[----:B------:R-:W-:Y:S01]  /*95a0*/  ISETP.GT.U32.AND P2, PT, R56, R29, PT ;  /* 0x0000001d3800720c */ /* 0x000fe20003f44070 */
[----:B------:R-:W-:Y:S02]  /*95b0*/  @!P4 IMAD.IADD R30, R30, 0x1, -R56 ;  /* 0x000000011e1ec824 */ /* 0x000fe400078e0a38 */
[----:B------:R-:W-:Y:S02]  /*95c0*/  @!P0 IMAD.MOV R35, RZ, RZ, -R35 ;  /* 0x000000ffff238224 */ /* 0x000fe400078e0a23 */
[----:B------:R-:W-:Y:S01]  /*95d0*/  @!P6 IMAD.MOV R30, RZ, RZ, -R30 ;  /* 0x000000ffff1ee224 */ /* 0x000fe200078e0a1e */
[----:B------:R-:W-:Y:S01]  /*95e0*/  ISETP.GE.AND P5, PT, R48, RZ, PT ;  /* 0x000000ff3000720c */ /* 0x000fe20003fa6270 */
[----:B------:R-:W-:Y:S01]  /*95f0*/  @!P3 IMAD.MOV R3, RZ, RZ, -R3 ;  /* 0x000000ffff03b224 */ /* 0x000fe200078e0a03 */
[----:B------:R-:W3:Y:S04]  /*9600*/  LDL.LU R48, [R1+0x180] ;  /* 0x0001800001307983 */ /* 0x000ee80000300800 */
[----:B------:R2:W-:Y:S01]  /*9610*/  STL [R1+0xa0], R35 ;  /* 0x0000a02301007387 */ /* 0x0005e20000100800 */
[----:B------:R-:W-:-:S03]  /*9620*/  @!P2 IMAD.IADD R29, R29, 0x1, -R56 ;  /* 0x000000011d1da824 */ /* 0x000fc600078e0a38 */
[----:B------:R-:W-:Y:S04]  /*9630*/  STL [R1+0x9c], R30 ;  /* 0x00009c1e01007387 */ /* 0x000fe80000100800 */
[----:B------:R1:W-:Y:S01]  /*9640*/  STL [R1+0x98], R3 ;  /* 0x0000980301007387 */ /* 0x0003e20000100800 */
[----:B------:R-:W-:Y:S02]  /*9650*/  IABS R34, R43 ;  /* 0x0000002b00227213 */ /* 0x000fe40000000000 */
[----:B------:R-:W-:Y:S02]  /*9660*/  ISETP.GE.AND P2, PT, R43, RZ, PT ;  /* 0x000000ff2b00720c */ /* 0x000fe40003f46270 */
[----:B------:R-:W3:Y:S01]  /*9670*/  LDL.LU R43, [R1+0x184] ;  /* 0x00018400012b7983 */ /* 0x000ee20000300800 */
[----:B0-----:R-:W-:-:S04]  /*9680*/  IMAD.HI.U32 R31, R0, R34, RZ ;  /* 0x00000022001f7227 */ /* 0x001fc800078e00ff */
[----:B------:R-:W-:-:S04]  /*9690*/  IMAD.MOV R31, RZ, RZ, -R31 ;  /* 0x000000ffff1f7224 */ /* 0x000fc800078e0a1f */
[----:B------:R-:W-:-:S05]  /*96a0*/  IMAD R34, R56, R31, R34 ;  /* 0x0000001f38227224 */ /* 0x000fca00078e0222 */
[----:B------:R-:W-:-:S13]  /*96b0*/  ISETP.GT.U32.AND P3, PT, R56, R34, PT ;  /* 0x000000223800720c */ /* 0x000fda0003f64070 */
[----:B------:R-:W-:Y:S01]  /*96c0*/  @!P3 IMAD.IADD R34, R34, 0x1, -R56 ;  /* 0x000000012222b824 */ /* 0x000fe200078e0a38 */
[----:B----4-:R-:W-:Y:S02]  /*96d0*/  IABS R31, R46 ;  /* 0x0000002e001f7213 */ /* 0x010fe40000000000 */
[----:B------:R-:W-:Y:S01]  /*96e0*/  ISETP.GE.AND P3, PT, R46, RZ, PT ;  /* 0x000000ff2e00720c */ /* 0x000fe20003f66270 */
[----:B------:R-:W-:Y:S02]  /*96f0*/  IMAD.MOV.U32 R46, RZ, RZ, R49 ;  /* 0x000000ffff2e7224 */ /* 0x000fe400078e0031 */
[----:B------:R-:W4:Y:S01]  /*9700*/  LDL.LU R49, [R1+0x188] ;  /* 0x0001880001317983 */ /* 0x000f220000300800 */
[----:B------:R-:W-:-:S05]  /*9710*/  IABS R32, R44 ;  /* 0x0000002c00207213 */ /* 0x000fca0000000000 */
[----:B------:R-:W-:Y:S01]  /*9720*/  IMAD.HI.U32 R2, R0, R32, RZ ;  /* 0x0000002000027227 */ /* 0x000fe200078e00ff */
[----:B------:R-:W-:-:S03]  /*9730*/  IABS R37, R45 ;  /* 0x0000002d00257213 */ /* 0x000fc60000000000 */
[----:B------:R-:W-:Y:S01]  /*9740*/  IMAD.MOV R2, RZ, RZ, -R2 ;  /* 0x000000ffff027224 */ /* 0x000fe200078e0a02 */
[----:B------:R-:W-:-:S03]  /*9750*/  ISETP.GT.U32.AND P0, PT, R56, R33, PT ;  /* 0x000000213800720c */ /* 0x000fc60003f04070 */
[----:B------:R-:W-:Y:S02]  /*9760*/  IMAD R32, R56, R2, R32 ;  /* 0x0000000238207224 */ /* 0x000fe400078e0220 */
[----:B------:R-:W-:-:S03]  /*9770*/  IMAD.HI.U32 R2, R0, R37, RZ ;  /* 0x0000002500027227 */ /* 0x000fc600078e00ff */
[----:B------:R-:W-:Y:S01]  /*9780*/  ISETP.GT.U32.AND P4, PT, R56, R32, PT ;  /* 0x000000203800720c */ /* 0x000fe20003f84070 */
[----:B------:R-:W-:-:S04]  /*9790*/  IMAD.MOV R2, RZ, RZ, -R2 ;  /* 0x000000ffff027224 */ /* 0x000fc800078e0a02 */
[----:B------:R-:W-:Y:S02]  /*97a0*/  IMAD R37, R56, R2, R37 ;  /* 0x0000000238257224 */ /* 0x000fe400078e0225 */
[----:B------:R-:W-:-:S03]  /*97b0*/  @!P0 IMAD.IADD R33, R33, 0x1, -R56 ;  /* 0x0000000121218824 */ /* 0x000fc600078e0a38 */
[----:B------:R-:W-:-:S03]  /*97c0*/  ISETP.GT.U32.AND P0, PT, R56, R37, PT ;  /* 0x000000253800720c */ /* 0x000fc60003f04070 */
[----:B------:R-:W-:Y:S02]  /*97d0*/  @!P4 IMAD.IADD R32, R32, 0x1, -R56 ;  /* 0x000000012020c824 */ /* 0x000fe400078e0a38 */
[----:B------:R-:W-:-:S03]  /*97e0*/  IMAD.HI.U32 R2, R0, R31, RZ ;  /* 0x0000001f00027227 */ /* 0x000fc600078e00ff */
[----:B------:R-:W-:Y:S01]  /*97f0*/  ISETP.GT.U32.AND P4, PT, R56, R32, PT ;  /* 0x000000203800720c */ /* 0x000fe20003f84070 */
[----:B------:R-:W-:Y:S01]  /*9800*/  IMAD.MOV.U32 R36, RZ, RZ, R29 ;  /* 0x000000ffff247224 */ /* 0x000fe200078e001d */
[----:B------:R-:W-:Y:S01]  /*9810*/  ISETP.GE.AND P6, PT, R44, RZ, PT ;  /* 0x000000ff2c00720c */ /* 0x000fe20003fc6270 */
[----:B------:R-:W-:Y:S01]  /*9820*/  IMAD.MOV R2, RZ, RZ, -R2 ;  /* 0x000000ffff027224 */ /* 0x000fe200078e0a02 */
[----:B------:R-:W4:Y:S01]  /*9830*/  LDL.LU R44, [R1+0x18c] ;  /* 0x00018c00012c7983 */ /* 0x000f220000300800 */
[----:B------:R-:W-:Y:S01]  /*9840*/  @!P0 IMAD.IADD R37, R37, 0x1, -R56 ;  /* 0x0000000125258824 */ /* 0x000fe200078e0a38 */
[C---:B------:R-:W-:Y:S02]  /*9850*/  ISETP.GT.U32.AND P0, PT, R56.reuse, R34, PT ;  /* 0x000000223800720c */ /* 0x040fe40003f04070 */
[----:B--2---:R-:W-:Y:S01]  /*9860*/  IABS R35, R41 ;  /* 0x0000002900237213 */ /* 0x004fe20000000000 */
[----:B------:R-:W-:Y:S01]  /*9870*/  @!P1 IMAD.MOV R36, RZ, RZ, -R36 ;  /* 0x000000ffff249224 */ /* 0x000fe200078e0a24 */
[----:B------:R-:W-:-:S03]  /*9880*/  ISETP.GT.U32.AND P1, PT, R56, R37, PT ;  /* 0x000000253800720c */ /* 0x000fc60003f24070 */
[----:B-1----:R-:W-:-:S04]  /*9890*/  IMAD.HI.U32 R3, R0, R35, RZ ;  /* 0x0000002300037227 */ /* 0x002fc800078e00ff */
[----:B------:R-:W-:Y:S02]  /*98a0*/  IMAD R31, R56, R2, R31 ;  /* 0x00000002381f7224 */ /* 0x000fe400078e021f */
[----:B------:R-:W-:Y:S02]  /*98b0*/  IMAD.MOV R3, RZ, RZ, -R3 ;  /* 0x000000ffff037224 */ /* 0x000fe400078e0a03 */
[--C-:B------:R-:W-:Y:S01]  /*98c0*/  @!P4 IMAD.IADD R32, R32, 0x1, -R56.reuse ;  /* 0x000000012020c824 */ /* 0x100fe200078e0a38 */
[----:B------:R-:W-:Y:S01]  /*98d0*/  ISETP.GE.AND P4, PT, R45, RZ, PT ;  /* 0x000000ff2d00720c */ /* 0x000fe20003f86270 */
[----:B------:R-:W-:Y:S01]  /*98e0*/  @!P5 IMAD.MOV R33, RZ, RZ, -R33 ;  /* 0x000000ffff21d224 */ /* 0x000fe200078e0a21 */
[C---:B------:R-:W-:Y:S01]  /*98f0*/  ISETP.GT.U32.AND P5, PT, R56.reuse, R31, PT ;  /* 0x0000001f3800720c */ /* 0x040fe20003fa4070 */
[----:B------:R-:W-:Y:S01]  /*9900*/  IMAD R35, R56, R3, R35 ;  /* 0x0000000338237224 */ /* 0x000fe200078e0223 */
[----:B------:R-:W2:Y:S01]  /*9910*/  LDL.LU R45, [R1+0x190] ;  /* 0x00019000012d7983 */ /* 0x000ea20000300800 */
[----:B------:R-:W-:-:S02]  /*9920*/  @!P0 IMAD.IADD R34, R34, 0x1, -R56 ;  /* 0x0000000122228824 */ /* 0x000fc400078e0a38 */
[----:B------:R-:W-:Y:S01]  /*9930*/  @!P6 IMAD.MOV R32, RZ, RZ, -R32 ;  /* 0x000000ffff20e224 */ /* 0x000fe200078e0a20 */
[----:B------:R-:W-:Y:S01]  /*9940*/  ISETP.GT.U32.AND P0, PT, R56, R35, PT ;  /* 0x000000233800720c */ /* 0x000fe20003f04070 */
[----:B------:R0:W-:Y:S01]  /*9950*/  STL [R1+0x94], R36 ;  /* 0x0000942401007387 */ /* 0x0001e20000100800 */
[----:B------:R-:W-:Y:S01]  /*9960*/  @!P1 IMAD.IADD R37, R37, 0x1, -R56 ;  /* 0x0000000125259824 */ /* 0x000fe200078e0a38 */
[----:B---3--:R-:W-:Y:S02]  /*9970*/  IABS R30, R47 ;  /* 0x0000002f001e7213 */ /* 0x008fe40000000000 */
[----:B------:R-:W-:Y:S01]  /*9980*/  STL [R1+0x90], R33 ;  /* 0x0000902101007387 */ /* 0x000fe20000100800 */
[----:B------:R-:W-:Y:S01]  /*9990*/  ISETP.GE.AND P1, PT, R47, RZ, PT ;  /* 0x000000ff2f00720c */ /* 0x000fe20003f26270 */
[----:B------:R-:W-:Y:S02]  /*99a0*/  IMAD.MOV.U32 R47, RZ, RZ, R46 ;  /* 0x000000ffff2f7224 */ /* 0x000fe400078e002e */
[----:B------:R4:W-:Y:S01]  /*99b0*/  STL [R1+0x8c], R32 ;  /* 0x00008c2001007387 */ /* 0x0009e20000100800 */
[----:B------:R-:W-:-:S03]  /*99c0*/  @!P5 IMAD.IADD R31, R31, 0x1, -R56 ;  /* 0x000000011f1fd824 */ /* 0x000fc600078e0a38 */
[----:B------:R-:W3:Y:S01]  /*99d0*/  LDL.LU R46, [R1+0x194] ;  /* 0x00019400012e7983 */ /* 0x000ee20000300800 */
[----:B------:R-:W-:Y:S01]  /*99e0*/  @!P0 IMAD.IADD R35, R35, 0x1, -R56 ;  /* 0x0000000123238824 */ /* 0x000fe200078e0a38 */
[----:B------:R-:W-:Y:S01]  /*99f0*/  ISETP.GT.U32.AND P0, PT, R56, R31, PT ;  /* 0x0000001f3800720c */ /* 0x000fe20003f04070 */
[----:B------:R-:W-:-:S04]  /*9a00*/  IMAD.HI.U32 R29, R0, R30, RZ ;  /* 0x0000001e001d7227 */ /* 0x000fc800078e00ff */
[----:B------:R-:W-:Y:S02]  /*9a10*/  IMAD.MOV R29, RZ, RZ, -R29 ;  /* 0x000000ffff1d7224 */ /* 0x000fe400078e0a1d */
[----:B------:R-:W-:Y:S01]  /*9a20*/  IMAD.MOV.U32 R38, RZ, RZ, R34 ;  /* 0x000000ffff267224 */ /* 0x000fe200078e0022 */
[----:B------:R-:W-:Y:S01]  /*9a30*/  IABS R2, R48 ;  /* 0x0000003000027213 */ /* 0x000fe20000000000 */
[C---:B------:R-:W-:Y:S02]  /*9a40*/  IMAD R30, R56.reuse, R29, R30 ;  /* 0x0000001d381e7224 */ /* 0x040fe400078e021e */
[----:B------:R-:W-:Y:S02]  /*9a50*/  @!P2 IMAD.MOV R38, RZ, RZ, -R38 ;  /* 0x000000ffff26a224 */ /* 0x000fe400078e0a26 */
[----:B------:R-:W-:Y:S01]  /*9a60*/  @!P4 IMAD.MOV R37, RZ, RZ, -R37 ;  /* 0x000000ffff25c224 */ /* 0x000fe200078e0a25 */
[----:B------:R-:W-:Y:S01]  /*9a70*/  ISETP.GT.U32.AND P2, PT, R56, R35, PT ;  /* 0x000000233800720c */ /* 0x000fe20003f44070 */
[----:B------:R-:W-:Y:S01]  /*9a80*/  IMAD.HI.U32 R3, R0, R2, RZ ;  /* 0x0000000200037227 */ /* 0x000fe200078e00ff */
[----:B------:R-:W-:Y:S03]  /*9a90*/  STL [R1+0x88], R38 ;  /* 0x0000882601007387 */ /* 0x000fe60000100800 */
[----:B------:R-:W-:Y:S01]  /*9aa0*/  @!P0 IMAD.IADD R31, R31, 0x1, -R56 ;  /* 0x000000011f1f8824 */ /* 0x000fe200078e0a38 */
[----:B------:R-:W-:Y:S01]  /*9ab0*/  ISETP.GE.AND P0, PT, R48, RZ, PT ;  /* 0x000000ff3000720c */ /* 0x000fe20003f06270 */
[----:B------:R-:W-:Y:S01]  /*9ac0*/  STL [R1+0x84], R37 ;  /* 0x0000842501007387 */ /* 0x000fe20000100800 */
[----:B------:R-:W-:-:S03]  /*9ad0*/  IMAD.MOV R3, RZ, RZ, -R3 ;  /* 0x000000ffff037224 */ /* 0x000fc600078e0a03 */
[----:B------:R-:W3:Y:S01]  /*9ae0*/  LDL.LU R48, [R1+0x198] ;  /* 0x0001980001307983 */ /* 0x000ee20000300800 */
[----:B------:R-:W-:Y:S02]  /*9af0*/  IMAD R2, R56, R3, R2 ;  /* 0x0000000338027224 */ /* 0x000fe400078e0202 */
[----:B------:R-:W-:-:S03]  /*9b00*/  @!P2 IMAD.IADD R35, R35, 0x1, -R56 ;  /* 0x000000012323a824 */ /* 0x000fc600078e0a38 */
[----:B------:R-:W-:Y:S01]  /*9b10*/  ISETP.GT.U32.AND P4, PT, R56, R2, PT ;  /* 0x000000023800720c */ /* 0x000fe20003f84070 */
[----:B------:R-:W-:Y:S01]  /*9b20*/  @!P3 IMAD.MOV R31, RZ, RZ, -R31 ;  /* 0x000000ffff1fb224 */ /* 0x000fe200078e0a1f */
[----:B------:R-:W-:-:S05]  /*9b30*/  IABS R29, R43 ;  /* 0x0000002b001d7213 */ /* 0x000fca0000000000 */
[----:B0-----:R-:W-:-:S04]  /*9b40*/  IMAD.HI.U32 R36, R0, R29, RZ ;  /* 0x0000001d00247227 */ /* 0x001fc800078e00ff */
[----:B------:R-:W-:-:S04]  /*9b50*/  IMAD.MOV R36, RZ, RZ, -R36 ;  /* 0x000000ffff247224 */ /* 0x000fc800078e0a24 */
[----:B------:R-:W-:-:S05]  /*9b60*/  IMAD R29, R56, R36, R29 ;  /* 0x00000024381d7224 */ /* 0x000fca00078e021d */
[----:B------:R-:W-:Y:S01]  /*9b70*/  ISETP.GT.U32.AND P2, PT, R56, R29, PT ;  /* 0x0000001d3800720c */ /* 0x000fe20003f44070 */
[--C-:B------:R-:W-:Y:S01]  /*9b80*/  @!P4 IMAD.IADD R2, R2, 0x1, -R56.reuse ;  /* 0x000000010202c824 */ /* 0x100fe200078e0a38 */
[----:B------:R-:W-:Y:S01]  /*9b90*/  ISETP.GE.AND P4, PT, R43, RZ, PT ;  /* 0x000000ff2b00720c */ /* 0x000fe20003f86270 */
[----:B------:R3:W-:Y:S04]  /*9ba0*/  STL [R1+0x80], R31 ;  /* 0x0000801f01007387 */ /* 0x0007e80000100800 */
[----:B------:R-:W3:Y:S06]  /*9bb0*/  LDL.LU R43, [R1+0x19c] ;  /* 0x00019c00012b7983 */ /* 0x000eec0000300800 */
[----:B------:R-:W-:Y:S01]  /*9bc0*/  @!P2 IMAD.IADD R29, R29, 0x1, -R56 ;  /* 0x000000011d1da824 */ /* 0x000fe200078e0a38 */
[----:B----4-:R-:W-:-:S02]  /*9bd0*/  IABS R32, R49 ;  /* 0x0000003100207213 */ /* 0x010fc40000000000 */
[----:B------:R-:W-:Y:S02]  /*9be0*/  ISETP.GE.AND P2, PT, R49, RZ, PT ;  /* 0x000000ff3100720c */ /* 0x000fe40003f46270 */
[----:B------:R-:W4:Y:S01]  /*9bf0*/  LDL.LU R49, [R1+0x1b0] ;  /* 0x0001b00001317983 */ /* 0x000f220000300800 */
[----:B------:R-:W-:Y:S01]  /*9c00*/  ISETP.GT.U32.AND P5, PT, R56, R30, PT ;  /* 0x0000001e3800720c */ /* 0x000fe20003fa4070 */
[----:B------:R-:W-:-:S12]  /*9c10*/  IMAD.HI.U32 R34, R0, R32, RZ ;  /* 0x0000002000227227 */ /* 0x000fd800078e00ff */
[----:B------:R-:W-:-:S05]  /*9c20*/  @!P5 IMAD.IADD R30, R30, 0x1, -R56 ;  /* 0x000000011e1ed824 */ /* 0x000fca00078e0a38 */
[----:B------:R-:W-:Y:S01]  /*9c30*/  ISETP.GT.U32.AND P5, PT, R56, R30, PT ;  /* 0x0000001e3800720c */ /* 0x000fe20003fa4070 */
[----:B------:R-:W-:Y:S01]  /*9c40*/  IMAD.MOV R34, RZ, RZ, -R34 ;  /* 0x000000ffff227224 */ /* 0x000fe200078e0a22 */
[----:B------:R-:W-:-:S03]  /*9c50*/  ISETP.GE.AND P6, PT, R41, RZ, PT ;  /* 0x000000ff2900720c */ /* 0x000fc60003fc6270 */
[C---:B------:R-:W-:Y:S01]  /*9c60*/  IMAD R32, R56.reuse, R34, R32 ;  /* 0x0000002238207224 */ /* 0x040fe200078e0220 */
[----:B------:R-:W-:-:S07]  /*9c70*/  ISETP.GT.U32.AND P3, PT, R56, R2, PT ;  /* 0x000000023800720c */ /* 0x000fce0003f64070 */
[----:B------:R-:W-:Y:S01]  /*9c80*/  @!P5 IMAD.IADD R30, R30, 0x1, -R56 ;  /* 0x000000011e1ed824 */ /* 0x000fe200078e0a38 */
[C---:B------:R-:W-:Y:S02]  /*9c90*/  ISETP.GT.U32.AND P5, PT, R56.reuse, R32, PT ;  /* 0x000000203800720c */ /* 0x040fe40003fa4070 */
[----:B------:R-:W-:Y:S01]  /*9ca0*/  IABS R3, R44 ;  /* 0x0000002c00037213 */ /* 0x000fe20000000000 */
[----:B------:R-:W-:Y:S01]  /*9cb0*/  @!P6 IMAD.MOV R35, RZ, RZ, -R35 ;  /* 0x000000ffff23e224 */ /* 0x000fe200078e0a23 */
[----:B------:R-:W-:-:S03]  /*9cc0*/  ISETP.GT.U32.AND P6, PT, R56, R29, PT ;  /* 0x0000001d3800720c */ /* 0x000fc60003fc4070 */
[----:B------:R-:W-:-:S06]  /*9cd0*/  IMAD.HI.U32 R36, R0, R3, RZ ;  /* 0x0000000300247227 */ /* 0x000fcc00078e00ff */
[----:B------:R-:W-:Y:S02]  /*9ce0*/  @!P5 IMAD.IADD R32, R32, 0x1, -R56 ;  /* 0x000000012020d824 */ /* 0x000fe400078e0a38 */
[----:B------:R-:W-:Y:S02]  /*9cf0*/  IMAD.MOV R36, RZ, RZ, -R36 ;  /* 0x000000ffff247224 */ /* 0x000fe400078e0a24 */
[----:B------:R-:W-:Y:S01]  /*9d00*/  @!P3 IMAD.IADD R2, R2, 0x1, -R56 ;  /* 0x000000010202b824 */ /* 0x000fe200078e0a38 */
[----:B------:R-:W-:Y:S02]  /*9d10*/  ISETP.GT.U32.AND P5, PT, R56, R32, PT ;  /* 0x000000203800720c */ /* 0x000fe40003fa4070 */
[----:B--2---:R-:W-:-:S05]  /*9d20*/  IABS R33, R45 ;  /* 0x0000002d00217213 */ /* 0x004fca0000000000 */
[----:B------:R-:W-:Y:S01]  /*9d30*/  IMAD.HI.U32 R34, R0, R33, RZ ;  /* 0x0000002100227227 */ /* 0x000fe200078e00ff */
[----:B------:R0:W-:Y:S03]  /*9d40*/  STL [R1+0x7c], R35 ;  /* 0x00007c2301007387 */ /* 0x0001e60000100800 */
[----:B------:R-:W-:Y:S02]  /*9d50*/  IMAD.MOV R34, RZ, RZ, -R34 ;  /* 0x000000ffff227224 */ /* 0x000fe400078e0a22 */
[C---:B------:R-:W-:Y:S02]  /*9d60*/  IMAD R3, R56.reuse, R36, R3 ;  /* 0x0000002438037224 */ /* 0x040fe400078e0203 */
[----:B------:R-:W-:Y:S01]  /*9d70*/  IMAD R33, R56, R34, R33 ;  /* 0x0000002238217224 */ /* 0x000fe200078e0221 */
[----:B---3--:R-:W-:Y:S01]  /*9d80*/  IABS R31, R46 ;  /* 0x0000002e001f7213 */ /* 0x008fe20000000000 */
[----:B0-----:R-:W-:-:S02]  /*9d90*/  IMAD.MOV.U32 R35, RZ, RZ, R2 ;  /* 0x000000ffff237224 */ /* 0x001fc400078e0002 */
[----:B------:R-:W-:Y:S02]  /*9da0*/  @!P1 IMAD.MOV R30, RZ, RZ, -R30 ;  /* 0x000000ffff1e9224 */ /* 0x000fe400078e0a1e */
[----:B------:R-:W-:Y:S01]  /*9db0*/  IMAD.HI.U32 R34, R0, R31, RZ ;  /* 0x0000001f00227227 */ /* 0x000fe200078e00ff */
[----:B------:R-:W-:-:S03]  /*9dc0*/  ISETP.GT.U32.AND P3, PT, R56, R3, PT ;  /* 0x000000033800720c */ /* 0x000fc60003f64070 */
[----:B------:R-:W-:Y:S02]  /*9dd0*/  @!P0 IMAD.MOV R35, RZ, RZ, -R35 ;  /* 0x000000ffff238224 */ /* 0x000fe400078e0a23 */
[----:B------:R-:W-:Y:S01]  /*9de0*/  @!P6 IMAD.IADD R29, R29, 0x1, -R56 ;  /* 0x000000011d1de824 */ /* 0x000fe200078e0a38 */
[----:B------:R-:W-:Y:S01]  /*9df0*/  STL [R1+0x78], R30 ;  /* 0x0000781e01007387 */ /* 0x000fe20000100800 */
[----:B------:R-:W-:Y:S01]  /*9e00*/  IMAD.MOV R34, RZ, RZ, -R34 ;  /* 0x000000ffff227224 */ /* 0x000fe200078e0a22 */
[----:B------:R-:W-:Y:S01]  /*9e10*/  ISETP.GE.AND P6, PT, R45, RZ, PT ;  /* 0x000000ff2d00720c */ /* 0x000fe20003fc6270 */
[----:B------:R-:W-:Y:S01]  /*9e20*/  IMAD.MOV.U32 R45, RZ, RZ, R47 ;  /* 0x000000ffff2d7224 */ /* 0x000fe200078e002f */
[----:B------:R0:W-:Y:S01]  /*9e30*/  STL [R1+0x74], R35 ;  /* 0x0000742301007387 */ /* 0x0001e20000100800 */
[----:B------:R-:W-:-:S03]  /*9e40*/  IMAD R31, R56, R34, R31 ;  /* 0x00000022381f7224 */ /* 0x000fc600078e021f */
[----:B------:R-:W2:Y:S01]  /*9e50*/  LDL.LU R47, [R1+0x1b8] ;  /* 0x0001b800012f7983 */ /* 0x000ea20000300800 */
[----:B------:R-:W-:Y:S02]  /*9e60*/  @!P5 IMAD.IADD R32, R32, 0x1, -R56 ;  /* 0x000000012020d824 */ /* 0x000fe400078e0a38 */
[----:B0-----:R-:W-:Y:S01]  /*9e70*/  IMAD.MOV.U32 R35, RZ, RZ, R29 ;  /* 0x000000ffff237224 */ /* 0x001fe200078e001d */
[----:B------:R-:W-:Y:S01]  /*9e80*/  ISETP.GT.U32.AND P5, PT, R56, R31, PT ;  /* 0x0000001f3800720c */ /* 0x000fe20003fa4070 */
[----:B------:R-:W-:Y:S02]  /*9e90*/  @!P2 IMAD.MOV R32, RZ, RZ, -R32 ;  /* 0x000000ffff20a224 */ /* 0x000fe400078e0a20 */
[----:B------:R-:W-:Y:S02]  /*9ea0*/  @!P4 IMAD.MOV R35, RZ, RZ, -R35 ;  /* 0x000000ffff23c224 */ /* 0x000fe400078e0a23 */
[----:B------:R-:W-:Y:S01]  /*9eb0*/  @!P3 IMAD.IADD R3, R3, 0x1, -R56 ;  /* 0x000000010303b824 */ /* 0x000fe200078e0a38 */
[----:B------:R-:W-:-:S02]  /*9ec0*/  ISETP.GE.AND P3, PT, R46, RZ, PT ;  /* 0x000000ff2e00720c */ /* 0x000fc40003f66270 */
[----:B------:R-:W-:Y:S01]  /*9ed0*/  STL [R1+0x70], R35 ;  /* 0x0000702301007387 */ /* 0x000fe20000100800 */
[----:B------:R-:W-:Y:S02]  /*9ee0*/  IABS R2, R48 ;  /* 0x0000003000027213 */ /* 0x000fe40000000000 */
[----:B------:R-:W-:Y:S01]  /*9ef0*/  ISETP.GE.AND P2, PT, R48, RZ, PT ;  /* 0x000000ff3000720c */ /* 0x000fe20003f46270 */
[----:B------:R-:W3:Y:S04]  /*9f00*/  LDL.LU R46, [R1+0x1bc] ;  /* 0x0001bc00012e7983 */ /* 0x000ee80000300800 */
[----:B------:R0:W-:Y:S04]  /*9f10*/  STL [R1+0x6c], R32 ;  /* 0x00006c2001007387 */ /* 0x0001e80000100800 */
[----:B------:R-:W3:Y:S01]  /*9f20*/  LDL.LU R48, [R1+0x1c0] ;  /* 0x0001c00001307983 */ /* 0x000ee20000300800 */
[----:B------:R-:W-:-:S05]  /*9f30*/  @!P5 IMAD.IADD R31, R31, 0x1, -R56 ;  /* 0x000000011f1fd824 */ /* 0x000fca00078e0a38 */
[----:B------:R-:W-:-:S13]  /*9f40*/  ISETP.GT.U32.AND P5, PT, R56, R31, PT ;  /* 0x0000001f3800720c */ /* 0x000fda0003fa4070 */
[----:B------:R-:W-:Y:S01]  /*9f50*/  @!P5 IMAD.IADD R31, R31, 0x1, -R56 ;  /* 0x000000011f1fd824 */ /* 0x000fe200078e0a38 */
[----:B----4-:R-:W-:Y:S02]  /*9f60*/  IABS R29, R49 ;  /* 0x00000031001d7213 */ /* 0x010fe40000000000 */
[----:B------:R-:W-:Y:S02]  /*9f70*/  ISETP.GE.AND P5, PT, R49, RZ, PT ;  /* 0x000000ff3100720c */ /* 0x000fe40003fa6270 */
[----:B------:R-:W4:Y:S01]  /*9f80*/  LDL.LU R49, [R1+0x1c4] ;  /* 0x0001c40001317983 */ /* 0x000f220000300800 */
[----:B------:R-:W-:Y:S01]  /*9f90*/  ISETP.GT.U32.AND P0, PT, R56, R33, PT ;  /* 0x000000213800720c */ /* 0x000fe20003f04070 */
[----:B------:R-:W-:-:S04]  /*9fa0*/  IMAD.HI.U32 R30, R0, R2, RZ ;  /* 0x00000002001e7227 */ /* 0x000fc800078e00ff */
[----:B------:R-:W-:-:S08]  /*9fb0*/  IMAD.MOV R30, RZ, RZ, -R30 ;  /* 0x000000ffff1e7224 */ /* 0x000fd000078e0a1e */
[----:B------:R-:W-:Y:S01]  /*9fc0*/  @!P0 IMAD.IADD R33, R33, 0x1, -R56 ;  /* 0x0000000121218824 */ /* 0x000fe200078e0a38 */
[C---:B------:R-:W-:Y:S01]  /*9fd0*/  ISETP.GT.U32.AND P0, PT, R56.reuse, R3, PT ;  /* 0x000000033800720c */ /* 0x040fe20003f04070 */
[----:B------:R-:W-:Y:S01]  /*9fe0*/  IMAD R2, R56, R30, R2 ;  /* 0x0000001e38027224 */ /* 0x000fe200078e0202 */
[----:B------:R-:W-:Y:S02]  /*9ff0*/  IABS R34, R43 ;  /* 0x0000002b00227213 */ /* 0x000fe40000000000 */
[----:B------:R-:W-:-:S09]  /*a000*/  ISETP.GE.AND P1, PT, R44, RZ, PT ;  /* 0x000000ff2c00720c */ /* 0x000fd20003f26270 */
[----:B------:R-:W-:Y:S01]  /*a010*/  @!P0 IMAD.IADD R3, R3, 0x1, -R56 ;  /* 0x0000000103038824 */ /* 0x000fe200078e0a38 */
[----:B------:R-:W-:Y:S01]  /*a020*/  ISETP.GT.U32.AND P0, PT, R56, R2, PT ;  /* 0x000000023800720c */ /* 0x000fe20003f04070 */
[----:B------:R-:W-:Y:S01]  /*a030*/  IMAD.HI.U32 R30, R0, R34, RZ ;  /* 0x00000022001e7227 */ /* 0x000fe200078e00ff */
[----:B0-----:R-:W-:-:S03]  /*a040*/  IABS R32, R45 ;  /* 0x0000002d00207213 */ /* 0x001fc60000000000 */
[----:B------:R-:W-:Y:S02]  /*a050*/  IMAD.MOV R30, RZ, RZ, -R30 ;  /* 0x000000ffff1e7224 */ /* 0x000fe400078e0a1e */
[----:B------:R-:W-:Y:S02]  /*a060*/  IMAD.MOV.U32 R36, RZ, RZ, R3 ;  /* 0x000000ffff247224 */ /* 0x000fe400078e0003 */
[----:B------:R-:W-:-:S04]  /*a070*/  IMAD R34, R56, R30, R34 ;  /* 0x0000001e38227224 */ /* 0x000fc800078e0222 */
[----:B------:R-:W-:Y:S02]  /*a080*/  @!P0 IMAD.IADD R2, R2, 0x1, -R56 ;  /* 0x0000000102028824 */ /* 0x000fe400078e0a38 */
[----:B------:R-:W-:-:S03]  /*a090*/  IMAD.HI.U32 R3, R0, R32, RZ ;  /* 0x0000002000037227 */ /* 0x000fc600078e00ff */
[C---:B------:R-:W-:Y:S01]  /*a0a0*/  ISETP.GT.U32.AND P0, PT, R56.reuse, R2, PT ;  /* 0x000000023800720c */ /* 0x040fe20003f04070 */
[----:B------:R-:W-:Y:S01]  /*a0b0*/  @!P1 IMAD.MOV R36, RZ, RZ, -R36 ;  /* 0x000000ffff249224 */ /* 0x000fe200078e0a24 */
[C---:B------:R-:W-:Y:S01]  /*a0c0*/  ISETP.GT.U32.AND P1, PT, R56.reuse, R34, PT ;  /* 0x000000223800720c */ /* 0x040fe20003f24070 */
[----:B------:R-:W-:Y:S01]  /*a0d0*/  IMAD.MOV R3, RZ, RZ, -R3 ;  /* 0x000000ffff037224 */ /* 0x000fe200078e0a03 */
[----:B------:R-:W-:-:S03]  /*a0e0*/  ISETP.GT.U32.AND P4, PT, R56, R33, PT ;  /* 0x000000213800720c */ /* 0x000fc60003f84070 */
[----:B------:R-:W-:Y:S02]  /*a0f0*/  IMAD R32, R56, R3, R32 ;  /* 0x0000000338207224 */ /* 0x000fe400078e0220 */
[----:B------:R-:W-:-:S04]  /*a100*/  IMAD.HI.U32 R35, R0, R29, RZ ;  /* 0x0000001d00237227 */ /* 0x000fc800078e00ff */
[--C-:B------:R-:W-:Y:S01]  /*a110*/  @!P0 IMAD.IADD R2, R2, 0x1, -R56.reuse ;  /* 0x0000000102028824 */ /* 0x100fe200078e0a38 */
[----:B------:R-:W-:Y:S01]  /*a120*/  ISETP.GT.U32.AND P0, PT, R56, R32, PT ;  /* 0x000000203800720c */ /* 0x000fe20003f04070 */
[--C-:B------:R-:W-:Y:S02]  /*a130*/  @!P1 IMAD.IADD R34, R34, 0x1, -R56.reuse ;  /* 0x0000000122229824 */ /* 0x100fe400078e0a38 */
[----:B------:R-:W-:Y:S02]  /*a140*/  @!P4 IMAD.IADD R33, R33, 0x1, -R56 ;  /* 0x000000012121c824 */ /* 0x000fe400078e0a38 */
[----:B------:R-:W-:Y:S01]  /*a150*/  IMAD.MOV R35, RZ, RZ, -R35 ;  /* 0x000000ffff237224 */ /* 0x000fe200078e0a23 */
[C---:B------:R-:W-:Y:S01]  /*a160*/  ISETP.GT.U32.AND P1, PT, R56.reuse, R34, PT ;  /* 0x000000223800720c */ /* 0x040fe20003f24070 */
[----:B------:R-:W-:Y:S02]  /*a170*/  @!P6 IMAD.MOV R33, RZ, RZ, -R33 ;  /* 0x000000ffff21e224 */ /* 0x000fe400078e0a21 */
[----:B------:R-:W-:-:S02]  /*a180*/  IMAD R29, R56, R35, R29 ;  /* 0x00000023381d7224 */ /* 0x000fc400078e021d */
[----:B------:R-:W-:Y:S01]  /*a190*/  IMAD.MOV.U32 R35, RZ, RZ, R2 ;  /* 0x000000ffff237224 */ /* 0x000fe200078e0002 */
[----:B------:R-:W-:Y:S01]  /*a1a0*/  STL [R1+0x68], R36 ;  /* 0x0000682401007387 */ /* 0x000fe20000100800 */
[----:B------:R-:W-:Y:S02]  /*a1b0*/  @!P3 IMAD.MOV R31, RZ, RZ, -R31 ;  /* 0x000000ffff1fb224 */ /* 0x000fe400078e0a1f */
[----:B------:R-:W-:Y:S01]  /*a1c0*/  @!P2 IMAD.MOV R35, RZ, RZ, -R35 ;  /* 0x000000ffff23a224 */ /* 0x000fe200078e0a23 */
[----:B------:R3:W-:Y:S01]  /*a1d0*/  STL [R1+0x64], R33 ;  /* 0x0000642101007387 */ /* 0x0007e20000100800 */
[----:B------:R-:W-:Y:S01]  /*a1e0*/  @!P0 IMAD.IADD R32, R32, 0x1, -R56 ;  /* 0x0000000120208824 */ /* 0x000fe200078e0a38 */
[----:B------:R-:W-:Y:S02]  /*a1f0*/  ISETP.GT.U32.AND P6, PT, R56, R29, PT ;  /* 0x0000001d3800720c */ /* 0x000fe40003fc4070 */
[----:B--2---:R-:W-:-:S05]  /*a200*/  IABS R30, R47 ;  /* 0x0000002f001e7213 */ /* 0x004fca0000000000 */
[----:B------:R-:W-:-:S04]  /*a210*/  IMAD.HI.U32 R3, R0, R30, RZ ;  /* 0x0000001e00037227 */ /* 0x000fc800078e00ff */
[----:B------:R-:W-:Y:S01]  /*a220*/  IMAD.MOV R3, RZ, RZ, -R3 ;  /* 0x000000ffff037224 */ /* 0x000fe200078e0a03 */
[----:B------:R-:W-:Y:S03]  /*a230*/  STL [R1+0x54], R31 ;  /* 0x0000541f01007387 */ /* 0x000fe60000100800 */
[C---:B------:R-:W-:Y:S01]  /*a240*/  IMAD R30, R56.reuse, R3, R30 ;  /* 0x00000003381e7224 */ /* 0x040fe200078e021e */
[----:B------:R0:W-:Y:S01]  /*a250*/  STL [R1+0x50], R35 ;  /* 0x0000502301007387 */ /* 0x0001e20000100800 */
[----:B------:R-:W-:Y:S01]  /*a260*/  ISETP.GT.U32.AND P0, PT, R56, R32, PT ;  /* 0x000000203800720c */ /* 0x000fe20003f04070 */
[----:B------:R-:W-:Y:S02]  /*a270*/  @!P1 IMAD.IADD R34, R34, 0x1, -R56 ;  /* 0x0000000122229824 */ /* 0x000fe400078e0a38 */
[----:B------:R-:W-:Y:S02]  /*a280*/  ISETP.GT.U32.AND P1, PT, R56, R30, PT ;  /* 0x0000001e3800720c */ /* 0x000fe40003f24070 */
[----:B---3--:R-:W-:-:S05]  /*a290*/  IABS R33, R48 ;  /* 0x0000003000217213 */ /* 0x008fca0000000000 */
[----:B0-----:R-:W-:-:S04]  /*a2a0*/  IMAD.HI.U32 R35, R0, R33, RZ ;  /* 0x0000002100237227 */ /* 0x001fc800078e00ff */
[----:B------:R-:W-:Y:S01]  /*a2b0*/  IMAD.MOV R35, RZ, RZ, -R35 ;  /* 0x000000ffff237224 */ /* 0x000fe200078e0a23 */
[----:B------:R-:W-:Y:S01]  /*a2c0*/  IABS R31, R46 ;  /* 0x0000002e001f7213 */ /* 0x000fe20000000000 */
[--C-:B------:R-:W-:Y:S02]  /*a2d0*/  @!P6 IMAD.IADD R29, R29, 0x1, -R56.reuse ;  /* 0x000000011d1de824 */ /* 0x100fe400078e0a38 */
[----:B------:R-:W-:Y:S02]  /*a2e0*/  IMAD R33, R56, R35, R33 ;  /* 0x0000002338217224 */ /* 0x000fe400078e0221 */
[--C-:B------:R-:W-:Y:S01]  /*a2f0*/  @!P0 IMAD.IADD R32, R32, 0x1, -R56.reuse ;  /* 0x0000000120208824 */ /* 0x100fe200078e0a38 */
[----:B------:R-:W-:Y:S01]  /*a300*/  ISETP.GT.U32.AND P6, PT, R56, R29, PT ;  /* 0x0000001d3800720c */ /* 0x000fe20003fc4070 */
[----:B------:R-:W-:Y:S01]  /*a310*/  @!P1 IMAD.IADD R30, R30, 0x1, -R56 ;  /* 0x000000011e1e9824 */ /* 0x000fe200078e0a38 */
[----:B------:R-:W-:Y:S01]  /*a320*/  ISETP.GT.U32.AND P0, PT, R56, R33, PT ;  /* 0x000000213800720c */ /* 0x000fe20003f04070 */
[----:B------:R-:W-:Y:S01]  /*a330*/  IMAD.HI.U32 R2, R0, R31, RZ ;  /* 0x0000001f00027227 */ /* 0x000fe200078e00ff */
[----:B------:R-:W-:-:S02]  /*a340*/  ISETP.GE.AND P4, PT, R43, RZ, PT ;  /* 0x000000ff2b00720c */ /* 0x000fc40003f86270 */
[C---:B------:R-:W-:Y:S01]  /*a350*/  ISETP.GT.U32.AND P1, PT, R56.reuse, R30, PT ;  /* 0x0000001e3800720c */ /* 0x040fe20003f24070 */
[----:B------:R-:W-:Y:S02]  /*a360*/  IMAD.MOV R2, RZ, RZ, -R2 ;  /* 0x000000ffff027224 */ /* 0x000fe400078e0a02 */
[----:B------:R-:W-:Y:S02]  /*a370*/  IMAD.MOV.U32 R36, RZ, RZ, R34 ;  /* 0x000000ffff247224 */ /* 0x000fe400078e0022 */
[C---:B------:R-:W-:Y:S01]  /*a380*/  IMAD R31, R56.reuse, R2, R31 ;  /* 0x00000002381f7224 */ /* 0x040fe200078e021f */
[----:B------:R-:W-:Y:S01]  /*a390*/  ISETP.GE.AND P3, PT, R45, RZ, PT ;  /* 0x000000ff2d00720c */ /* 0x000fe20003f66270 */
[--C-:B------:R-:W-:Y:S01]  /*a3a0*/  @!P6 IMAD.IADD R29, R29, 0x1, -R56.reuse ;  /* 0x000000011d1de824 */ /* 0x100fe200078e0a38 */
[----:B------:R-:W-:Y:S01]  /*a3b0*/  ISETP.GE.AND P2, PT, R47, RZ, PT ;  /* 0x000000ff2f00720c */ /* 0x000fe20003f46270 */
[----:B------:R-:W-:Y:S01]  /*a3c0*/  @!P0 IMAD.IADD R33, R33, 0x1, -R56 ;  /* 0x0000000121218824 */ /* 0x000fe200078e0a38 */
[----:B------:R-:W-:Y:S01]  /*a3d0*/  ISETP.GT.U32.AND P6, PT, R56, R31, PT ;  /* 0x0000001f3800720c */ /* 0x000fe20003fc4070 */
[----:B------:R-:W-:-:S02]  /*a3e0*/  @!P4 IMAD.MOV R36, RZ, RZ, -R36 ;  /* 0x000000ffff24c224 */ /* 0x000fc400078e0a24 */
[----:B------:R-:W-:Y:S01]  /*a3f0*/  @!P1 IMAD.IADD R30, R30, 0x1, -R56 ;  /* 0x000000011e1e9824 */ /* 0x000fe200078e0a38 */
[----:B------:R-:W-:Y:S02]  /*a400*/  ISETP.GT.U32.AND P0, PT, R56, R33, PT ;  /* 0x000000213800720c */ /* 0x000fe40003f04070 */
[----:B------:R0:W-:Y:S03]  /*a410*/  STL [R1+0x4c], R36 ;  /* 0x00004c2401007387 */ /* 0x0001e60000100800 */
[----:B------:R-:W-:Y:S02]  /*a420*/  @!P3 IMAD.MOV R32, RZ, RZ, -R32 ;  /* 0x000000ffff20b224 */ /* 0x000fe400078e0a20 */
[----:B0-----:R-:W-:-:S04]  /*a430*/  IMAD.MOV.U32 R36, RZ, RZ, R29 ;  /* 0x000000ffff247224 */ /* 0x001fc800078e001d */
[----:B------:R-:W-:Y:S02]  /*a440*/  @!P5 IMAD.MOV R36, RZ, RZ, -R36 ;  /* 0x000000ffff24d224 */ /* 0x000fe400078e0a24 */
[--C-:B------:R-:W-:Y:S01]  /*a450*/  @!P6 IMAD.IADD R31, R31, 0x1, -R56.reuse ;  /* 0x000000011f1fe824 */ /* 0x100fe200078e0a38 */
[----:B------:R-:W-:Y:S01]  /*a460*/  IABS R29, R57 ;  /* 0x00000039001d7213 */ /* 0x000fe20000000000 */
[----:B------:R-:W-:Y:S01]  /*a470*/  @!P0 IMAD.IADD R33, R33, 0x1, -R56 ;  /* 0x0000000121218824 */ /* 0x000fe200078e0a38 */
[----:B------:R-:W-:Y:S01]  /*a480*/  STL [R1+0x48], R36 ;  /* 0x0000482401007387 */ /* 0x000fe20000100800 */
[----:B------:R-:W-:-:S03]  /*a490*/  ISETP.GE.AND P0, PT, R57, RZ, PT ;  /* 0x000000ff3900720c */ /* 0x000fc60003f06270 */
[----:B------:R-:W-:Y:S01]  /*a4a0*/  STL [R1+0x44], R32 ;  /* 0x0000442001007387 */ /* 0x000fe20000100800 */
[----:B------:R-:W-:Y:S02]  /*a4b0*/  ISETP.GT.U32.AND P5, PT, R56, R31, PT ;  /* 0x0000001f3800720c */ /* 0x000fe40003fa4070 */
[----:B------:R-:W-:Y:S02]  /*a4c0*/  ISETP.GE.AND P4, PT, R46, RZ, PT ;  /* 0x000000ff2e00720c */ /* 0x000fe40003f86270 */
[----:B------:R-:W-:Y:S02]  /*a4d0*/  IABS R2, R50 ;  /* 0x0000003200027213 */ /* 0x000fe40000000000 */
[----:B------:R-:W-:-:S03]  /*a4e0*/  ISETP.GE.AND P6, PT, R48, RZ, PT ;  /* 0x000000ff3000720c */ /* 0x000fc60003fc6270 */
[----:B------:R-:W-:-:S04]  /*a4f0*/  IMAD.HI.U32 R34, R0, R2, RZ ;  /* 0x0000000200227227 */ /* 0x000fc800078e00ff */
[----:B------:R-:W-:Y:S02]  /*a500*/  @!P5 IMAD.IADD R31, R31, 0x1, -R56 ;  /* 0x000000011f1fd824 */ /* 0x000fe400078e0a38 */
[----:B------:R-:W-:Y:S02]  /*a510*/  IMAD.MOV R34, RZ, RZ, -R34 ;  /* 0x000000ffff227224 */ /* 0x000fe400078e0a22 */
[----:B------:R-:W-:Y:S01]  /*a520*/  @!P4 IMAD.MOV R31, RZ, RZ, -R31 ;  /* 0x000000ffff1fc224 */ /* 0x000fe200078e0a1f */
[----:B------:R-:W-:Y:S01]  /*a530*/  ISETP.GE.AND P5, PT, R50, RZ, PT ;  /* 0x000000ff3200720c */ /* 0x000fe20003fa6270 */
[----:B------:R-:W-:Y:S02]  /*a540*/  IMAD R2, R56, R34, R2 ;  /* 0x0000002238027224 */ /* 0x000fe400078e0202 */
[----:B------:R-:W-:-:S04]  /*a550*/  IMAD.MOV.U32 R34, RZ, RZ, R33 ;  /* 0x000000ffff227224 */ /* 0x000fc800078e0021 */
[----:B------:R-:W-:Y:S01]  /*a560*/  @!P6 IMAD.MOV R34, RZ, RZ, -R34 ;  /* 0x000000ffff22e224 */ /* 0x000fe200078e0a22 */
[----:B----4-:R-:W-:-:S05]  /*a570*/  IABS R3, R49 ;  /* 0x0000003100037213 */ /* 0x010fca0000000000 */
[----:B------:R-:W-:-:S04]  /*a580*/  IMAD.HI.U32 R35, R0, R3, RZ ;  /* 0x0000000300237227 */ /* 0x000fc800078e00ff */
[----:B------:R-:W-:-:S04]  /*a590*/  IMAD.MOV R35, RZ, RZ, -R35 ;  /* 0x000000ffff237224 */ /* 0x000fc800078e0a23 */
[----:B------:R-:W-:Y:S02]  /*a5a0*/  IMAD R3, R56, R35, R3 ;  /* 0x0000002338037224 */ /* 0x000fe400078e0203 */
[----:B------:R-:W-:-:S04]  /*a5b0*/  IMAD.MOV.U32 R35, RZ, RZ, R30 ;  /* 0x000000ffff237224 */ /* 0x000fc800078e001e */
[----:B------:R-:W-:-:S05]  /*a5c0*/  @!P2 IMAD.MOV R35, RZ, RZ, -R35 ;  /* 0x000000ffff23a224 */ /* 0x000fca00078e0a23 */
[----:B------:R-:W-:Y:S04]  /*a5d0*/  STL [R1+0x40], R35 ;  /* 0x0000402301007387 */ /* 0x000fe80000100800 */
[----:B------:R-:W2:Y:S01]  /*a5e0*/  LDL.LU R57, [R1+0x1dc] ;  /* 0x0001dc0001397983 */ /* 0x000ea20000300800 */
[----:B------:R-:W-:-:S03]  /*a5f0*/  ISETP.GT.U32.AND P1, PT, R56, R3, PT ;  /* 0x000000033800720c */ /* 0x000fc60003f24070 */
[----:B------:R-:W3:Y:S01]  /*a600*/  LDL.LU R48, [R1+0x1e0] ;  /* 0x0001e00001307983 */ /* 0x000ee20000300800 */
[----:B------:R-:W-:-:S03]  /*a610*/  IMAD.HI.U32 R30, R0, R29, RZ ;  /* 0x0000001d001e7227 */ /* 0x000fc600078e00ff */
[----:B------:R0:W-:Y:S01]  /*a620*/  STL [R1+0x3c], R31 ;  /* 0x00003c1f01007387 */ /* 0x0001e20000100800 */
[----:B------:R-:W-:-:S03]  /*a630*/  IMAD.MOV R30, RZ, RZ, -R30 ;  /* 0x000000ffff1e7224 */ /* 0x000fc600078e0a1e */
[----:B------:R-:W4:Y:S01]  /*a640*/  LDL.LU R50, [R1+0x1e4] ;  /* 0x0001e40001327983 */ /* 0x000f220000300800 */
[C---:B------:R-:W-:Y:S01]  /*a650*/  IMAD R29, R56.reuse, R30, R29 ;  /* 0x0000001e381d7224 */ /* 0x040fe200078e021d */
[----:B------:R-:W-:Y:S01]  /*a660*/  IABS R30, R51 ;  /* 0x00000033001e7213 */ /* 0x000fe20000000000 */
[----:B------:R-:W-:Y:S01]  /*a670*/  @!P1 IMAD.IADD R3, R3, 0x1, -R56 ;  /* 0x0000000103039824 */ /* 0x000fe200078e0a38 */
[----:B------:R-:W-:Y:S01]  /*a680*/  ISETP.GE.AND P1, PT, R51, RZ, PT ;  /* 0x000000ff3300720c */ /* 0x000fe20003f26270 */
[----:B------:R1:W-:Y:S04]  /*a690*/  STL [R1+0x38], R34 ;  /* 0x0000382201007387 */ /* 0x0003e80000100800 */
[----:B------:R-:W4:Y:S01]  /*a6a0*/  LDL.LU R51, [R1+0x1e8] ;  /* 0x0001e80001337983 */ /* 0x000f220000300800 */
[----:B------:R-:W-:-:S02]  /*a6b0*/  ISETP.GT.U32.AND P2, PT, R56, R2, PT ;  /* 0x000000023800720c */ /* 0x000fc40003f44070 */
[----:B------:R-:W-:-:S11]  /*a6c0*/  ISETP.GT.U32.AND P4, PT, R56, R3, PT ;  /* 0x000000033800720c */ /* 0x000fd60003f84070 */
[----:B------:R-:W-:-:S05]  /*a6d0*/  @!P2 IMAD.IADD R2, R2, 0x1, -R56 ;  /* 0x000000010202a824 */ /* 0x000fca00078e0a38 */
[----:B------:R-:W-:Y:S01]  /*a6e0*/  ISETP.GT.U32.AND P2, PT, R56, R2, PT ;  /* 0x000000023800720c */ /* 0x000fe20003f44070 */
[--C-:B------:R-:W-:Y:S01]  /*a6f0*/  @!P4 IMAD.IADD R3, R3, 0x1, -R56.reuse ;  /* 0x000000010303c824 */ /* 0x100fe200078e0a38 */
[----:B0-----:R-:W-:Y:S02]  /*a700*/  IABS R31, R58 ;  /* 0x0000003a001f7213 */ /* 0x001fe40000000000 */
[----:B------:R-:W-:Y:S02]  /*a710*/  ISETP.GE.AND P4, PT, R58, RZ, PT ;  /* 0x000000ff3a00720c */ /* 0x000fe40003f86270 */
[----:B------:R-:W-:Y:S01]  /*a720*/  IABS R32, R59 ;  /* 0x0000003b00207213 */ /* 0x000fe20000000000 */
[----:B------:R-:W4:Y:S06]  /*a730*/  LDL.LU R58, [R1+0x1ec] ;  /* 0x0001ec00013a7983 */ /* 0x000f2c0000300800 */
[----:B------:R-:W-:Y:S01]  /*a740*/  @!P2 IMAD.IADD R2, R2, 0x1, -R56 ;  /* 0x000000010202a824 */ /* 0x000fe200078e0a38 */
[----:B------:R-:W-:-:S02]  /*a750*/  ISETP.GE.AND P2, PT, R59, RZ, PT ;  /* 0x000000ff3b00720c */ /* 0x000fc40003f46270 */
[----:B------:R-:W4:Y:S01]  /*a760*/  LDL.LU R59, [R1+0x1f0] ;  /* 0x0001f000013b7983 */ /* 0x000f220000300800 */
[----:B------:R-:W-:Y:S01]  /*a770*/  ISETP.GT.U32.AND P6, PT, R56, R29, PT ;  /* 0x0000001d3800720c */ /* 0x000fe20003fc4070 */
[----:B------:R-:W-:Y:S01]  /*a780*/  IMAD.HI.U32 R33, R0, R30, RZ ;  /* 0x0000001e00217227 */ /* 0x000fe200078e00ff */
[----:B------:R-:W-:-:S03]  /*a790*/  ISETP.GE.AND P3, PT, R49, RZ, PT ;  /* 0x000000ff3100720c */ /* 0x000fc60003f66270 */
[----:B------:R-:W-:Y:S02]  /*a7a0*/  IMAD.MOV R33, RZ, RZ, -R33 ;  /* 0x000000ffff217224 */ /* 0x000fe400078e0a21 */
[----:B-1----:R-:W-:-:S06]  /*a7b0*/  IMAD.HI.U32 R34, R0, R31, RZ ;  /* 0x0000001f00227227 */ /* 0x002fcc00078e00ff */
[----:B------:R-:W-:Y:S02]  /*a7c0*/  @!P6 IMAD.IADD R29, R29, 0x1, -R56 ;  /* 0x000000011d1de824 */ /* 0x000fe400078e0a38 */
[C---:B------:R-:W-:Y:S02]  /*a7d0*/  IMAD R30, R56.reuse, R33, R30 ;  /* 0x00000021381e7224 */ /* 0x040fe400078e021e */
[----:B------:R-:W-:Y:S01]  /*a7e0*/  IMAD.MOV.U32 R37, RZ, RZ, R3 ;  /* 0x000000ffff257224 */ /* 0x000fe200078e0003 */
[----:B------:R-:W-:Y:S01]  /*a7f0*/  ISETP.GT.U32.AND P6, PT, R56, R29, PT ;  /* 0x0000001d3800720c */ /* 0x000fe20003fc4070 */
[----:B------:R-:W-:Y:S02]  /*a800*/  IMAD.MOV R34, RZ, RZ, -R34 ;  /* 0x000000ffff227224 */ /* 0x000fe400078e0a22 */
[----:B------:R-:W-:-:S04]  /*a810*/  IMAD.HI.U32 R35, R0, R32, RZ ;  /* 0x0000002000237227 */ /* 0x000fc800078e00ff */
[----:B------:R-:W-:Y:S01]  /*a820*/  @!P3 IMAD.MOV R37, RZ, RZ, -R37 ;  /* 0x000000ffff25b224 */ /* 0x000fe200078e0a25 */
[C---:B------:R-:W-:Y:S01]  /*a830*/  ISETP.GT.U32.AND P3, PT, R56.reuse, R30, PT ;  /* 0x0000001e3800720c */ /* 0x040fe20003f64070 */
[C---:B------:R-:W-:Y:S02]  /*a840*/  IMAD R31, R56.reuse, R34, R31 ;  /* 0x00000022381f7224 */ /* 0x040fe400078e021f */
[----:B------:R-:W-:Y:S02]  /*a850*/  IMAD.MOV.U32 R36, RZ, RZ, R2 ;  /* 0x000000ffff247224 */ /* 0x000fe400078e0002 */
[----:B------:R-:W-:Y:S02]  /*a860*/  IMAD.MOV R35, RZ, RZ, -R35 ;  /* 0x000000ffff237224 */ /* 0x000fe400078e0a23 */
[----:B------:R-:W-:Y:S01]  /*a870*/  @!P5 IMAD.MOV R36, RZ, RZ, -R36 ;  /* 0x000000ffff24d224 */ /* 0x000fe200078e0a24 */
[C---:B------:R-:W-:Y:S01]  /*a880*/  ISETP.GT.U32.AND P5, PT, R56.reuse, R31, PT ;  /* 0x0000001f3800720c */ /* 0x040fe20003fa4070 */
[----:B------:R-:W-:-:S02]  /*a890*/  IMAD R32, R56, R35, R32 ;  /* 0x0000002338207224 */ /* 0x000fc400078e0220 */
[----:B------:R-:W-:-:S03]  /*a8a0*/  @!P6 IMAD.IADD R29, R29, 0x1, -R56 ;  /* 0x000000011d1de824 */ /* 0x000fc600078e0a38 */
[----:B------:R-:W-:Y:S01]  /*a8b0*/  ISETP.GT.U32.AND P6, PT, R56, R32, PT ;  /* 0x000000203800720c */ /* 0x000fe20003fc4070 */
[----:B------:R-:W-:-:S06]  /*a8c0*/  @!P3 IMAD.IADD R30, R30, 0x1, -R56 ;  /* 0x000000011e1eb824 */ /* 0x000fcc00078e0a38 */
[--C-:B------:R-:W-:Y:S01]  /*a8d0*/  @!P5 IMAD.IADD R31, R31, 0x1, -R56.reuse ;  /* 0x000000011f1fd824 */ /* 0x100fe200078e0a38 */
[----:B------:R-:W-:Y:S01]  /*a8e0*/  ISETP.GT.U32.AND P5, PT, R56, R30, PT ;  /* 0x0000001e3800720c */ /* 0x000fe20003fa4070 */
[----:B------:R-:W-:Y:S04]  /*a8f0*/  STL [R1+0x34], R37 ;  /* 0x0000342501007387 */ /* 0x000fe80000100800 */
[----:B------:R-:W-:Y:S01]  /*a900*/  @!P6 IMAD.IADD R32, R32, 0x1, -R56 ;  /* 0x000000012020e824 */ /* 0x000fe200078e0a38 */
[----:B------:R-:W4:Y:S01]  /*a910*/  LDL.LU R49, [R1+0x1f4] ;  /* 0x0001f40001317983 */ /* 0x000f220000300800 */
[----:B------:R-:W-:Y:S01]  /*a920*/  @!P0 IMAD.MOV R29, RZ, RZ, -R29 ;  /* 0x000000ffff1d8224 */ /* 0x000fe200078e0a1d */
[C---:B------:R-:W-:Y:S02]  /*a930*/  ISETP.GT.U32.AND P6, PT, R56.reuse, R31, PT ;  /* 0x0000001f3800720c */ /* 0x040fe40003fc4070 */
[----:B------:R0:W-:Y:S01]  /*a940*/  STL [R1+0x30], R36 ;  /* 0x0000302401007387 */ /* 0x0001e20000100800 */
[----:B------:R-:W-:-:S02]  /*a950*/  ISETP.GT.U32.AND P0, PT, R56, R32, PT ;  /* 0x000000203800720c */ /* 0x000fc40003f04070 */
[--C-:B------:R-:W-:Y:S01]  /*a960*/  @!P5 IMAD.IADD R30, R30, 0x1, -R56.reuse ;  /* 0x000000011e1ed824 */ /* 0x100fe200078e0a38 */
[----:B------:R-:W-:Y:S07]  /*a970*/  STL [R1+0x3730], R29 ;  /* 0x0037301d01007387 */ /* 0x000fee0000100800 */
[----:B------:R-:W-:-:S03]  /*a980*/  @!P6 IMAD.IADD R31, R31, 0x1, -R56 ;  /* 0x000000011f1fe824 */ /* 0x000fc600078e0a38 */
[----:B------:R-:W-:Y:S02]  /*a990*/  @!P0 IMAD.IADD R32, R32, 0x1, -R56 ;  /* 0x0000000120208824 */ /* 0x000fe400078e0a38 */
[----:B------:R-:W-:Y:S02]  /*a9a0*/  @!P1 IMAD.MOV R30, RZ, RZ, -R30 ;  /* 0x000000ffff1e9224 */ /* 0x000fe400078e0a1e */
[----:B------:R-:W-:Y:S02]  /*a9b0*/  @!P4 IMAD.MOV R31, RZ, RZ, -R31 ;  /* 0x000000ffff1fc224 */ /* 0x000fe400078e0a1f */
[----:B------:R-:W-:Y:S01]  /*a9c0*/  @!P2 IMAD.MOV R32, RZ, RZ, -R32 ;  /* 0x000000ffff20a224 */ /* 0x000fe200078e0a20 */
[----:B--2---:R-:W-:-:S05]  /*a9d0*/  IABS R33, R57 ;  /* 0x0000003900217213 */ /* 0x004fca0000000000 */
[----:B------:R-:W-:-:S04]  /*a9e0*/  IMAD.HI.U32 R3, R0, R33, RZ ;  /* 0x0000002100037227 */ /* 0x000fc800078e00ff */
[----:B------:R-:W-:Y:S01]  /*a9f0*/  IMAD.MOV R3, RZ, RZ, -R3 ;  /* 0x000000ffff037224 */ /* 0x000fe200078e0a03 */
[----:B---3--:R-:W-:-:S03]  /*aa00*/  IABS R34, R48 ;  /* 0x0000003000227213 */ /* 0x008fc60000000000 */
[----:B------:R-:W-:Y:S02]  /*aa10*/  IMAD R33, R56, R3, R33 ;  /* 0x0000000338217224 */ /* 0x000fe400078e0221 */
[----:B------:R-:W-:-:S03]  /*aa20*/  IMAD.HI.U32 R2, R0, R34, RZ ;  /* 0x0000002200027227 */ /* 0x000fc600078e00ff */
[----:B------:R-:W-:Y:S01]  /*aa30*/  ISETP.GT.U32.AND P3, PT, R56, R33, PT ;  /* 0x000000213800720c */ /* 0x000fe20003f64070 */
[----:B------:R-:W-:Y:S01]  /*aa40*/  IMAD.MOV R2, RZ, RZ, -R2 ;  /* 0x000000ffff027224 */ /* 0x000fe200078e0a02 */
[----:B----4-:R-:W-:-:S03]  /*aa50*/  IABS R35, R50 ;  /* 0x0000003200237213 */ /* 0x010fc60000000000 */
[----:B------:R-:W-:Y:S02]  /*aa60*/  IMAD R34, R56, R2, R34 ;  /* 0x0000000238227224 */ /* 0x000fe400078e0222 */
[----:B------:R-:W-:Y:S01]  /*aa70*/  IMAD.HI.U32 R2, R0, R35, RZ ;  /* 0x0000002300027227 */ /* 0x000fe200078e00ff */
[----:B0-----:R-:W-:-:S03]  /*aa80*/  IABS R36, R51 ;  /* 0x0000003300247213 */ /* 0x001fc60000000000 */
[----:B------:R-:W-:Y:S02]  /*aa90*/  IMAD.MOV R2, RZ, RZ, -R2 ;  /* 0x000000ffff027224 */ /* 0x000fe400078e0a02 */
[----:B------:R-:W-:Y:S02]  /*aaa0*/  @!P3 IMAD.IADD R33, R33, 0x1, -R56 ;  /* 0x000000012121b824 */ /* 0x000fe400078e0a38 */
[C---:B------:R-:W-:Y:S01]  /*aab0*/  IMAD R35, R56.reuse, R2, R35 ;  /* 0x0000000238237224 */ /* 0x040fe200078e0223 */
[----:B------:R-:W-:Y:S01]  /*aac0*/  ISETP.GT.U32.AND P5, PT, R56, R34, PT ;  /* 0x000000223800720c */ /* 0x000fe20003fa4070 */
[----:B------:R-:W-:Y:S01]  /*aad0*/  IMAD.HI.U32 R2, R0, R36, RZ ;  /* 0x0000002400027227 */ /* 0x000fe200078e00ff */
[----:B------:R-:W-:-:S03]  /*aae0*/  ISETP.GT.U32.AND P3, PT, R56, R33, PT ;  /* 0x000000213800720c */ /* 0x000fc60003f64070 */
[----:B------:R-:W-:Y:S01]  /*aaf0*/  IMAD.MOV R2, RZ, RZ, -R2 ;  /* 0x000000ffff027224 */ /* 0x000fe200078e0a02 */
[----:B------:R-:W-:-:S03]  /*ab00*/  ISETP.GT.U32.AND P6, PT, R56, R35, PT ;  /* 0x000000233800720c */ /* 0x000fc60003fc4070 */
[----:B------:R-:W-:Y:S01]  /*ab10*/  IMAD R36, R56, R2, R36 ;  /* 0x0000000238247224 */ /* 0x000fe200078e0224 */
[----:B------:R-:W-:Y:S02]  /*ab20*/  ISETP.GE.AND P0, PT, R57, RZ, PT ;  /* 0x000000ff3900720c */ /* 0x000fe40003f06270 */
[----:B------:R-:W2:Y:S01]  /*ab30*/  LDL.LU R57, [R1+0x1f8] ;  /* 0x0001f80001397983 */ /* 0x000ea20000300800 */
[--C-:B------:R-:W-:Y:S02]  /*ab40*/  @!P5 IMAD.IADD R34, R34, 0x1, -R56.reuse ;  /* 0x000000012222d824 */ /* 0x100fe400078e0a38 */
[--C-:B------:R-:W-:Y:S01]  /*ab50*/  @!P3 IMAD.IADD R33, R33, 0x1, -R56.reuse ;  /* 0x000000012121b824 */ /* 0x100fe200078e0a38 */
[C---:B------:R-:W-:Y:S02]  /*ab60*/  ISETP.GT.U32.AND P3, PT, R56.reuse, R36, PT ;  /* 0x000000243800720c */ /* 0x040fe40003f64070 */
[----:B------:R-:W-:Y:S01]  /*ab70*/  ISETP.GT.U32.AND P1, PT, R56, R34, PT ;  /* 0x000000223800720c */ /* 0x000fe20003f24070 */
[----:B------:R-:W-:Y:S01]  /*ab80*/  @!P6 IMAD.IADD R35, R35, 0x1, -R56 ;  /* 0x000000012323e824 */ /* 0x000fe200078e0a38 */
[----:B------:R-:W-:-:S09]  /*ab90*/  ISETP.GE.AND P5, PT, R48, RZ, PT ;  /* 0x000000ff3000720c */ /* 0x000fd20003fa6270 */
[--C-:B------:R-:W-:Y:S01]  /*aba0*/  @!P3 IMAD.IADD R36, R36, 0x1, -R56.reuse ;  /* 0x000000012424b824 */ /* 0x100fe200078e0a38 */
[----:B------:R-:W-:Y:S01]  /*abb0*/  ISETP.GT.U32.AND P3, PT, R56, R35, PT ;  /* 0x000000233800720c */ /* 0x000fe20003f64070 */
[----:B------:R-:W-:Y:S01]  /*abc0*/  @!P1 IMAD.IADD R34, R34, 0x1, -R56 ;  /* 0x0000000122229824 */ /* 0x000fe200078e0a38 */
[----:B------:R-:W-:Y:S01]  /*abd0*/  ISETP.GE.AND P6, PT, R50, RZ, PT ;  /* 0x000000ff3200720c */ /* 0x000fe20003fc6270 */
[----:B------:R-:W-:Y:S01]  /*abe0*/  @!P0 IMAD.MOV R33, RZ, RZ, -R33 ;  /* 0x000000ffff218224 */ /* 0x000fe200078e0a21 */
[----:B------:R-:W3:Y:S01]  /*abf0*/  LDL.LU R50, [R1+0x1fc] ;  /* 0x0001fc0001327983 */ /* 0x000ee20000300800 */
[----:B------:R-:W-:-:S03]  /*ac00*/  @!P5 IMAD.MOV R34, RZ, RZ, -R34 ;  /* 0x000000ffff22d224 */ /* 0x000fc600078e0a22 */
[----:B------:R-:W-:Y:S01]  /*ac10*/  STL [R1+0x3734], R30 ;  /* 0x0037341e01007387 */ /* 0x000fe20000100800 */
[----:B------:R-:W-:-:S03]  /*ac20*/  IABS R37, R58 ;  /* 0x0000003a00257213 */ /* 0x000fc60000000000 */
[----:B------:R-:W-:Y:S01]  /*ac30*/  STL [R1+0x3738], R31 ;  /* 0x0037381f01007387 */ /* 0x000fe20000100800 */
[----:B------:R-:W-:Y:S01]  /*ac40*/  @!P3 IMAD.IADD R35, R35, 0x1, -R56 ;  /* 0x000000012323b824 */ /* 0x000fe200078e0a38 */
[----:B------:R-:W-:Y:S02]  /*ac50*/  ISETP.GE.AND P3, PT, R58, RZ, PT ;  /* 0x000000ff3a00720c */ /* 0x000fe40003f66270 */
[----:B------:R-:W-:Y:S01]  /*ac60*/  STL [R1+0x373c], R32 ;  /* 0x00373c2001007387 */ /* 0x000fe20000100800 */
[----:B------:R-:W-:-:S03]  /*ac70*/  IABS R38, R59 ;  /* 0x0000003b00267213 */ /* 0x000fc60000000000 */
[----:B------:R-:W-:Y:S01]  /*ac80*/  STL [R1+0x3740], R33 ;  /* 0x0037402101007387 */ /* 0x000fe20000100800 */
[----:B------:R-:W-:-:S03]  /*ac90*/  ISETP.GE.AND P5, PT, R59, RZ, PT ;  /* 0x000000ff3b00720c */ /* 0x000fc60003fa6270 */
[----:B------:R-:W-:Y:S04]  /*aca0*/  STL [R1+0x3744], R34 ;  /* 0x0037442201007387 */ /* 0x000fe80000100800 */
[----:B------:R-:W4:Y:S04]  /*acb0*/  LDL.LU R58, [R1+0x200] ;  /* 0x00020000013a7983 */ /* 0x000f280000300800 */
[----:B------:R-:W3:Y:S01]  /*acc0*/  LDL.LU R59, [R1+0x204] ;  /* 0x00020400013b7983 */ /* 0x000ee20000300800 */
[----:B------:R-:W-:-:S04]  /*acd0*/  IMAD.HI.U32 R3, R0, R37, RZ ;  /* 0x0000002500037227 */ /* 0x000fc800078e00ff */
[----:B------:R-:W-:-:S04]  /*ace0*/  IMAD.HI.U32 R2, R0, R38, RZ ;  /* 0x0000002600027227 */ /* 0x000fc800078e00ff */
[----:B------:R-:W-:Y:S02]  /*acf0*/  IMAD.MOV R3, RZ, RZ, -R3 ;  /* 0x000000ffff037224 */ /* 0x000fe400078e0a03 */
[----:B------:R-:W-:Y:S02]  /*ad00*/  IMAD.MOV R2, RZ, RZ, -R2 ;  /* 0x000000ffff027224 */ /* 0x000fe400078e0a02 */
[C---:B------:R-:W-:Y:S02]  /*ad10*/  IMAD R37, R56.reuse, R3, R37 ;  /* 0x0000000338257224 */ /* 0x040fe400078e0225 */
[----:B------:R-:W-:-:S03]  /*ad20*/  IMAD R38, R56, R2, R38 ;  /* 0x0000000238267224 */ /* 0x000fc600078e0226 */
[C---:B------:R-:W-:Y:S02]  /*ad30*/  ISETP.GT.U32.AND P2, PT, R56.reuse, R37, PT ;  /* 0x000000253800720c */ /* 0x040fe40003f44070 */
[C---:B------:R-:W-:Y:S02]  /*ad40*/  ISETP.GT.U32.AND P1, PT, R56.reuse, R38, PT ;  /* 0x000000263800720c */ /* 0x040fe40003f24070 */
[----:B------:R-:W-:Y:S02]  /*ad50*/  ISETP.GT.U32.AND P4, PT, R56, R36, PT ;  /* 0x000000243800720c */ /* 0x000fe40003f84070 */
[----:B------:R-:W-:Y:S01]  /*ad60*/  ISETP.GE.AND P0, PT, R51, RZ, PT ;  /* 0x000000ff3300720c */ /* 0x000fe20003f06270 */
[----:B------:R-:W-:Y:S01]  /*ad70*/  @!P6 IMAD.MOV R35, RZ, RZ, -R35 ;  /* 0x000000ffff23e224 */ /* 0x000fe200078e0a23 */
[----:B------:R-:W3:Y:S05]  /*ad80*/  LDL.LU R51, [R1+0x208] ;  /* 0x0002080001337983 */ /* 0x000eea0000300800 */
[----:B------:R-:W-:-:S02]  /*ad90*/  @!P2 IMAD.IADD R37, R37, 0x1, -R56 ;  /* 0x000000012525a824 */ /* 0x000fc400078e0a38 */
[----:B------:R-:W-:-:S03]  /*ada0*/  @!P1 IMAD.IADD R38, R38, 0x1, -R56 ;  /* 0x0000000126269824 */ /* 0x000fc600078e0a38 */
[C---:B------:R-:W-:Y:S02]  /*adb0*/  ISETP.GT.U32.AND P2, PT, R56.reuse, R37, PT ;  /* 0x000000253800720c */ /* 0x040fe40003f44070 */
[----:B------:R-:W-:Y:S01]  /*adc0*/  ISETP.GT.U32.AND P6, PT, R56, R38, PT ;  /* 0x000000263800720c */ /* 0x000fe20003fc4070 */
[----:B------:R-:W-:-:S04]  /*add0*/  @!P4 IMAD.IADD R36, R36, 0x1, -R56 ;  /* 0x000000012424c824 */ /* 0x000fc800078e0a38 */
[----:B------:R-:W-:-:S06]  /*ade0*/  @!P0 IMAD.MOV R36, RZ, RZ, -R36 ;  /* 0x000000ffff248224 */ /* 0x000fcc00078e0a24 */
[--C-:B------:R-:W-:Y:S02]  /*adf0*/  @!P2 IMAD.IADD R37, R37, 0x1, -R56.reuse ;  /* 0x000000012525a824 */ /* 0x100fe400078e0a38 */
[----:B------:R-:W-:Y:S02]  /*ae00*/  @!P6 IMAD.IADD R38, R38, 0x1, -R56 ;  /* 0x000000012626e824 */ /* 0x000fe400078e0a38 */
[----:B------:R-:W-:Y:S01]  /*ae10*/  @!P3 IMAD.MOV R37, RZ, RZ, -R37 ;  /* 0x000000ffff25b224 */ /* 0x000fe200078e0a25 */
[----:B------:R-:W-:Y:S01]  /*ae20*/  STL [R1+0x3748], R35 ;  /* 0x0037482301007387 */ /* 0x000fe20000100800 */
[----:B------:R-:W-:Y:S01]  /*ae30*/  @!P5 IMAD.MOV R38, RZ, RZ, -R38 ;  /* 0x000000ffff26d224 */ /* 0x000fe200078e0a26 */
[----:B------:R-:W-:-:S05]  /*ae40*/  IABS R39, R49 ;  /* 0x0000003100277213 */ /* 0x000fca0000000000 */
[----:B------:R-:W-:-:S04]  /*ae50*/  IMAD.HI.U32 R2, R0, R39, RZ ;  /* 0x0000002700027227 */ /* 0x000fc800078e00ff */
[----:B------:R-:W-:-:S04]  /*ae60*/  IMAD.MOV R2, RZ, RZ, -R2 ;  /* 0x000000ffff027224 */ /* 0x000fc800078e0a02 */
[----:B------:R-:W-:-:S05]  /*ae70*/  IMAD R39, R56, R2, R39 ;  /* 0x0000000238277224 */ /* 0x000fca00078e0227 */
[----:B------:R-:W-:Y:S02]  /*ae80*/  ISETP.GT.U32.AND P4, PT, R56, R39, PT ;  /* 0x000000273800720c */ /* 0x000fe40003f84070 */
[----:B--2---:R-:W-:-:S05]  /*ae90*/  IABS R40, R57 ;  /* 0x0000003900287213 */ /* 0x004fca0000000000 */
[----:B------:R-:W-:-:S04]  /*aea0*/  IMAD.HI.U32 R3, R0, R40, RZ ;  /* 0x0000002800037227 */ /* 0x000fc800078e00ff */
[----:B------:R-:W-:-:S04]  /*aeb0*/  IMAD.MOV R3, RZ, RZ, -R3 ;  /* 0x000000ffff037224 */ /* 0x000fc800078e0a03 */
[----:B------:R-:W-:-:S05]  /*aec0*/  IMAD R40, R56, R3, R40 ;  /* 0x0000000338287224 */ /* 0x000fca00078e0228 */
[----:B------:R-:W-:Y:S02]  /*aed0*/  ISETP.GT.U32.AND P0, PT, R56, R40, PT ;  /* 0x000000283800720c */ /* 0x000fe40003f04070 */
[----:B------:R-:W-:Y:S02]  /*aee0*/  ISETP.GE.AND P2, PT, R57, RZ, PT ;  /* 0x000000ff3900720c */ /* 0x000fe40003f46270 */
[----:B------:R-:W2:Y:S04]  /*aef0*/  LDL.LU R57, [R1+0x20c] ;  /* 0x00020c0001397983 */ /* 0x000ea80000300800 */
[----:B------:R-:W-:Y:S04]  /*af00*/  STL [R1+0x374c], R36 ;  /* 0x00374c2401007387 */ /* 0x000fe80000100800 */
[----:B------:R-:W-:Y:S01]  /*af10*/  STL [R1+0x3750], R37 ;  /* 0x0037502501007387 */ /* 0x000fe20000100800 */
[----:B------:R-:W-:-:S03]  /*af20*/  @!P0 IMAD.IADD R40, R40, 0x1, -R56 ;  /* 0x0000000128288824 */ /* 0x000fc600078e0a38 */
[----:B------:R-:W-:Y:S01]  /*af30*/  STL [R1+0x3754], R38 ;  /* 0x0037542601007387 */ /* 0x000fe20000100800 */
[----:B----4-:R-:W-:Y:S02]  /*af40*/  ISETP.GE.AND P6, PT, R58, RZ, PT ;  /* 0x000000ff3a00720c */ /* 0x010fe40003fc6270 */
[----:B------:R-:W-:Y:S02]  /*af50*/  IABS R42, R58 ;  /* 0x0000003a002a7213 */ /* 0x000fe40000000000 */
[----:B---3--:R-:W-:Y:S01]  /*af60*/  IABS R43, R59 ;  /* 0x0000003b002b7213 */ /* 0x008fe20000000000 */
[----:B------:R-:W3:Y:S01]  /*af70*/  LDL.LU R58, [R1+0x210] ;  /* 0x00021000013a7983 */ /* 0x000ee20000300800 */
[----:B------:R-:W-:-:S03]  /*af80*/  ISETP.GE.AND P0, PT, R59, RZ, PT ;  /* 0x000000ff3b00720c */ /* 0x000fc60003f06270 */
[----:B------:R-:W4:Y:S01]  /*af90*/  LDL.LU R59, [R1+0x214] ;  /* 0x00021400013b7983 */ /* 0x000f220000300800 */
[----:B------:R-:W-:Y:S01]  /*afa0*/  @!P4 IMAD.IADD R39, R39, 0x1, -R56 ;  /* 0x000000012727c824 */ /* 0x000fe200078e0a38 */
[----:B------:R-:W-:-:S04]  /*afb0*/  IABS R41, R50 ;  /* 0x0000003200297213 */ /* 0x000fc80000000000 */
[----:B------:R-:W-:Y:S01]  /*afc0*/  ISETP.GT.U32.AND P4, PT, R56, R39, PT ;  /* 0x000000273800720c */ /* 0x000fe20003f84070 */
[----:B------:R-:W-:-:S04]  /*afd0*/  IMAD.HI.U32 R2, R0, R41, RZ ;  /* 0x0000002900027227 */ /* 0x000fc800078e00ff */
[----:B------:R-:W-:-:S04]  /*afe0*/  IMAD.MOV R2, RZ, RZ, -R2 ;  /* 0x000000ffff027224 */ /* 0x000fc800078e0a02 */
[----:B------:R-:W-:-:S04]  /*aff0*/  IMAD R41, R56, R2, R41 ;  /* 0x0000000238297224 */ /* 0x000fc800078e0229 */
[----:B------:R-:W-:Y:S01]  /*b000*/  @!P4 IMAD.IADD R39, R39, 0x1, -R56 ;  /* 0x000000012727c824 */ /* 0x000fe200078e0a38 */
[C---:B------:R-:W-:Y:S02]  /*b010*/  ISETP.GT.U32.AND P4, PT, R56.reuse, R41, PT ;  /* 0x000000293800720c */ /* 0x040fe40003f84070 */
[----:B------:R-:W-:Y:S02]  /*b020*/  ISETP.GT.U32.AND P5, PT, R56, R40, PT ;  /* 0x000000283800720c */ /* 0x000fe40003fa4070 */
[----:B------:R-:W-:-:S09]  /*b030*/  ISETP.GE.AND P1, PT, R49, RZ, PT ;  /* 0x000000ff3100720c */ /* 0x000fd20003f26270 */
[----:B------:R-:W-:Y:S01]  /*b040*/  @!P4 IMAD.IADD R41, R41, 0x1, -R56 ;  /* 0x000000012929c824 */ /* 0x000fe200078e0a38 */
[----:B------:R-:W-:-:S04]  /*b050*/  ISETP.GE.AND P3, PT, R50, RZ, PT ;  /* 0x000000ff3200720c */ /* 0x000fc80003f66270 */
[----:B------:R-:W-:Y:S01]  /*b060*/  ISETP.GT.U32.AND P4, PT, R56, R41, PT ;  /* 0x000000293800720c */ /* 0x000fe20003f84070 */
[----:B------:R-:W-:Y:S02]  /*b070*/  @!P5 IMAD.IADD R40, R40, 0x1, -R56 ;  /* 0x000000012828d824 */ /* 0x000fe400078e0a38 */
[----:B------:R-:W-:Y:S02]  /*b080*/  @!P1 IMAD.MOV R39, RZ, RZ, -R39 ;  /* 0x000000ffff279224 */ /* 0x000fe400078e0a27 */
[----:B------:R-:W-:-:S03]  /*b090*/  @!P2 IMAD.MOV R40, RZ, RZ, -R40 ;  /* 0x000000ffff28a224 */ /* 0x000fc600078e0a28 */
[----:B------:R0:W-:Y:S05]  /*b0a0*/  STL [R1+0x3758], R39 ;  /* 0x0037582701007387 */ /* 0x0001ea0000100800 */
[----:B------:R-:W-:Y:S01]  /*b0b0*/  @!P4 IMAD.IADD R41, R41, 0x1, -R56 ;  /* 0x000000012929c824 */ /* 0x000fe200078e0a38 */
[----:B0-----:R-:W3:Y:S03]  /*b0c0*/  LDL.LU R39, [R1+0x21c] ;  /* 0x00021c0001277983 */ /* 0x001ee60000300800 */
[----:B------:R-:W-:Y:S01]  /*b0d0*/  @!P3 IMAD.MOV R41, RZ, RZ, -R41 ;  /* 0x000000ffff29b224 */ /* 0x000fe200078e0a29 */
[----:B------:R-:W3:Y:S04]  /*b0e0*/  LDL.LU R38, [R1+0x220] ;  /* 0x0002200001267983 */ /* 0x000ee80000300800 */
[----:B------:R0:W-:Y:S04]  /*b0f0*/  STL [R1+0x375c], R40 ;  /* 0x00375c2801007387 */ /* 0x0001e80000100800 */
[----:B0-----:R-:W3:Y:S04]  /*b100*/  LDL.LU R40, [R1+0x218] ;  /* 0x0002180001287983 */ /* 0x001ee80000300800 */
[----:B------:R0:W-:Y:S04]  /*b110*/  STL [R1+0x3760], R41 ;  /* 0x0037602901007387 */ /* 0x0001e80000100800 */
[----:B------:R-:W3:Y:S04]  /*b120*/  LDL.LU R37, [R1+0x224] ;  /* 0x0002240001257983 */ /* 0x000ee80000300800 */
[----:B------:R-:W3:Y:S01]  /*b130*/  LDL.LU R36, [R1+0x228] ;  /* 0x0002280001247983 */ /* 0x000ee20000300800 */
[----:B------:R-:W-:-:S04]  /*b140*/  IMAD.HI.U32 R46, R0, R42, RZ ;  /* 0x0000002a002e7227 */ /* 0x000fc800078e00ff */
[----:B------:R-:W-:Y:S01]  /*b150*/  IMAD.HI.U32 R3, R0, R43, RZ ;  /* 0x0000002b00037227 */ /* 0x000fe200078e00ff */
[----:B------:R-:W3:Y:S01]  /*b160*/  LDL.LU R35, [R1+0x22c] ;  /* 0x00022c0001237983 */ /* 0x000ee20000300800 */
[----:B------:R-:W-:Y:S01]  /*b170*/  IABS R44, R51 ;  /* 0x00000033002c7213 */ /* 0x000fe20000000000 */
[----:B0-----:R-:W0:Y:S02]  /*b180*/  LDC R41, c[0x0][0x23c] ;  /* 0x00008f00ff297b82 */ /* 0x001e240000000800 */
[----:B------:R-:W3:Y:S04]  /*b190*/  LDL.LU R34, [R1+0x230] ;  /* 0x0002300001227983 */ /* 0x000ee80000300800 */
[----:B------:R-:W3:Y:S04]  /*b1a0*/  LDL.LU R33, [R1+0x234] ;  /* 0x0002340001217983 */ /* 0x000ee80000300800 */
[----:B------:R-:W3:Y:S04]  /*b1b0*/  LDL.LU R32, [R1+0x238] ;  /* 0x0002380001207983 */ /* 0x000ee80000300800 */
[----:B------:R-:W3:Y:S04]  /*b1c0*/  LDL.LU R31, [R1+0x23c] ;  /* 0x00023c00011f7983 */ /* 0x000ee80000300800 */
[----:B------:R-:W3:Y:S04]  /*b1d0*/  LDL.LU R30, [R1+0x240] ;  /* 0x00024000011e7983 */ /* 0x000ee80000300800 */
[----:B------:R-:W3:Y:S01]  /*b1e0*/  LDL.LU R29, [R1+0x244] ;  /* 0x00024400011d7983 */ /* 0x000ee20000300800 */
[----:B------:R-:W-:-:S04]  /*b1f0*/  IMAD.MOV R46, RZ, RZ, -R46 ;  /* 0x000000ffff2e7224 */ /* 0x000fc800078e0a2e */
[----:B------:R-:W-:-:S05]  /*b200*/  IMAD R42, R56, R46, R42 ;  /* 0x0000002e382a7224 */ /* 0x000fca00078e022a */
[----:B------:R-:W-:Y:S01]  /*b210*/  ISETP.GT.U32.AND P4, PT, R56, R42, PT ;  /* 0x0000002a3800720c */ /* 0x000fe20003f84070 */
[----:B------:R-:W-:-:S12]  /*b220*/  IMAD.MOV R3, RZ, RZ, -R3 ;  /* 0x000000ffff037224 */ /* 0x000fd800078e0a03 */
[----:B------:R-:W-:-:S05]  /*b230*/  @!P4 IMAD.IADD R42, R42, 0x1, -R56 ;  /* 0x000000012a2ac824 */ /* 0x000fca00078e0a38 */
[C---:B------:R-:W-:Y:S02]  /*b240*/  ISETP.GT.U32.AND P4, PT, R56.reuse, R42, PT ;  /* 0x0000002a3800720c */ /* 0x040fe40003f84070 */
[----:B----4-:R-:W-:Y:S02]  /*b250*/  ISETP.GE.AND P3, PT, R59, RZ, PT ;  /* 0x000000ff3b00720c */ /* 0x010fe40003f66270 */
[----:B------:R-:W-:Y:S02]  /*b260*/  IABS R47, R59 ;  /* 0x0000003b002f7213 */ /* 0x000fe40000000000 */
[----:B------:R-:W4:Y:S01]  /*b270*/  LDL.LU R59, [R1+0x248] ;  /* 0x00024800013b7983 */ /* 0x000f220000300800 */
[----:B------:R-:W-:-:S06]  /*b280*/  IMAD R43, R56, R3, R43 ;  /* 0x00000003382b7224 */ /* 0x000fcc00078e022b */
[----:B------:R-:W-:Y:S01]  /*b290*/  @!P4 IMAD.IADD R42, R42, 0x1, -R56 ;  /* 0x000000012a2ac824 */ /* 0x000fe200078e0a38 */
[----:B------:R-:W-:Y:S01]  /*b2a0*/  ISETP.GT.U32.AND P4, PT, R56, R43, PT ;  /* 0x0000002b3800720c */ /* 0x000fe20003f84070 */
[----:B------:R-:W-:Y:S01]  /*b2b0*/  IMAD.HI.U32 R2, R0, R44, RZ ;  /* 0x0000002c00027227 */ /* 0x000fe200078e00ff */
[----:B--2---:R-:W-:-:S03]  /*b2c0*/  IABS R45, R57 ;  /* 0x00000039002d7213 */ /* 0x004fc60000000000 */
[----:B------:R-:W-:-:S04]  /*b2d0*/  IMAD.MOV R2, RZ, RZ, -R2 ;  /* 0x000000ffff027224 */ /* 0x000fc800078e0a02 */
[----:B------:R-:W-:-:S04]  /*b2e0*/  IMAD R44, R56, R2, R44 ;  /* 0x00000002382c7224 */ /* 0x000fc800078e022c */
[----:B------:R-:W-:Y:S02]  /*b2f0*/  @!P4 IMAD.IADD R43, R43, 0x1, -R56 ;  /* 0x000000012b2bc824 */ /* 0x000fe400078e0a38 */
[----:B------:R-:W-:-:S03]  /*b300*/  IMAD.HI.U32 R2, R0, R45, RZ ;  /* 0x0000002d00027227 */ /* 0x000fc600078e00ff */
[C---:B------:R-:W-:Y:S01]  /*b310*/  ISETP.GT.U32.AND P4, PT, R56.reuse, R43, PT ;  /* 0x0000002b3800720c */ /* 0x040fe20003f84070 */
[----:B------:R-:W-:Y:S01]  /*b320*/  @!P6 IMAD.MOV R42, RZ, RZ, -R42 ;  /* 0x000000ffff2ae224 */ /* 0x000fe200078e0a2a */
[----:B------:R-:W-:Y:S01]  /*b330*/  ISETP.GT.U32.AND P6, PT, R56, R44, PT ;  /* 0x0000002c3800720c */ /* 0x000fe20003fc4070 */
[----:B------:R-:W-:-:S04]  /*b340*/  IMAD.MOV R2, RZ, RZ, -R2 ;  /* 0x000000ffff027224 */ /* 0x000fc800078e0a02 */
[----:B------:R-:W-:Y:S01]  /*b350*/  IMAD R45, R56, R2, R45 ;  /* 0x00000002382d7224 */ /* 0x000fe200078e022d */
[----:B---3--:R-:W-:-:S05]  /*b360*/  IABS R46, R58 ;  /* 0x0000003a002e7213 */ /* 0x008fca0000000000 */
[--C-:B------:R-:W-:Y:S01]  /*b370*/  @!P4 IMAD.IADD R43, R43, 0x1, -R56.reuse ;  /* 0x000000012b2bc824 */ /* 0x100fe200078e0a38 */
[----:B------:R-:W-:Y:S01]  /*b380*/  ISETP.GT.U32.AND P4, PT, R56, R45, PT ;  /* 0x0000002d3800720c */ /* 0x000fe20003f84070 */
[----:B------:R-:W-:Y:S02]  /*b390*/  @!P6 IMAD.IADD R44, R44, 0x1, -R56 ;  /* 0x000000012c2ce824 */ /* 0x000fe400078e0a38 */
[----:B------:R-:W-:-:S03]  /*b3a0*/  IMAD.HI.U32 R52, R0, R46, RZ ;  /* 0x0000002e00347227 */ /* 0x000fc600078e00ff */
[----:B------:R-:W-:Y:S01]  /*b3b0*/  ISETP.GT.U32.AND P6, PT, R56, R44, PT ;  /* 0x0000002c3800720c */ /* 0x000fe20003fc4070 */
[----:B------:R-:W-:Y:S01]  /*b3c0*/  IMAD.MOV R52, RZ, RZ, -R52 ;  /* 0x000000ffff347224 */ /* 0x000fe200078e0a34 */
[----:B------:R-:W-:Y:S01]  /*b3d0*/  ISETP.GE.AND P1, PT, R51, RZ, PT ;  /* 0x000000ff3300720c */ /* 0x000fe20003f26270 */
[----:B------:R-:W-:-:S04]  /*b3e0*/  IMAD.HI.U32 R51, R0, R47, RZ ;  /* 0x0000002f00337227 */ /* 0x000fc800078e00ff */
[----:B------:R-:W-:Y:S01]  /*b3f0*/  @!P4 IMAD.IADD R45, R45, 0x1, -R56 ;  /* 0x000000012d2dc824 */ /* 0x000fe200078e0a38 */
[----:B------:R-:W-:Y:S01]  /*b400*/  IABS R49, R39 ;  /* 0x0000002700317213 */ /* 0x000fe20000000000 */
[----:B------:R-:W-:Y:S02]  /*b410*/  IMAD.MOV R51, RZ, RZ, -R51 ;  /* 0x000000ffff337224 */ /* 0x000fe400078e0a33 */
[C---:B------:R-:W-:Y:S01]  /*b420*/  IMAD R46, R56.reuse, R52, R46 ;  /* 0x00000034382e7224 */ /* 0x040fe200078e022e */
[----:B------:R-:W-:Y:S01]  /*b430*/  ISETP.GT.U32.AND P4, PT, R56, R45, PT ;  /* 0x0000002d3800720c */ /* 0x000fe20003f84070 */
[----:B------:R-:W-:-:S04]  /*b440*/  IMAD.HI.U32 R3, R0, R49, RZ ;  /* 0x0000003100037227 */ /* 0x000fc800078e00ff */
[----:B------:R-:W-:Y:S02]  /*b450*/  IMAD R47, R56, R51, R47 ;  /* 0x00000033382f7224 */ /* 0x000fe400078e022f */
[----:B------:R-:W-:Y:S01]  /*b460*/  @!P6 IMAD.IADD R44, R44, 0x1, -R56 ;  /* 0x000000012c2ce824 */ /* 0x000fe200078e0a38 */
[----:B------:R-:W-:Y:S02]  /*b470*/  ISETP.GT.U32.AND P6, PT, R56, R46, PT ;  /* 0x0000002e3800720c */ /* 0x000fe40003fc4070 */
[----:B------:R-:W-:Y:S01]  /*b480*/  IABS R48, R40 ;  /* 0x0000002800307213 */ /* 0x000fe20000000000 */
[----:B------:R-:W-:-:S04]  /*b490*/  IMAD.MOV R3, RZ, RZ, -R3 ;  /* 0x000000ffff037224 */ /* 0x000fc800078e0a03 */
[----:B------:R-:W-:Y:S01]  /*b4a0*/  IMAD.HI.U32 R2, R0, R48, RZ ;  /* 0x0000003000027227 */ /* 0x000fe200078e00ff */
[----:B------:R-:W-:-:S03]  /*b4b0*/  IABS R51, R37 ;  /* 0x0000002500337213 */ /* 0x000fc60000000000 */
[----:B------:R-:W-:Y:S01]  /*b4c0*/  @!P0 IMAD.MOV R43, RZ, RZ, -R43 ;  /* 0x000000ffff2b8224 */ /* 0x000fe200078e0a2b */
[----:B------:R-:W-:Y:S01]  /*b4d0*/  IABS R50, R38 ;  /* 0x0000002600327213 */ /* 0x000fe20000000000 */
[----:B------:R-:W-:Y:S01]  /*b4e0*/  IMAD.MOV R2, RZ, RZ, -R2 ;  /* 0x000000ffff027224 */ /* 0x000fe200078e0a02 */
[----:B------:R-:W-:Y:S01]  /*b4f0*/  ISETP.GT.U32.AND P0, PT, R56, R47, PT ;  /* 0x0000002f3800720c */ /* 0x000fe20003f04070 */
[----:B------:R-:W-:-:S04]  /*b500*/  IMAD.HI.U32 R55, R0, R51, RZ ;  /* 0x0000003300377227 */ /* 0x000fc800078e00ff */
[C---:B------:R-:W-:Y:S02]  /*b510*/  IMAD R49, R56.reuse, R3, R49 ;  /* 0x0000000338317224 */ /* 0x040fe400078e0231 */
[----:B------:R-:W-:Y:S02]  /*b520*/  IMAD R48, R56, R2, R48 ;  /* 0x0000000238307224 */ /* 0x000fe400078e0230 */
[----:B------:R-:W-:-:S04]  /*b530*/  IMAD.HI.U32 R2, R0, R50, RZ ;  /* 0x0000003200027227 */ /* 0x000fc800078e00ff */
[----:B------:R-:W-:Y:S02]  /*b540*/  IMAD.MOV R55, RZ, RZ, -R55 ;  /* 0x000000ffff377224 */ /* 0x000fe400078e0a37 */
[----:B------:R-:W-:Y:S01]  /*b550*/  @!P4 IMAD.IADD R45, R45, 0x1, -R56 ;  /* 0x000000012d2dc824 */ /* 0x000fe200078e0a38 */
[C---:B------:R-:W-:Y:S01]  /*b560*/  ISETP.GT.U32.AND P4, PT, R56.reuse, R49, PT ;  /* 0x000000313800720c */ /* 0x040fe20003f84070 */
[----:B------:R-:W-:Y:S01]  /*b570*/  IMAD.MOV R2, RZ, RZ, -R2 ;  /* 0x000000ffff027224 */ /* 0x000fe200078e0a02 */
[----:B------:R-:W-:Y:S01]  /*b580*/  IABS R53, R35 ;  /* 0x0000002300357213 */ /* 0x000fe20000000000 */
[----:B------:R-:W-:Y:S02]  /*b590*/  IMAD R51, R56, R55, R51 ;  /* 0x0000003738337224 */ /* 0x000fe400078e0233 */
[----:B------:R-:W-:Y:S01]  /*b5a0*/  @!P6 IMAD.IADD R46, R46, 0x1, -R56 ;  /* 0x000000012e2ee824 */ /* 0x000fe200078e0a38 */
[----:B------:R-:W-:Y:S01]  /*b5b0*/  IABS R52, R36 ;  /* 0x0000002400347213 */ /* 0x000fe20000000000 */
[----:B------:R-:W-:-:S02]  /*b5c0*/  IMAD R50, R56, R2, R50 ;  /* 0x0000000238327224 */ /* 0x000fc400078e0232 */
[----:B------:R-:W-:Y:S01]  /*b5d0*/  @!P0 IMAD.IADD R47, R47, 0x1, -R56 ;  /* 0x000000012f2f8824 */ /* 0x000fe200078e0a38 */
[----:B------:R-:W-:Y:S01]  /*b5e0*/  ISETP.GT.U32.AND P6, PT, R56, R46, PT ;  /* 0x0000002e3800720c */ /* 0x000fe20003fc4070 */
[----:B------:R-:W-:Y:S01]  /*b5f0*/  IMAD.HI.U32 R2, R0, R53, RZ ;  /* 0x0000003500027227 */ /* 0x000fe200078e00ff */
[----:B------:R-:W-:Y:S02]  /*b600*/  ISETP.GT.U32.AND P0, PT, R56, R51, PT ;  /* 0x000000333800720c */ /* 0x000fe40003f04070 */
[----:B------:R-:W-:Y:S01]  /*b610*/  ISETP.GE.AND P5, PT, R57, RZ, PT ;  /* 0x000000ff3900720c */ /* 0x000fe20003fa6270 */
[----:B------:R-:W-:Y:S01]  /*b620*/  IMAD.HI.U32 R3, R0, R52, RZ ;  /* 0x0000003400037227 */ /* 0x000fe200078e00ff */
[----:B------:R-:W-:Y:S02]  /*b630*/  ISETP.GE.AND P2, PT, R58, RZ, PT ;  /* 0x000000ff3a00720c */ /* 0x000fe40003f46270 */
[----:B------:R-:W-:Y:S01]  /*b640*/  IABS R54, R34 ;  /* 0x0000002200367213 */ /* 0x000fe20000000000 */
[----:B------:R-:W-:Y:S01]  /*b650*/  IMAD.MOV R2, RZ, RZ, -R2 ;  /* 0x000000ffff027224 */ /* 0x000fe200078e0a02 */
[----:B------:R-:W-:Y:S01]  /*b660*/  IABS R57, R33 ;  /* 0x0000002100397213 */ /* 0x000fe20000000000 */
[----:B------:R-:W-:Y:S01]  /*b670*/  @!P4 IMAD.IADD R49, R49, 0x1, -R56 ;  /* 0x000000013131c824 */ /* 0x000fe200078e0a38 */
[----:B------:R-:W-:Y:S01]  /*b680*/  ISETP.GT.U32.AND P4, PT, R56, R47, PT ;  /* 0x0000002f3800720c */ /* 0x000fe20003f84070 */
[----:B------:R-:W-:-:S02]  /*b690*/  IMAD.MOV R3, RZ, RZ, -R3 ;  /* 0x000000ffff037224 */ /* 0x000fc400078e0a03 */
[----:B------:R-:W-:Y:S02]  /*b6a0*/  IMAD R53, R56, R2, R53 ;  /* 0x0000000238357224 */ /* 0x000fe400078e0235 */
[----:B------:R-:W-:Y:S02]  /*b6b0*/  IMAD.MOV.U32 R55, RZ, RZ, R57 ;  /* 0x000000ffff377224 */ /* 0x000fe400078e0039 */
[----:B------:R-:W-:Y:S01]  /*b6c0*/  IMAD.HI.U32 R2, R0, R54, RZ ;  /* 0x0000003600027227 */ /* 0x000fe200078e00ff */
[----:B------:R-:W-:-:S03]  /*b6d0*/  IABS R57, R32 ;  /* 0x0000002000397213 */ /* 0x000fc60000000000 */
[C---:B------:R-:W-:Y:S02]  /*b6e0*/  IMAD R52, R56.reuse, R3, R52 ;  /* 0x0000000338347224 */ /* 0x040fe400078e0234 */
[----:B------:R-:W-:Y:S01]  /*b6f0*/  @!P1 IMAD.MOV R44, RZ, RZ, -R44 ;  /* 0x000000ffff2c9224 */ /* 0x000fe200078e0a2c */
[----:B------:R-:W-:Y:S01]  /*b700*/  ISETP.GT.U32.AND P1, PT, R56, R48, PT ;  /* 0x000000303800720c */ /* 0x000fe20003f24070 */
[----:B------:R-:W-:Y:S01]  /*b710*/  IMAD.HI.U32 R3, R0, R55, RZ ;  /* 0x0000003700037227 */ /* 0x000fe200078e00ff */
[----:B------:R-:W-:-:S03]  /*b720*/  IABS R60, R31 ;  /* 0x0000001f003c7213 */ /* 0x000fc60000000000 */
[----:B------:R-:W-:Y:S02]  /*b730*/  IMAD.MOV R2, RZ, RZ, -R2 ;  /* 0x000000ffff027224 */ /* 0x000fe400078e0a02 */
[--C-:B------:R-:W-:Y:S02]  /*b740*/  @!P6 IMAD.IADD R46, R46, 0x1, -R56.reuse ;  /* 0x000000012e2ee824 */ /* 0x100fe400078e0a38 */
[----:B------:R-:W-:Y:S02]  /*b750*/  @!P0 IMAD.IADD R51, R51, 0x1, -R56 ;  /* 0x0000000133338824 */ /* 0x000fe400078e0a38 */
[----:B------:R-:W-:Y:S02]  /*b760*/  IMAD.MOV R3, RZ, RZ, -R3 ;  /* 0x000000ffff037224 */ /* 0x000fe400078e0a03 */
[C---:B------:R-:W-:Y:S02]  /*b770*/  IMAD R54, R56.reuse, R2, R54 ;  /* 0x0000000238367224 */ /* 0x040fe400078e0236 */
[----:B------:R-:W-:Y:S01]  /*b780*/  @!P2 IMAD.MOV R46, RZ, RZ, -R46 ;  /* 0x000000ffff2ea224 */ /* 0x000fe200078e0a2e */
[----:B------:R-:W-:Y:S01]  /*b790*/  ISETP.GT.U32.AND P2, PT, R56, R51, PT ;  /* 0x000000333800720c */ /* 0x000fe20003f44070 */
[----:B------:R-:W-:-:S04]  /*b7a0*/  IMAD.HI.U32 R2, R0, R57, RZ ;  /* 0x0000003900027227 */ /* 0x000fc800078e00ff */
[----:B------:R-:W-:-:S04]  /*b7b0*/  IMAD.HI.U32 R58, R0, R60, RZ ;  /* 0x0000003c003a7227 */ /* 0x000fc800078e00ff */
[----:B------:R-:W-:Y:S01]  /*b7c0*/  @!P4 IMAD.IADD R47, R47, 0x1, -R56 ;  /* 0x000000012f2fc824 */ /* 0x000fe200078e0a38 */
[C---:B------:R-:W-:Y:S01]  /*b7d0*/  ISETP.GT.U32.AND P4, PT, R56.reuse, R53, PT ;  /* 0x000000353800720c */ /* 0x040fe20003f84070 */
[----:B------:R-:W-:Y:S02]  /*b7e0*/  IMAD R55, R56, R3, R55 ;  /* 0x0000000338377224 */ /* 0x000fe400078e0237 */
[----:B------:R-:W-:Y:S02]  /*b7f0*/  IMAD.MOV R3, RZ, RZ, -R2 ;  /* 0x000000ffff037224 */ /* 0x000fe400078e0a02 */
[----:B------:R-:W-:Y:S02]  /*b800*/  IMAD.MOV R2, RZ, RZ, -R58 ;  /* 0x000000ffff027224 */ /* 0x000fe400078e0a3a */
[----:B------:R-:W-:Y:S01]  /*b810*/  @!P1 IMAD.IADD R48, R48, 0x1, -R56 ;  /* 0x0000000130309824 */ /* 0x000fe200078e0a38 */
[C---:B------:R-:W-:Y:S01]  /*b820*/  ISETP.GT.U32.AND P1, PT, R56.reuse, R52, PT ;  /* 0x000000343800720c */ /* 0x040fe20003f24070 */
[----:B------:R-:W-:-:S02]  /*b830*/  IMAD R60, R56, R2, R60 ;  /* 0x00000002383c7224 */ /* 0x000fc400078e023c */
[--C-:B------:R-:W-:Y:S01]  /*b840*/  @!P2 IMAD.IADD R51, R51, 0x1, -R56.reuse ;  /* 0x000000013333a824 */ /* 0x100fe200078e0a38 */
[C---:B------:R-:W-:Y:S02]  /*b850*/  ISETP.GT.U32.AND P6, PT, R56.reuse, R50, PT ;  /* 0x000000323800720c */ /* 0x040fe40003fc4070 */
[C---:B------:R-:W-:Y:S01]  /*b860*/  ISETP.GT.U32.AND P2, PT, R56.reuse, R60, PT ;  /* 0x0000003c3800720c */ /* 0x040fe20003f44070 */
[--C-:B------:R-:W-:Y:S02]  /*b870*/  @!P4 IMAD.IADD R53, R53, 0x1, -R56.reuse ;  /* 0x000000013535c824 */ /* 0x100fe400078e0a38 */
[----:B------:R-:W-:Y:S01]  /*b880*/  @!P5 IMAD.MOV R45, RZ, RZ, -R45 ;  /* 0x000000ffff2dd224 */ /* 0x000fe200078e0a2d */
[C---:B------:R-:W-:Y:S01]  /*b890*/  ISETP.GT.U32.AND P5, PT, R56.reuse, R48, PT ;  /* 0x000000303800720c */ /* 0x040fe20003fa4070 */
[----:B------:R-:W-:Y:S01]  /*b8a0*/  @!P3 IMAD.MOV R47, RZ, RZ, -R47 ;  /* 0x000000ffff2fb224 */ /* 0x000fe200078e0a2f */
[----:B------:R-:W-:Y:S01]  /*b8b0*/  ISETP.GT.U32.AND P3, PT, R56, R53, PT ;  /* 0x000000353800720c */ /* 0x000fe20003f64070 */
[----:B------:R-:W-:Y:S01]  /*b8c0*/  @!P1 IMAD.IADD R52, R52, 0x1, -R56 ;  /* 0x0000000134349824 */ /* 0x000fe200078e0a38 */
[----:B------:R-:W-:Y:S01]  /*b8d0*/  IABS R61, R30 ;  /* 0x0000001e003d7213 */ /* 0x000fe20000000000 */
[----:B------:R-:W-:-:S02]  /*b8e0*/  IMAD R57, R56, R3, R57 ;  /* 0x0000000338397224 */ /* 0x000fc400078e0239 */
[--C-:B------:R-:W-:Y:S01]  /*b8f0*/  @!P6 IMAD.IADD R50, R50, 0x1, -R56.reuse ;  /* 0x000000013232e824 */ /* 0x100fe200078e0a38 */
[----:B------:R-:W-:Y:S01]  /*b900*/  ISETP.GT.U32.AND P1, PT, R56, R52, PT ;  /* 0x000000343800720c */ /* 0x000fe20003f24070 */
[--C-:B------:R-:W-:Y:S01]  /*b910*/  @!P2 IMAD.IADD R60, R60, 0x1, -R56.reuse ;  /* 0x000000013c3ca824 */ /* 0x100fe200078e0a38 */
[----:B------:R-:W-:Y:S01]  /*b920*/  ISETP.GE.AND P2, PT, R37, RZ, PT ;  /* 0x000000ff2500720c */ /* 0x000fe20003f46270 */
[----:B------:R-:W-:Y:S01]  /*b930*/  IMAD.HI.U32 R3, R0, R61, RZ ;  /* 0x0000003d00037227 */ /* 0x000fe200078e00ff */
[----:B------:R-:W-:Y:S02]  /*b940*/  ISETP.GT.U32.AND P6, PT, R56, R49, PT ;  /* 0x000000313800720c */ /* 0x000fe40003fc4070 */
[----:B------:R-:W-:Y:S01]  /*b950*/  IABS R2, R29 ;  /* 0x0000001d00027213 */ /* 0x000fe20000000000 */
[----:B------:R-:W-:Y:S02]  /*b960*/  IMAD.MOV R3, RZ, RZ, -R3 ;  /* 0x000000ffff037224 */ /* 0x000fe400078e0a03 */
[--C-:B------:R-:W-:Y:S01]  /*b970*/  @!P5 IMAD.IADD R48, R48, 0x1, -R56.reuse ;  /* 0x000000013030d824 */ /* 0x100fe200078e0a38 */
[C---:B------:R-:W-:Y:S01]  /*b980*/  ISETP.GT.U32.AND P5, PT, R56.reuse, R54, PT ;  /* 0x000000363800720c */ /* 0x040fe20003fa4070 */
[----:B------:R-:W-:Y:S01]  /*b990*/  @!P3 IMAD.IADD R53, R53, 0x1, -R56 ;  /* 0x000000013535b824 */ /* 0x000fe200078e0a38 */
[----:B------:R-:W-:Y:S01]  /*b9a0*/  ISETP.GE.AND P3, PT, R35, RZ, PT ;  /* 0x000000ff2300720c */ /* 0x000fe20003f66270 */
[----:B------:R-:W-:Y:S01]  /*b9b0*/  IMAD R61, R56, R3, R61 ;  /* 0x00000003383d7224 */ /* 0x000fe200078e023d */
[----:B------:R-:W-:Y:S01]  /*b9c0*/  ISETP.GE.AND P4, PT, R40, RZ, PT ;  /* 0x000000ff2800720c */ /* 0x000fe20003f86270 */
[----:B------:R-:W-:Y:S01]  /*b9d0*/  IMAD.HI.U32 R3, R0, R2, RZ ;  /* 0x0000000200037227 */ /* 0x000fe200078e00ff */
[----:B------:R-:W-:-:S03]  /*b9e0*/  ISETP.GT.U32.AND P0, PT, R56, R50, PT ;  /* 0x000000323800720c */ /* 0x000fc60003f04070 */
[--C-:B------:R-:W-:Y:S01]  /*b9f0*/  @!P1 IMAD.IADD R52, R52, 0x1, -R56.reuse ;  /* 0x0000000134349824 */ /* 0x100fe200078e0a38 */
[C---:B------:R-:W-:Y:S01]  /*ba00*/  ISETP.GT.U32.AND P1, PT, R56.reuse, R61, PT ;  /* 0x0000003d3800720c */ /* 0x040fe20003f24070 */
[----:B------:R-:W-:Y:S01]  /*ba10*/  @!P2 IMAD.MOV R51, RZ, RZ, -R51 ;  /* 0x000000ffff33a224 */ /* 0x000fe200078e0a33 */
[C---:B------:R-:W-:Y:S01]  /*ba20*/  ISETP.GT.U32.AND P2, PT, R56.reuse, R60, PT ;  /* 0x0000003c3800720c */ /* 0x040fe20003f44070 */
[----:B------:R-:W-:Y:S02]  /*ba30*/  IMAD.MOV R3, RZ, RZ, -R3 ;  /* 0x000000ffff037224 */ /* 0x000fe400078e0a03 */
[----:B------:R-:W-:Y:S01]  /*ba40*/  @!P6 IMAD.IADD R49, R49, 0x1, -R56 ;  /* 0x000000013131e824 */ /* 0x000fe200078e0a38 */
[C---:B------:R-:W-:Y:S01]  /*ba50*/  ISETP.GT.U32.AND P6, PT, R56.reuse, R55, PT ;  /* 0x000000373800720c */ /* 0x040fe20003fc4070 */
[----:B------:R-:W-:Y:S02]  /*ba60*/  IMAD R2, R56, R3, R2 ;  /* 0x0000000338027224 */ /* 0x000fe400078e0202 */
[----:B------:R-:W-:-:S02]  /*ba70*/  @!P5 IMAD.IADD R54, R54, 0x1, -R56 ;  /* 0x000000013636d824 */ /* 0x000fc400078e0a38 */
[----:B------:R-:W-:Y:S01]  /*ba80*/  @!P3 IMAD.MOV R53, RZ, RZ, -R53 ;  /* 0x000000ffff35b224 */ /* 0x000fe200078e0a35 */
[----:B------:R-:W-:Y:S02]  /*ba90*/  ISETP.GE.AND P3, PT, R29, RZ, PT ;  /* 0x000000ff1d00720c */ /* 0x000fe40003f66270 */
[----:B------:R-:W1:Y:S01]  /*baa0*/  S2R R29, SR_TID.X ;  /* 0x00000000001d7919 */ /* 0x000e620000002100 */
[C---:B------:R-:W-:Y:S01]  /*bab0*/  ISETP.GT.U32.AND P5, PT, R56.reuse, R2, PT ;  /* 0x000000023800720c */ /* 0x040fe20003fa4070 */
[----:B------:R-:W-:Y:S01]  /*bac0*/  @!P4 IMAD.MOV R48, RZ, RZ, -R48 ;  /* 0x000000ffff30c224 */ /* 0x000fe200078e0a30 */
[----:B------:R-:W-:Y:S01]  /*bad0*/  ISETP.GT.U32.AND P4, PT, R56, R54, PT ;  /* 0x000000363800720c */ /* 0x000fe20003f84070 */
[--C-:B------:R-:W-:Y:S01]  /*bae0*/  @!P1 IMAD.IADD R61, R61, 0x1, -R56.reuse ;  /* 0x000000013d3d9824 */ /* 0x100fe200078e0a38 */
[----:B------:R-:W-:Y:S01]  /*baf0*/  ISETP.GE.AND P1, PT, R36, RZ, PT ;  /* 0x000000ff2400720c */ /* 0x000fe20003f26270 */
[--C-:B------:R-:W-:Y:S01]  /*bb00*/  @!P2 IMAD.IADD R60, R60, 0x1, -R56.reuse ;  /* 0x000000013c3ca824 */ /* 0x100fe200078e0a38 */
[----:B------:R-:W-:Y:S01]  /*bb10*/  ISETP.GE.AND P2, PT, R32, RZ, PT ;  /* 0x000000ff2000720c */ /* 0x000fe20003f46270 */
[--C-:B------:R-:W-:Y:S01]  /*bb20*/  @!P0 IMAD.IADD R50, R50, 0x1, -R56.reuse ;  /* 0x0000000132328824 */ /* 0x100fe200078e0a38 */
[----:B------:R-:W-:Y:S01]  /*bb30*/  ISETP.GT.U32.AND P0, PT, R56, R57, PT ;  /* 0x000000393800720c */ /* 0x000fe20003f04070 */
[--C-:B------:R-:W-:Y:S01]  /*bb40*/  @!P6 IMAD.IADD R55, R55, 0x1, -R56.reuse ;  /* 0x000000013737e824 */ /* 0x100fe200078e0a38 */
[----:B------:R-:W-:Y:S01]  /*bb50*/  ISETP.GE.AND P6, PT, R39, RZ, PT ;  /* 0x000000ff2700720c */ /* 0x000fe20003fc6270 */
[----:B------:R-:W2:Y:S02]  /*bb60*/  LDC R32, c[0x0][0x230] ;  /* 0x00008c00ff207b82 */ /* 0x000ea40000000800 */
[----:B------:R-:W-:-:S02]  /*bb70*/  @!P5 IMAD.IADD R2, R2, 0x1, -R56 ;  /* 0x000000010202d824 */ /* 0x000fc400078e0a38 */
[----:B------:R-:W-:Y:S02]  /*bb80*/  @!P4 IMAD.IADD R54, R54, 0x1, -R56 ;  /* 0x000000013636c824 */ /* 0x000fe400078e0a38 */
[----:B------:R-:W-:Y:S01]  /*bb90*/  @!P1 IMAD.MOV R52, RZ, RZ, -R52 ;  /* 0x000000ffff349224 */ /* 0x000fe200078e0a34 */
[----:B------:R-:W-:-:S03]  /*bba0*/  ISETP.GT.U32.AND P1, PT, R56, R2, PT ;  /* 0x000000023800720c */ /* 0x000fc60003f24070 */
[--C-:B------:R-:W-:Y:S01]  /*bbb0*/  @!P0 IMAD.IADD R57, R57, 0x1, -R56.reuse ;  /* 0x0000000139398824 */ /* 0x100fe200078e0a38 */
[----:B------:R-:W-:Y:S01]  /*bbc0*/  ISETP.GE.AND P0, PT, R38, RZ, PT ;  /* 0x000000ff2600720c */ /* 0x000fe20003f06270 */
[----:B------:R-:W-:Y:S01]  /*bbd0*/  @!P6 IMAD.MOV R49, RZ, RZ, -R49 ;  /* 0x000000ffff31e224 */ /* 0x000fe200078e0a31 */
[----:B------:R-:W-:Y:S01]  /*bbe0*/  ISETP.GT.U32.AND P6, PT, R56, R61, PT ;  /* 0x0000003d3800720c */ /* 0x000fe20003fc4070 */
[----:B------:R3:W-:Y:S04]  /*bbf0*/  STL [R1+0x3764], R42 ;  /* 0x0037642a01007387 */ /* 0x0007e80000100800 */
[----:B------:R-:W-:Y:S02]  /*bc00*/  STL [R1+0x3768], R43 ;  /* 0x0037682b01007387 */ /* 0x000fe40000100800 */
[----:B------:R-:W-:Y:S01]  /*bc10*/  @!P1 IMAD.IADD R2, R2, 0x1, -R56 ;  /* 0x0000000102029824 */ /* 0x000fe200078e0a38 */
[----:B------:R-:W-:Y:S01]  /*bc20*/  ISETP.GE.AND P1, PT, R30, RZ, PT ;  /* 0x000000ff1e00720c */ /* 0x000fe20003f26270 */
[----:B-1----:R-:W-:-:S02]  /*bc30*/  IMAD.SHL.U32 R58, R29, 0x40, RZ ;  /* 0x000000401d3a7824 */ /* 0x002fc400078e00ff */
[----:B--2---:R-:W-:Y:S01]  /*bc40*/  VIADD R32, R32, 0x3f ;  /* 0x0000003f20207836 */ /* 0x004fe20000000000 */
[----:B------:R-:W-:Y:S01]  /*bc50*/  STL [R1+0x376c], R44 ;  /* 0x00376c2c01007387 */ /* 0x000fe20000100800 */
[----:B------:R-:W-:Y:S01]  /*bc60*/  @!P0 IMAD.MOV R50, RZ, RZ, -R50 ;  /* 0x000000ffff328224 */ /* 0x000fe200078e0a32 */
[----:B------:R-:W-:Y:S01]  /*bc70*/  SHF.R.U32.HI R30, RZ, 0x2, R29 ;  /* 0x00000002ff1e7819 */ /* 0x000fe2000001161d */
[----:B------:R-:W-:Y:S01]  /*bc80*/  @!P6 IMAD.IADD R61, R61, 0x1, -R56 ;  /* 0x000000013d3de824 */ /* 0x000fe200078e0a38 */
[----:B------:R-:W-:Y:S01]  /*bc90*/  STL [R1+0x3770], R45 ;  /* 0x0037702d01007387 */ /* 0x000fe20000100800 */
[----:B------:R-:W-:Y:S01]  /*bca0*/  ISETP.GE.AND P6, PT, R31, RZ, PT ;  /* 0x000000ff1f00720c */ /* 0x000fe20003fc6270 */
[----:B------:R-:W-:Y:S01]  /*bcb0*/  IMAD.SHL.U32 R31, R29, 0x8, RZ ;  /* 0x000000081d1f7824 */ /* 0x000fe200078e00ff */
[----:B----4-:R-:W-:-:S05]  /*bcc0*/  IABS R3, R59 ;  /* 0x0000003b00037213 */ /* 0x010fca0000000000 */
[----:B------:R-:W-:-:S04]  /*bcd0*/  IMAD.HI.U32 R0, R0, R3, RZ ;  /* 0x0000000300007227 */ /* 0x000fc800078e00ff */
[----:B------:R-:W-:-:S04]  /*bce0*/  IMAD.MOV R0, RZ, RZ, -R0 ;  /* 0x000000ffff007224 */ /* 0x000fc800078e0a00 */
[----:B------:R-:W-:-:S05]  /*bcf0*/  IMAD R3, R56, R0, R3 ;  /* 0x0000000038037224 */ /* 0x000fca00078e0203 */
[----:B------:R-:W-:Y:S01]  /*bd00*/  ISETP.GT.U32.AND P4, PT, R56, R3, PT ;  /* 0x000000033800720c */ /* 0x000fe20003f84070 */
[----:B------:R-:W-:Y:S01]  /*bd10*/  STL [R1+0x3774], R46 ;  /* 0x0037742e01007387 */ /* 0x000fe20000100800 */
[----:B------:R-:W-:Y:S02]  /*bd20*/  SHF.R.S32.HI R0, RZ, 0x1f, R32 ;  /* 0x0000001fff007819 */ /* 0x000fe40000011420 */
[----:B------:R-:W-:Y:S01]  /*bd30*/  LOP3.LUT R58, R58, 0x1c0, RZ, 0xc0, !PT ;  /* 0x000001c03a3a7812 */ /* 0x000fe200078ec0ff */
[----:B------:R-:W-:Y:S08]  /*bd40*/  STL [R1+0x3778], R47 ;  /* 0x0037782f01007387 */ /* 0x000ff00000100800 */
[----:B------:R-:W-:Y:S01]  /*bd50*/  @!P4 IMAD.IADD R3, R3, 0x1, -R56 ;  /* 0x000000010303c824 */ /* 0x000fe200078e0a38 */
[----:B------:R-:W-:-:S02]  /*bd60*/  ISETP.GE.AND P4, PT, R59, RZ, PT ;  /* 0x000000ff3b00720c */ /* 0x000fc40003f86270 */
[----:B------:R-:W-:Y:S01]  /*bd70*/  LOP3.LUT R59, R29, 0x3, RZ, 0xc0, !PT ;  /* 0x000000031d3b7812 */ /* 0x000fe200078ec0ff */
[----:B------:R-:W-:Y:S01]  /*bd80*/  STL [R1+0x377c], R48 ;  /* 0x00377c3001007387 */ /* 0x000fe20000100800 */
[----:B------:R-:W-:-:S03]  /*bd90*/  SGXT.U32 R30, R30, 0x3 ;  /* 0x000000031e1e781a */ /* 0x000fc60000000000 */
[----:B------:R-:W-:Y:S01]  /*bda0*/  IMAD R59, R59, 0x420, RZ ;  /* 0x000004203b3b7824 */ /* 0x000fe200078e02ff */
[----:B------:R-:W-:Y:S01]  /*bdb0*/  STL [R1+0x3780], R49 ;  /* 0x0037803101007387 */ /* 0x000fe20000100800 */
[----:B------:R-:W-:-:S03]  /*bdc0*/  LEA.HI R32, R0, R32, RZ, 0x6 ;  /* 0x0000002000207211 */ /* 0x000fc600078f30ff */
[----:B------:R-:W-:Y:S01]  /*bdd0*/  STL [R1+0x3784], R50 ;  /* 0x0037843201007387 */ /* 0x000fe20000100800 */
[----:B------:R-:W-:-:S03]  /*bde0*/  LOP3.LUT R0, R58, 0x30, R31, 0xf8, !PT ;  /* 0x000000303a007812 */ /* 0x000fc600078ef81f */
[----:B------:R-:W-:Y:S01]  /*bdf0*/  STL [R1+0x3788], R51 ;  /* 0x0037883301007387 */ /* 0x000fe20000100800 */
[----:B------:R-:W-:-:S03]  /*be00*/  LOP3.LUT R0, R59, R30, RZ, 0xfc, !PT ;  /* 0x0000001e3b007212 */ /* 0x000fc600078efcff */
[----:B------:R-:W-:Y:S01]  /*be10*/  STL [R1+0x378c], R52 ;  /* 0x00378c3401007387 */ /* 0x000fe20000100800 */
[----:B------:R-:W-:-:S03]  /*be20*/  ISETP.GT.U32.AND P5, PT, R56, R55, PT ;  /* 0x000000373800720c */ /* 0x000fc60003fa4070 */
[----:B------:R-:W-:Y:S01]  /*be30*/  STL [R1+0x3790], R53 ;  /* 0x0037903501007387 */ /* 0x000fe20000100800 */
[----:B------:R-:W-:-:S03]  /*be40*/  ISETP.GT.U32.AND P0, PT, R56, R57, PT ;  /* 0x000000393800720c */ /* 0x000fc60003f04070 */
[----:B---3--:R-:W2:Y:S04]  /*be50*/  LDL.LU R42, [R1+0x14] ;  /* 0x00001400012a7983 */ /* 0x008ea80000300800 */
[----:B------:R1:W-:Y:S04]  /*be60*/  STL [R1+0x364c], R0 ;  /* 0x00364c0001007387 */ /* 0x0003e80000100800 */
[----:B------:R-:W3:Y:S04]  /*be70*/  LDL.LU R39, [R1+0x2c] ;  /* 0x00002c0001277983 */ /* 0x000ee80000300800 */
[----:B------:R-:W4:Y:S04]  /*be80*/  LDL.LU R38, [R1+0x28] ;  /* 0x0000280001267983 */ /* 0x000f280000300800 */
[----:B------:R-:W4:Y:S01]  /*be90*/  LDL.LU R37, [R1+0x24] ;  /* 0x0000240001257983 */ /* 0x000f220000300800 */
[----:B------:R-:W-:-:S03]  /*bea0*/  @!P5 IMAD.IADD R55, R55, 0x1, -R56 ;  /* 0x000000013737d824 */ /* 0x000fc600078e0a38 */
[----:B------:R-:W4:Y:S01]  /*beb0*/  LDL.LU R36, [R1+0x20] ;  /* 0x0000200001247983 */ /* 0x000f220000300800 */
[----:B------:R-:W-:Y:S01]  /*bec0*/  ISETP.GE.AND P5, PT, R34, RZ, PT ;  /* 0x000000ff2200720c */ /* 0x000fe20003fa6270 */
[----:B------:R-:W-:Y:S02]  /*bed0*/  @!P0 IMAD.IADD R57, R57, 0x1, -R56 ;  /* 0x0000000139398824 */ /* 0x000fe400078e0a38 */
[----:B------:R-:W4:Y:S01]  /*bee0*/  LDL.LU R35, [R1+0x1c] ;  /* 0x00001c0001237983 */ /* 0x000f220000300800 */
[----:B------:R-:W-:-:S03]  /*bef0*/  ISETP.GE.AND P0, PT, R33, RZ, PT ;  /* 0x000000ff2100720c */ /* 0x000fc60003f06270 */
[----:B------:R-:W4:Y:S01]  /*bf00*/  LDL.LU R34, [R1+0x18] ;  /* 0x0000180001227983 */ /* 0x000f220000300800 */
[----:B------:R-:W-:-:S03]  /*bf10*/  LOP3.LUT R29, R29, 0x1f, RZ, 0xc0, !PT ;  /* 0x0000001f1d1d7812 */ /* 0x000fc600078ec0ff */
[----:B------:R-:W4:Y:S04]  /*bf20*/  LDL.LU R33, [R1+0x10] ;  /* 0x0000100001217983 */ /* 0x000f280000300800 */
[----:B------:R-:W4:Y:S01]  /*bf30*/  LDL.LU R32, [R1+0xc] ;  /* 0x00000c0001207983 */ /* 0x000f220000300800 */
[----:B0-----:R-:W-:-:S03]  /*bf40*/  IMAD R40, R29, R41, RZ ;  /* 0x000000291d287224 */ /* 0x001fc600078e02ff */
[----:B------:R-:W4:Y:S04]  /*bf50*/  LDL.LU R31, [R1+0x8] ;  /* 0x00000800011f7983 */ /* 0x000f280000300800 */
[----:B------:R-:W4:Y:S04]  /*bf60*/  LDL.LU R30, [R1+0x4] ;  /* 0x00000400011e7983 */ /* 0x000f280000300800 */
[----:B------:R-:W4:Y:S01]  /*bf70*/  LDL.LU R29, [R1] ;  /* 0x00000000011d7983 */ /* 0x000f220000300800 */
[----:B------:R-:W-:Y:S01]  /*bf80*/  @!P5 IMAD.MOV R54, RZ, RZ, -R54 ;  /* 0x000000ffff36d224 */ /* 0x000fe200078e0a36 */
[----:B------:R-:W-:Y:S01]  /*bf90*/  ISETP.GT.U32.AND P5, PT, R56, R3, PT ;  /* 0x000000033800720c */ /* 0x000fe20003fa4070 */
[----:B-1----:R-:W-:-:S02]  /*bfa0*/  IMAD R0, R41, 0x20, R40 ;  /* 0x0000002029007824 */ /* 0x002fc400078e0228 */
[----:B------:R-:W-:-:S10]  /*bfb0*/  @!P0 IMAD.MOV R55, RZ, RZ, -R55 ;  /* 0x000000ffff378224 */ /* 0x000fd400078e0a37 */
[----:B------:R-:W-:Y:S02]  /*bfc0*/  @!P5 IMAD.IADD R3, R3, 0x1, -R56 ;  /* 0x000000010303d824 */ /* 0x000fe400078e0a38 */
[----:B------:R-:W-:Y:S01]  /*bfd0*/  IMAD.MOV.U32 R56, RZ, RZ, R57 ;  /* 0x000000ffff387224 */ /* 0x000fe200078e0039 */
[----:B------:R-:W-:-:S03]  /*bfe0*/  IADD3 R59, P5, R0, UR6, RZ ;  /* 0x00000006003b7c10 */ /* 0x000fc6000ffbe0ff */
[----:B------:R-:W-:Y:S01]  /*bff0*/  @!P2 IMAD.MOV R56, RZ, RZ, -R56 ;  /* 0x000000ffff38a224 */ /* 0x000fe200078e0a38 */
[----:B------:R-:W-:Y:S02]  /*c000*/  IADD3 R58, P2, R40, UR6, RZ ;  /* 0x00000006283a7c10 */ /* 0x000fe4000ff5e0ff */
[----:B--2---:R-:W-:Y:S02]  /*c010*/  ISETP.NE.AND P0, PT, R42, RZ, PT ;  /* 0x000000ff2a00720c */ /* 0x004fe40003f05270 */
[----:B------:R-:W-:Y:S01]  /*c020*/  LOP3.LUT R57, RZ, R42, RZ, 0x33, !PT ;  /* 0x0000002aff397212 */ /* 0x000fe200078e33ff */
[----:B------:R-:W-:Y:S01]  /*c030*/  STL [R1+0x36a8], R58 ;  /* 0x0036a83a01007387 */ /* 0x000fe20000100800 */
[----:B------:R-:W-:Y:S01]  /*c040*/  @!P6 IMAD.MOV R60, RZ, RZ, -R60 ;  /* 0x000000ffff3ce224 */ /* 0x000fe200078e0a3c */
[----:B------:R-:W-:Y:S01]  /*c050*/  ULDC UR6, c[0x0][0x238] ;  /* 0x00008e0000067ab9 */ /* 0x000fe20000000800 */
[C---:B------:R-:W-:Y:S02]  /*c060*/  SEL R40, R57.reuse, R4, !P0 ;  /* 0x0000000439287207 */ /* 0x040fe40004000000 */
[C---:B---3--:R-:W-:Y:S01]  /*c070*/  SEL R0, R57.reuse, R39, !P0 ;  /* 0x0000002739007207 */ /* 0x048fe20004000000 */
[----:B------:R-:W-:Y:S01]  /*c080*/  STL [R1+0x36ac], R59 ;  /* 0x0036ac3b01007387 */ /* 0x000fe20000100800 */
[----:B----4-:R-:W-:-:S03]  /*c090*/  SEL R4, R57, R38, !P0 ;  /* 0x0000002639047207 */ /* 0x010fc60004000000 */
[----:B------:R-:W-:Y:S01]  /*c0a0*/  STL [R1+0x60], R40 ;  /* 0x0000602801007387 */ /* 0x000fe20000100800 */
[----:B------:R-:W-:-:S03]  /*c0b0*/  SEL R37, R57, R37, !P0 ;  /* 0x0000002539257207 */ /* 0x000fc60004000000 */
[----:B------:R0:W-:Y:S04]  /*c0c0*/  STL [R1+0x5c], R0 ;  /* 0x00005c0001007387 */ /* 0x0001e80000100800 */
[----:B------:R1:W-:Y:S01]  /*c0d0*/  STL [R1+0x2c], R4 ;  /* 0x00002c0401007387 */ /* 0x0003e20000100800 */
[----:B0-----:R-:W-:-:S03]  /*c0e0*/  SEL R0, R57, R36, !P0 ;  /* 0x0000002439007207 */ /* 0x001fc60004000000 */
[----:B------:R-:W-:Y:S01]  /*c0f0*/  STL [R1+0x28], R37 ;  /* 0x0000282501007387 */ /* 0x000fe20000100800 */
[----:B-1----:R-:W-:-:S03]  /*c100*/  SEL R4, R57, R35, !P0 ;  /* 0x0000002339047207 */ /* 0x002fc60004000000 */
[----:B------:R0:W-:Y:S01]  /*c110*/  STL [R1+0x24], R0 ;  /* 0x0000240001007387 */ /* 0x0001e20000100800 */
[----:B------:R-:W-:-:S03]  /*c120*/  SEL R34, R57, R34, !P0 ;  /* 0x0000002239227207 */ /* 0x000fc60004000000 */
[----:B------:R1:W-:Y:S01]  /*c130*/  STL [R1+0x20], R4 ;  /* 0x0000200401007387 */ /* 0x0003e20000100800 */
[----:B0-----:R-:W-:-:S03]  /*c140*/  SEL R0, R57, R33, !P0 ;  /* 0x0000002139007207 */ /* 0x001fc60004000000 */
[----:B------:R-:W-:Y:S01]  /*c150*/  STL [R1+0x1c], R34 ;  /* 0x00001c2201007387 */ /* 0x000fe20000100800 */
[----:B-1----:R-:W-:-:S03]  /*c160*/  SEL R4, R57, R32, !P0 ;  /* 0x0000002039047207 */ /* 0x002fc60004000000 */
[----:B------:R0:W-:Y:S01]  /*c170*/  STL [R1+0x18], R0 ;  /* 0x0000180001007387 */ /* 0x0001e20000100800 */
[----:B------:R-:W-:-:S03]  /*c180*/  SEL R31, R57, R31, !P0 ;  /* 0x0000001f391f7207 */ /* 0x000fc60004000000 */
[----:B------:R1:W-:Y:S01]  /*c190*/  STL [R1+0x14], R4 ;  /* 0x0000140401007387 */ /* 0x0003e20000100800 */
[C---:B------:R-:W-:Y:S02]  /*c1a0*/  SEL R5, R57.reuse, R5, !P0 ;  /* 0x0000000539057207 */ /* 0x040fe40004000000 */
[C---:B0-----:R-:W-:Y:S01]  /*c1b0*/  SEL R0, R57.reuse, R30, !P0 ;  /* 0x0000001e39007207 */ /* 0x041fe20004000000 */
[----:B------:R-:W-:Y:S01]  /*c1c0*/  STL [R1+0x10], R31 ;  /* 0x0000101f01007387 */ /* 0x000fe20000100800 */
[----:B-1----:R-:W-:-:S03]  /*c1d0*/  SEL R4, R57, R29, !P0 ;  /* 0x0000001d39047207 */ /* 0x002fc60004000000 */
[----:B------:R0:W-:Y:S04]  /*c1e0*/  STL [R1+0xc], R0 ;  /* 0x00000c0001007387 */ /* 0x0001e80000100800 */
[----:B------:R1:W-:Y:S01]  /*c1f0*/  STL [R1+0x8], R4 ;  /* 0x0000080401007387 */ /* 0x0003e20000100800 */
[----:B0-----:R-:W-:-:S03]  /*c200*/  SEL R0, R57, R6, !P0 ;  /* 0x0000000639007207 */ /* 0x001fc60004000000 */
[----:B-1----:R-:W2:Y:S04]  /*c210*/  LDL.LU R4, [R1+0xc4] ;  /* 0x0000c40001047983 */ /* 0x002ea80000300800 */
[----:B------:R-:W-:Y:S04]  /*c220*/  STL [R1+0x4], R5 ;  /* 0x0000040501007387 */ /* 0x000fe80000100800 */
[----:B------:R-:W3:Y:S04]  /*c230*/  LDL.LU R59, [R1+0xf4] ;  /* 0x0000f400013b7983 */ /* 0x000ee80000300800 */
[----:B------:R0:W-:Y:S04]  /*c240*/  STL [R1], R0 ;  /* 0x0000000001007387 */ /* 0x0001e80000100800 */
[----:B------:R-:W4:Y:S04]  /*c250*/  LDL.LU R58, [R1+0xfc] ;  /* 0x0000fc00013a7983 */ /* 0x000f280000300800 */
[----:B0-----:R-:W2:Y:S04]  /*c260*/  LDL.LU R0, [R1+0x100] ;  /* 0x0001000001007983 */ /* 0x001ea80000300800 */
[----:B------:R-:W2:Y:S04]  /*c270*/  LDL.LU R53, [R1+0x104] ;  /* 0x0001040001357983 */ /* 0x000ea80000300800 */
        /* <DEDUP_REMOVED lines=23> */
[----:B------:R-:W2:Y:S01]  /*c3f0*/  LDL.LU R29, [R1+0xb8] ;  /* 0x0000b800011d7983 */ /* 0x000ea20000300800 */
[----:B------:R-:W-:-:S02]  /*c400*/  SEL R6, R57, R13, !P0 ;  /* 0x0000000d39067207 */ /* 0x000fc40004000000 */
[C---:B------:R-:W-:Y:S02]  /*c410*/  SEL R5, R57.reuse, R14, !P0 ;  /* 0x0000000e39057207 */ /* 0x040fe40004000000 */
[C---:B---3--:R-:W-:Y:S02]  /*c420*/  SEL R59, R57.reuse, R59, !P0 ;  /* 0x0000003b393b7207 */ /* 0x048fe40004000000 */
[----:B----4-:R-:W-:-:S03]  /*c430*/  SEL R13, R57, R58, !P0 ;  /* 0x0000003a390d7207 */ /* 0x010fc60004000000 */
[----:B------:R-:W-:Y:S01]  /*c440*/  STL [R1+0xf8], R59 ;  /* 0x0000f83b01007387 */ /* 0x000fe20000100800 */
[----:B--2---:R-:W-:-:S03]  /*c450*/  SEL R14, R57, R0, !P0 ;  /* 0x00000000390e7207 */ /* 0x004fc60004000000 */
[----:B------:R0:W-:Y:S01]  /*c460*/  STL [R1+0xfc], R13 ;  /* 0x0000fc0d01007387 */ /* 0x0001e20000100800 */
[----:B------:R-:W-:-:S03]  /*c470*/  SEL R0, R57, R53, !P0 ;  /* 0x0000003539007207 */ /* 0x000fc60004000000 */
[----:B------:R1:W-:Y:S01]  /*c480*/  STL [R1+0x100], R14 ;  /* 0x0001000e01007387 */ /* 0x0003e20000100800 */
[----:B0-----:R-:W-:-:S03]  /*c490*/  SEL R13, R57, R52, !P0 ;  /* 0x00000034390d7207 */ /* 0x001fc60004000000 */
[----:B------:R0:W-:Y:S01]  /*c4a0*/  STL [R1+0x104], R0 ;  /* 0x0001040001007387 */ /* 0x0001e20000100800 */
[----:B-1----:R-:W-:-:S03]  /*c4b0*/  SEL R14, R57, R51, !P0 ;  /* 0x00000033390e7207 */ /* 0x002fc60004000000 */
        /* <DEDUP_REMOVED lines=42> */
[----:B-1----:R-:W2:Y:S04]  /*c760*/  LDL.LU R0, [R1+0xb4] ;  /* 0x0000b40001007983 */ /* 0x002ea80000300800 */
[----:B------:R0:W-:Y:S04]  /*c770*/  STL [R1+0x190], R13 ;  /* 0x0001900d01007387 */ /* 0x0001e80000100800 */
[----:B------:R1:W-:Y:S04]  /*c780*/  STL [R1+0x18c], R14 ;  /* 0x00018c0e01007387 */ /* 0x0003e80000100800 */
[----:B------:R-:W3:Y:S01]  /*c790*/  LDL.LU R53, [R1+0xb0] ;  /* 0x0000b00001357983 */ /* 0x000ee20000300800 */
[----:B0-----:R-:W-:-:S03]  /*c7a0*/  SEL R13, R57, R29, !P0 ;  /* 0x0000001d390d7207 */ /* 0x001fc60004000000 */
[----:B------:R-:W4:Y:S04]  /*c7b0*/  LDL.LU R52, [R1+0xac] ;  /* 0x0000ac0001347983 */ /* 0x000f280000300800 */
[----:B------:R0:W-:Y:S04]  /*c7c0*/  STL [R1+0x188], R13 ;  /* 0x0001880d01007387 */ /* 0x0001e80000100800 */
[----:B------:R-:W4:Y:S04]  /*c7d0*/  LDL.LU R51, [R1+0xa8] ;  /* 0x0000a80001337983 */ /* 0x000f280000300800 */
        /* <DEDUP_REMOVED lines=22> */
[----:B-1----:R-:W4:Y:S04]  /*c940*/  LDL.LU R14, [R1+0x40] ;  /* 0x00004000010e7983 */ /* 0x002f280000300800 */
[----:B0-----:R-:W4:Y:S04]  /*c950*/  LDL.LU R13, [R1+0x3c] ;  /* 0x00003c00010d7983 */ /* 0x001f280000300800 */
[----:B------:R-:W4:Y:S04]  /*c960*/  LDL.LU R59, [R1+0x38] ;  /* 0x00003800013b7983 */ /* 0x000f280000300800 */
[----:B------:R-:W4:Y:S01]  /*c970*/  LDL.LU R58, [R1+0x34] ;  /* 0x00003400013a7983 */ /* 0x000f220000300800 */
[----:B--2---:R-:W-:-:S05]  /*c980*/  SEL R0, R57, R0, !P0 ;  /* 0x0000000039007207 */ /* 0x004fca0004000000 */
[----:B------:R0:W-:Y:S01]  /*c990*/  STL [R1+0x184], R0 ;  /* 0x0001840001007387 */ /* 0x0001e20000100800 */
[----:B---3--:R-:W-:-:S03]  /*c9a0*/  SEL R53, R57, R53, !P0 ;  /* 0x0000003539357207 */ /* 0x008fc60004000000 */
[----:B0-----:R-:W2:Y:S01]  /*c9b0*/  LDL.LU R0, [R1+0x30] ;  /* 0x0000300001007983 */ /* 0x001ea20000300800 */
[----:B----4-:R-:W-:-:S03]  /*c9c0*/  SEL R52, R57, R52, !P0 ;  /* 0x0000003439347207 */ /* 0x010fc60004000000 */
[----:B------:R0:W-:Y:S01]  /*c9d0*/  STL [R1+0x180], R53 ;  /* 0x0001803501007387 */ /* 0x0001e20000100800 */
[C---:B------:R-:W-:Y:S02]  /*c9e0*/  SEL R51, R57.reuse, R51, !P0 ;  /* 0x0000003339337207 */ /* 0x040fe40004000000 */
[C---:B------:R-:W-:Y:S01]  /*c9f0*/  SEL R50, R57.reuse, R50, !P0 ;  /* 0x0000003239327207 */ /* 0x040fe20004000000 */
[----:B0-----:R-:W3:Y:S01]  /*ca00*/  LDL.LU R53, [R1+0x3790] ;  /* 0x0037900001357983 */ /* 0x001ee20000300800 */
[----:B------:R-:W-:-:S03]  /*ca10*/  SEL R49, R57, R49, !P0 ;  /* 0x0000003139317207 */ /* 0x000fc60004000000 */
[----:B------:R0:W-:Y:S01]  /*ca20*/  STL [R1+0x17c], R52 ;  /* 0x00017c3401007387 */ /* 0x0001e20000100800 */
[----:B------:R-:W-:-:S03]  /*ca30*/  SEL R48, R57, R48, !P0 ;  /* 0x0000003039307207 */ /* 0x000fc60004000000 */
[----:B0-----:R-:W4:Y:S01]  /*ca40*/  LDL.LU R52, [R1+0x378c] ;  /* 0x00378c0001347983 */ /* 0x001f220000300800 */
[----:B------:R-:W-:-:S03]  /*ca50*/  SEL R47, R57, R47, !P0 ;  /* 0x0000002f392f7207 */ /* 0x000fc60004000000 */
[----:B------:R0:W-:Y:S01]  /*ca60*/  STL [R1+0x178], R51 ;  /* 0x0001783301007387 */ /* 0x0001e20000100800 */
[C---:B------:R-:W-:Y:S02]  /*ca70*/  SEL R46, R57.reuse, R46, !P0 ;  /* 0x0000002e392e7207 */ /* 0x040fe40004000000 */
[C---:B------:R-:W-:Y:S01]  /*ca80*/  SEL R45, R57.reuse, R45, !P0 ;  /* 0x0000002d392d7207 */ /* 0x040fe20004000000 */
[----:B0-----:R-:W3:Y:S04]  /*ca90*/  LDL.LU R51, [R1+0x3788] ;  /* 0x0037880001337983 */ /* 0x001ee80000300800 */
[----:B------:R0:W-:Y:S01]  /*caa0*/  STL [R1+0x174], R50 ;  /* 0x0001743201007387 */ /* 0x0001e20000100800 */
[----:B------:R-:W-:-:S03]  /*cab0*/  SEL R44, R57, R44, !P0 ;  /* 0x0000002c392c7207 */ /* 0x000fc60004000000 */
[----:B0-----:R-:W4:Y:S04]  /*cac0*/  LDL.LU R50, [R1+0x3784] ;  /* 0x0037840001327983 */ /* 0x001f280000300800 */
[----:B------:R0:W-:Y:S01]  /*cad0*/  STL [R1+0x170], R49 ;  /* 0x0001703101007387 */ /* 0x0001e20000100800 */
[----:B------:R-:W-:-:S03]  /*cae0*/  SEL R43, R57, R43, !P0 ;  /* 0x0000002b392b7207 */ /* 0x000fc60004000000 */
        /* <DEDUP_REMOVED lines=39> */
[----:B0-----:R-:W3:Y:S04]  /*cd60*/  LDL.LU R36, [R1+0x374c] ;  /* 0x00374c0001247983 */ /* 0x001ee80000300800 */
[----:B------:R0:W-:Y:S01]  /*cd70*/  STL [R1+0x120], R35 ;  /* 0x0001202301007387 */ /* 0x0001e20000100800 */
[----:B------:R-:W-:-:S03]  /*cd80*/  SEL R29, R57, R29, !P0 ;  /* 0x0000001d391d7207 */ /* 0x000fc60004000000 */
[----:B0-----:R-:W3:Y:S04]  /*cd90*/  LDL.LU R35, [R1+0x3748] ;  /* 0x0037480001237983 */ /* 0x001ee80000300800 */
[----:B------:R0:W-:Y:S04]  /*cda0*/  STL [R1+0x11c], R34 ;  /* 0x00011c2201007387 */ /* 0x0001e80000100800 */
        /* <DEDUP_REMOVED lines=10> */
[----:B0-----:R-:W3:Y:S01]  /*ce50*/  LDL.LU R29, [R1+0x3730] ;  /* 0x00373000011d7983 */ /* 0x001ee20000300800 */
[----:B------:R-:W-:-:S05]  /*ce60*/  SEL R14, R57, R14, !P0 ;  /* 0x0000000e390e7207 */ /* 0x000fca0004000000 */
[----:B------:R0:W-:Y:S02]  /*ce70*/  STL [R1+0x44], R14 ;  /* 0x0000440e01007387 */ /* 0x0001e40000100800 */
[C---:B0-----:R-:W-:Y:S02]  /*ce80*/  SEL R14, R57.reuse, R13, !P0 ;  /* 0x0000000d390e7207 */ /* 0x041fe40004000000 */
[C---:B------:R-:W-:Y:S02]  /*ce90*/  SEL R13, R57.reuse, R59, !P0 ;  /* 0x0000003b390d7207 */ /* 0x040fe40004000000 */
[C---:B------:R-:W-:Y:S01]  /*cea0*/  SEL R59, R57.reuse, R58, !P0 ;  /* 0x0000003a393b7207 */ /* 0x040fe20004000000 */
[----:B------:R-:W-:Y:S01]  /*ceb0*/  STL [R1+0x40], R14 ;  /* 0x0000400e01007387 */ /* 0x000fe20000100800 */
[----:B--2---:R-:W-:-:S03]  /*cec0*/  SEL R58, R57, R0, !P0 ;  /* 0x00000000393a7207 */ /* 0x004fc60004000000 */
[----:B------:R0:W-:Y:S04]  /*ced0*/  STL [R1+0x36d0], R59 ;  /* 0x0036d03b01007387 */ /* 0x0001e80000100800 */
[----:B------:R-:W-:Y:S04]  /*cee0*/  STL [R1+0x3c], R13 ;  /* 0x00003c0d01007387 */ /* 0x000fe80000100800 */
[----:B0-----:R-:W2:Y:S04]  /*cef0*/  LDL.LU R59, [R1] ;  /* 0x00000000013b7983 */ /* 0x001ea80000300800 */
[----:B------:R0:W-:Y:S04]  /*cf00*/  STL [R1+0x36d4], R58 ;  /* 0x0036d43a01007387 */ /* 0x0001e80000100800 */
[----:B0-----:R-:W2:Y:S01]  /*cf10*/  LDL.LU R58, [R1+0x4] ;  /* 0x00000400013a7983 */ /* 0x001ea20000300800 */
[----:B----4-:R-:W-:-:S02]  /*cf20*/  SEL R38, R57, R38, !P0 ;  /* 0x0000002639267207 */ /* 0x010fc40004000000 */
[C---:B---3--:R-:W-:Y:S02]  /*cf30*/  SEL R37, R57.reuse, R37, !P0 ;  /* 0x0000002539257207 */ /* 0x048fe40004000000 */
[C---:B------:R-:W-:Y:S02]  /*cf40*/  SEL R36, R57.reuse, R36, !P0 ;  /* 0x0000002439247207 */ /* 0x040fe40004000000 */
[C---:B------:R-:W-:Y:S02]  /*cf50*/  SEL R35, R57.reuse, R35, !P0 ;  /* 0x0000002339237207 */ /* 0x040fe40004000000 */
[C---:B------:R-:W-:Y:S02]  /*cf60*/  SEL R34, R57.reuse, R34, !P0 ;  /* 0x0000002239227207 */ /* 0x040fe40004000000 */
[C---:B------:R-:W-:Y:S02]  /*cf70*/  SEL R33, R57.reuse, R33, !P0 ;  /* 0x0000002139217207 */ /* 0x040fe40004000000 */
[----:B------:R-:W-:-:S02]  /*cf80*/  SEL R32, R57, R32, !P0 ;  /* 0x0000002039207207 */ /* 0x000fc40004000000 */
[C---:B------:R-:W-:Y:S02]  /*cf90*/  SEL R31, R57.reuse, R31, !P0 ;  /* 0x0000001f391f7207 */ /* 0x040fe40004000000 */
[C---:B------:R-:W-:Y:S02]  /*cfa0*/  SEL R30, R57.reuse, R30, !P0 ;  /* 0x0000001e391e7207 */ /* 0x040fe40004000000 */
[----:B------:R-:W-:-:S05]  /*cfb0*/  SEL R0, R57, R29, !P0 ;  /* 0x0000001d39007207 */ /* 0x000fca0004000000 */
[----:B------:R0:W-:Y:S04]  /*cfc0*/  STL [R1+0x36d8], R0 ;  /* 0x0036d80001007387 */ /* 0x0001e80000100800 */
[----:B0-----:R-:W3:Y:S04]  /*cfd0*/  LDL.LU R0, [R1+0x8] ;  /* 0x0000080001007983 */ /* 0x001ee80000300800 */
[----:B------:R0:W-:Y:S04]  /*cfe0*/  STL [R1+0x36dc], R30 ;  /* 0x0036dc1e01007387 */ /* 0x0001e80000100800 */
[----:B0-----:R-:W4:Y:S04]  /*cff0*/  LDL.LU R30, [R1+0xc] ;  /* 0x00000c00011e7983 */ /* 0x001f280000300800 */
[----:B------:R0:W-:Y:S04]  /*d000*/  STL [R1+0x36e0], R31 ;  /* 0x0036e01f01007387 */ /* 0x0001e80000100800 */
[----:B0-----:R-:W2:Y:S04]  /*d010*/  LDL.LU R31, [R1+0x10] ;  /* 0x00001000011f7983 */ /* 0x001ea80000300800 */
[----:B------:R0:W-:Y:S04]  /*d020*/  STL [R1+0x36e4], R32 ;  /* 0x0036e42001007387 */ /* 0x0001e80000100800 */
[----:B0-----:R-:W3:Y:S04]  /*d030*/  LDL.LU R32, [R1+0x14] ;  /* 0x0000140001207983 */ /* 0x001ee80000300800 */
[----:B------:R0:W-:Y:S04]  /*d040*/  STL [R1+0x36e8], R33 ;  /* 0x0036e82101007387 */ /* 0x0001e80000100800 */
[----:B0-----:R-:W2:Y:S04]  /*d050*/  LDL.LU R33, [R1+0x18] ;  /* 0x0000180001217983 */ /* 0x001ea80000300800 */
        /* <DEDUP_REMOVED lines=10> */
[----:B------:R-:W-:-:S02]  /*d100*/  SEL R39, R57, R39, !P0 ;  /* 0x0000002739277207 */ /* 0x000fc40004000000 */
[----:B------:R-:W-:-:S03]  /*d110*/  SEL R40, R57, R40, !P0 ;  /* 0x0000002839287207 */ /* 0x000fc60004000000 */
[----:B------:R0:W-:Y:S04]  /*d120*/  STL [R1+0x3700], R39 ;  /* 0x0037002701007387 */ /* 0x0001e80000100800 */
[----:B0-----:R-:W3:Y:S04]  /*d130*/  LDL.LU R39, [R1+0x5c] ;  /* 0x00005c0001277983 */ /* 0x001ee80000300800 */
[----:B------:R0:W-:Y:S04]  /*d140*/  STL [R1+0x3704], R40 ;  /* 0x0037042801007387 */ /* 0x0001e80000100800 */
[----:B0-----:R-:W3:Y:S01]  /*d150*/  LDL.LU R40, [R1+0x60] ;  /* 0x0000600001287983 */ /* 0x001ee20000300800 */
[----:B------:R-:W0:Y:S01]  /*d160*/  S2R R13, SR_TID.X ;  /* 0x00000000000d7919 */ /* 0x000e220000002100 */
[----:B------:R-:W-:-:S05]  /*d170*/  SEL R41, R57, R41, !P0 ;  /* 0x0000002939297207 */ /* 0x000fca0004000000 */
[----:B------:R1:W-:Y:S02]  /*d180*/  STL [R1+0x3708], R41 ;  /* 0x0037082901007387 */ /* 0x0003e40000100800 */
[----:B-1----:R-:W1:Y:S01]  /*d190*/  LDC R41, c[0x0][0x23c] ;  /* 0x00008f00ff297b82 */ /* 0x002e620000000800 */
[C---:B------:R-:W-:Y:S02]  /*d1a0*/  SEL R42, R57.reuse, R42, !P0 ;  /* 0x0000002a392a7207 */ /* 0x040fe40004000000 */
[C---:B------:R-:W-:Y:S02]  /*d1b0*/  SEL R43, R57.reuse, R43, !P0 ;  /* 0x0000002b392b7207 */ /* 0x040fe40004000000 */
[C---:B------:R-:W-:Y:S01]  /*d1c0*/  SEL R44, R57.reuse, R44, !P0 ;  /* 0x0000002c392c7207 */ /* 0x040fe20004000000 */
[----:B------:R-:W-:Y:S01]  /*d1d0*/  @!P1 IMAD.MOV R61, RZ, RZ, -R61 ;  /* 0x000000ffff3d9224 */ /* 0x000fe200078e0a3d */
[----:B------:R-:W-:Y:S02]  /*d1e0*/  SEL R45, R57, R45, !P0 ;  /* 0x0000002d392d7207 */ /* 0x000fe40004000000 */
[----:B0-----:R-:W-:Y:S01]  /*d1f0*/  LOP3.LUT R13, R13, 0x1f, RZ, 0xc0, !PT ;  /* 0x0000001f0d0d7812 */ /* 0x001fe200078ec0ff */
[----:B------:R-:W-:Y:S01]  /*d200*/  @!P3 IMAD.MOV R2, RZ, RZ, -R2 ;  /* 0x000000ffff02b224 */ /* 0x000fe200078e0a02 */
[----:B------:R-:W-:Y:S01]  /*d210*/  SEL R46, R57, R46, !P0 ;  /* 0x0000002e392e7207 */ /* 0x000fe20004000000 */
[----:B------:R-:W-:-:S02]  /*d220*/  @!P4 IMAD.MOV R3, RZ, RZ, -R3 ;  /* 0x000000ffff03c224 */ /* 0x000fc400078e0a03 */
[CC--:B-1----:R-:W-:Y:S02]  /*d230*/  IMAD R14, R13.reuse, R41.reuse, RZ ;  /* 0x000000290d0e7224 */ /* 0x0c2fe400078e02ff */
[----:B------:R-:W-:Y:S01]  /*d240*/  IMAD R13, R13, R41, RZ ;  /* 0x000000290d0d7224 */ /* 0x000fe200078e02ff */
[----:B------:R-:W-:Y:S01]  /*d250*/  STL [R1+0x370c], R42 ;  /* 0x00370c2a01007387 */ /* 0x000fe20000100800 */
[----:B------:R-:W-:Y:S02]  /*d260*/  SEL R47, R57, R47, !P0 ;  /* 0x0000002f392f7207 */ /* 0x000fe40004000000 */
[----:B------:R-:W-:Y:S01]  /*d270*/  IMAD R13, R41, 0x20, R13 ;  /* 0x00000020290d7824 */ /* 0x000fe200078e020d */
[----:B------:R-:W-:Y:S01]  /*d280*/  STL [R1+0x3710], R43 ;  /* 0x0037102b01007387 */ /* 0x000fe20000100800 */
[C---:B------:R-:W-:Y:S02]  /*d290*/  SEL R48, R57.reuse, R48, !P0 ;  /* 0x0000003039307207 */ /* 0x040fe40004000000 */
[C---:B------:R-:W-:Y:S01]  /*d2a0*/  SEL R49, R57.reuse, R49, !P0 ;  /* 0x0000003139317207 */ /* 0x040fe20004000000 */
[----:B------:R-:W-:Y:S01]  /*d2b0*/  STL [R1+0x3714], R44 ;  /* 0x0037142c01007387 */ /* 0x000fe20000100800 */
[----:B------:R-:W-:-:S02]  /*d2c0*/  SEL R50, R57, R50, !P0 ;  /* 0x0000003239327207 */ /* 0x000fc40004000000 */
[C---:B------:R-:W-:Y:S01]  /*d2d0*/  SEL R7, R57.reuse, R7, !P0 ;  /* 0x0000000739077207 */ /* 0x040fe20004000000 */
[----:B------:R-:W-:Y:S01]  /*d2e0*/  STL [R1+0x3718], R45 ;  /* 0x0037182d01007387 */ /* 0x000fe20000100800 */
[C---:B------:R-:W-:Y:S02]  /*d2f0*/  SEL R8, R57.reuse, R8, !P0 ;  /* 0x0000000839087207 */ /* 0x040fe40004000000 */
[C---:B------:R-:W-:Y:S01]  /*d300*/  SEL R9, R57.reuse, R9, !P0 ;  /* 0x0000000939097207 */ /* 0x040fe20004000000 */
[----:B------:R-:W-:Y:S01]  /*d310*/  STL [R1+0x371c], R46 ;  /* 0x00371c2e01007387 */ /* 0x000fe20000100800 */
[C---:B------:R-:W-:Y:S02]  /*d320*/  SEL R10, R57.reuse, R10, !P0 ;  /* 0x0000000a390a7207 */ /* 0x040fe40004000000 */
[C---:B------:R-:W-:Y:S01]  /*d330*/  SEL R11, R57.reuse, R11, !P0 ;  /* 0x0000000b390b7207 */ /* 0x040fe20004000000 */
[----:B------:R-:W-:Y:S01]  /*d340*/  STL [R1+0x3720], R47 ;  /* 0x0037202f01007387 */ /* 0x000fe20000100800 */
[----:B------:R-:W-:-:S02]  /*d350*/  SEL R12, R57, R12, !P0 ;  /* 0x0000000c390c7207 */ /* 0x000fc40004000000 */
[C---:B------:R-:W-:Y:S02]  /*d360*/  SEL R15, R57.reuse, R15, !P0 ;  /* 0x0000000f390f7207 */ /* 0x040fe40004000000 */
[C---:B------:R-:W-:Y:S02]  /*d370*/  SEL R16, R57.reuse, R16, !P0 ;  /* 0x0000001039107207 */ /* 0x040fe40004000000 */
[C---:B------:R-:W-:Y:S02]  /*d380*/  SEL R17, R57.reuse, R17, !P0 ;  /* 0x0000001139117207 */ /* 0x040fe40004000000 */
[C---:B------:R-:W-:Y:S02]  /*d390*/  SEL R18, R57.reuse, R18, !P0 ;  /* 0x0000001239127207 */ /* 0x040fe40004000000 */
[C---:B------:R-:W-:Y:S02]  /*d3a0*/  SEL R19, R57.reuse, R19, !P0 ;  /* 0x0000001339137207 */ /* 0x040fe40004000000 */
        /* <DEDUP_REMOVED lines=19> */
[----:B------:R-:W-:Y:S01]  /*d4e0*/  LEA.HI.X.SX32 R14, R14, UR7, 0x1, P2 ;  /* 0x000000070e0e7c11 */ /* 0x000fe200090f0eff */
[----:B------:R-:W-:Y:S01]  /*d4f0*/  STL [R1+0x3724], R48 ;  /* 0x0037243001007387 */ /* 0x000fe20000100800 */
[----:B------:R-:W-:Y:S02]  /*d500*/  SEL R57, R57, R3, !P0 ;  /* 0x0000000339397207 */ /* 0x000fe40004000000 */
[----:B------:R-:W-:Y:S01]  /*d510*/  LEA.HI.X.SX32 R13, R13, UR7, 0x1, P5 ;  /* 0x000000070d0d7c11 */ /* 0x000fe2000a8f0eff */
[----:B------:R-:W-:Y:S01]  /*d520*/  STL [R1+0x3728], R49 ;  /* 0x0037283101007387 */ /* 0x000fe20000100800 */
[----:B------:R-:W-:Y:S01]  /*d530*/  UIMAD UR6, UR6, 0x2e, URZ ;  /* 0x0000002e060678a4 */ /* 0x000fe2000f8e023f */
[----:B------:R-:W-:Y:S02]  /*d540*/  ULDC UR7, c[0x0][0x238] ;  /* 0x00008e0000077ab9 */ /* 0x000fe40000000800 */
[----:B------:R-:W-:Y:S04]  /*d550*/  STL [R1+0x372c], R50 ;  /* 0x00372c3201007387 */ /* 0x000fe80000100800 */
[----:B------:R-:W-:Y:S04]  /*d560*/  STL [R1+0x36a0], R14 ;  /* 0x0036a00e01007387 */ /* 0x000fe80000100800 */
[----:B------:R-:W-:Y:S01]  /*d570*/  STL [R1+0x36a4], R13 ;  /* 0x0036a40d01007387 */ /* 0x000fe20000100800 */
[----:B----4-:R-:W-:-:S02]  /*d580*/  IMAD R30, R30, UR5, RZ ;  /* 0x000000051e1e7c24 */ /* 0x010fc4000f8e02ff */
[----:B--2---:R-:W-:Y:S02]  /*d590*/  IMAD R33, R33, UR5, RZ ;  /* 0x0000000521217c24 */ /* 0x004fe4000f8e02ff */
[----:B---3--:R-:W-:Y:S02]  /*d5a0*/  IMAD R36, R36, UR5, RZ ;  /* 0x0000000524247c24 */ /* 0x008fe4000f8e02ff */
[----:B------:R-:W-:Y:S02]  /*d5b0*/  IMAD R2, R37, UR5, RZ ;  /* 0x0000000525027c24 */ /* 0x000fe4000f8e02ff */
[----:B------:R-:W-:-:S05]  /*d5c0*/  IMAD R3, R38, UR5, RZ ;  /* 0x0000000526037c24 */ /* 0x000fca000f8e02ff */
[----:B------:R0:W-:Y:S04]  /*d5d0*/  STL [R1+0xec], R3 ;  /* 0x0000ec0301007387 */ /* 0x0001e80000100800 */
[----:B------:R1:W-:Y:S01]  /*d5e0*/  STL [R1+0xe8], R2 ;  /* 0x0000e80201007387 */ /* 0x0003e20000100800 */
[----:B0-----:R-:W-:-:S03]  /*d5f0*/  IMAD R3, R35, UR5, RZ ;  /* 0x0000000523037c24 */ /* 0x001fc6000f8e02ff */
[----:B------:R-:W-:Y:S01]  /*d600*/  STL [R1+0xe4], R36 ;  /* 0x0000e42401007387 */ /* 0x000fe20000100800 */
[----:B-1----:R-:W-:-:S03]  /*d610*/  IMAD R2, R34, UR5, RZ ;  /* 0x0000000522027c24 */ /* 0x002fc6000f8e02ff */
        /* <DEDUP_REMOVED lines=9> */
[----:B------:R-:W-:Y:S02]  /*d6b0*/  IMAD R0, R59, UR5, RZ ;  /* 0x000000053b007c24 */ /* 0x000fe4000f8e02ff */
[----:B-1----:R-:W-:Y:S01]  /*d6c0*/  IMAD R2, R58, UR5, RZ ;  /* 0x000000053a027c24 */ /* 0x002fe2000f8e02ff */
[----:B------:R0:W-:Y:S04]  /*d6d0*/  STL [R1+0xc8], R3 ;  /* 0x0000c80301007387 */ /* 0x0001e80000100800 */
[----:B------:R1:W-:Y:S01]  /*d6e0*/  STL [R1+0xc4], R2 ;  /* 0x0000c40201007387 */ /* 0x0003e20000100800 */
[----:B0-----:R-:W-:-:S03]  /*d6f0*/  IMAD R3, R7, UR5, RZ ;  /* 0x0000000507037c24 */ /* 0x001fc6000f8e02ff */
[----:B------:R0:W-:Y:S01]  /*d700*/  STL [R1+0xc0], R0 ;  /* 0x0000c00001007387 */ /* 0x0001e20000100800 */
[----:B-1----:R-:W-:-:S03]  /*d710*/  IMAD R2, R8, UR5, RZ ;  /* 0x0000000508027c24 */ /* 0x002fc6000f8e02ff */
        /* <DEDUP_REMOVED lines=32> */
[----:B0-----:R-:W2:Y:S04]  /*d920*/  LDL.LU R3, [R1+0xf8] ;  /* 0x0000f80001037983 */ /* 0x001ea80000300800 */
[----:B------:R0:W-:Y:S04]  /*d930*/  STL [R1+0x7c], R2 ;  /* 0x00007c0201007387 */ /* 0x0001e80000100800 */
[----:B0-----:R-:W3:Y:S04]  /*d940*/  LDL.LU R2, [R1+0xfc] ;  /* 0x0000fc0001027983 */ /* 0x001ee80000300800 */
[----:B------:R0:W-:Y:S04]  /*d950*/  STL [R1+0x78], R0 ;  /* 0x0000780001007387 */ /* 0x0001e80000100800 */
[----:B------:R-:W4:Y:S04]  /*d960*/  LDL.LU R50, [R1+0x100] ;  /* 0x0001000001327983 */ /* 0x000f280000300800 */
[----:B------:R-:W4:Y:S04]  /*d970*/  LDL.LU R49, [R1+0x104] ;  /* 0x0001040001317983 */ /* 0x000f280000300800 */
[----:B------:R-:W4:Y:S04]  /*d980*/  LDL.LU R48, [R1+0x108] ;  /* 0x0001080001307983 */ /* 0x000f280000300800 */
[----:B------:R-:W4:Y:S04]  /*d990*/  LDL.LU R47, [R1+0x10c] ;  /* 0x00010c00012f7983 */ /* 0x000f280000300800 */
[----:B------:R-:W4:Y:S04]  /*d9a0*/  LDL.LU R46, [R1+0x124] ;  /* 0x00012400012e7983 */ /* 0x000f280000300800 */
[----:B------:R-:W4:Y:S01]  /*d9b0*/  LDL.LU R45, [R1+0x134] ;  /* 0x00013400012d7983 */ /* 0x000f220000300800 */
[----:B------:R-:W-:-:S03]  /*d9c0*/  IMAD R13, R40, UR5, RZ ;  /* 0x00000005280d7c24 */ /* 0x000fc6000f8e02ff */
[----:B------:R-:W4:Y:S01]  /*d9d0*/  LDL.LU R44, [R1+0x13c] ;  /* 0x00013c00012c7983 */ /* 0x000f220000300800 */
[----:B------:R-:W-:-:S03]  /*d9e0*/  IMAD R14, R39, UR5, RZ ;  /* 0x00000005270e7c24 */ /* 0x000fc6000f8e02ff */
        /* <DEDUP_REMOVED lines=14> */
[----:B0-----:R-:W4:Y:S04]  /*dad0*/  LDL.LU R0, [R1+0x198] ;  /* 0x0001980001007983 */ /* 0x001f280000300800 */
[----:B------:R-:W4:Y:S04]  /*dae0*/  LDL.LU R58, [R1+0x194] ;  /* 0x00019400013a7983 */ /* 0x000f280000300800 */
[----:B------:R-:W4:Y:S01]  /*daf0*/  LDL.LU R59, [R1+0x190] ;  /* 0x00019000013b7983 */ /* 0x000f220000300800 */
[----:B------:R-:W-:-:S02]  /*db00*/  IMAD R6, R25, UR5, RZ ;  /* 0x0000000519067c24 */ /* 0x000fc4000f8e02ff */
[----:B------:R-:W-:Y:S02]  /*db10*/  IMAD R5, R26, UR5, RZ ;  /* 0x000000051a057c24 */ /* 0x000fe4000f8e02ff */
[----:B------:R-:W-:Y:S01]  /*db20*/  IMAD R7, R27, UR5, RZ ;  /* 0x000000051b077c24 */ /* 0x000fe2000f8e02ff */
[----:B------:R0:W-:Y:S04]  /*db30*/  STL [R1+0x74], R6 ;  /* 0x0000740601007387 */ /* 0x0001e80000100800 */
[----:B------:R1:W-:Y:S01]  /*db40*/  STL [R1+0x70], R5 ;  /* 0x0000700501007387 */ /* 0x0003e20000100800 */
[----:B0-----:R-:W-:-:S03]  /*db50*/  IMAD R6, R28, UR5, RZ ;  /* 0x000000051c067c24 */ /* 0x001fc6000f8e02ff */
[----:B------:R-:W-:Y:S01]  /*db60*/  STL [R1+0x6c], R7 ;  /* 0x00006c0701007387 */ /* 0x000fe20000100800 */
[----:B-1----:R-:W-:-:S03]  /*db70*/  IMAD R5, R4, UR5, RZ ;  /* 0x0000000504057c24 */ /* 0x002fc6000f8e02ff */
[----:B------:R-:W-:Y:S04]  /*db80*/  STL [R1+0x68], R6 ;  /* 0x0000680601007387 */ /* 0x000fe80000100800 */
[----:B------:R-:W-:Y:S01]  /*db90*/  STL [R1+0x64], R5 ;  /* 0x0000640501007387 */ /* 0x000fe20000100800 */
[----:B--2---:R-:W-:-:S05]  /*dba0*/  IMAD R4, R3, UR5, RZ ;  /* 0x0000000503047c24 */ /* 0x004fca000f8e02ff */
[----:B------:R0:W-:Y:S01]  /*dbb0*/  STL [R1+0x60], R4 ;  /* 0x0000600401007387 */ /* 0x0001e20000100800 */
[----:B---3--:R-:W-:-:S05]  /*dbc0*/  IMAD R2, R2, UR5, RZ ;  /* 0x0000000502027c24 */ /* 0x008fca000f8e02ff */
[----:B------:R1:W-:Y:S01]  /*dbd0*/  STL [R1+0x5c], R2 ;  /* 0x00005c0201007387 */ /* 0x0003e20000100800 */
[----:B----4-:R-:W-:Y:S02]  /*dbe0*/  IMAD R3, R50, UR5, RZ ;  /* 0x0000000532037c24 */ /* 0x010fe4000f8e02ff */
[----:B0-----:R-:W-:-:S03]  /*dbf0*/  IMAD R4, R49, UR5, RZ ;  /* 0x0000000531047c24 */ /* 0x001fc6000f8e02ff */
[----:B------:R0:W-:Y:S01]  /*dc00*/  STL [R1+0x58], R3 ;  /* 0x0000580301007387 */ /* 0x0001e20000100800 */
[----:B-1----:R-:W-:-:S03]  /*dc10*/  IMAD R2, R48, UR5, RZ ;  /* 0x0000000530027c24 */ /* 0x002fc6000f8e02ff */
[----:B------:R-:W-:Y:S04]  /*dc20*/  STL [R1+0x54], R4 ;  /* 0x0000540401007387 */ /* 0x000fe80000100800 */
[----:B------:R1:W-:Y:S01]  /*dc30*/  STL [R1+0x50], R2 ;  /* 0x0000500201007387 */ /* 0x0003e20000100800 */
[----:B0-----:R-:W-:Y:S02]  /*dc40*/  IMAD R3, R47, UR5, RZ ;  /* 0x000000052f037c24 */ /* 0x001fe4000f8e02ff */
[----:B------:R-:W-:Y:S02]  /*dc50*/  IMAD R10, R46, UR5, RZ ;  /* 0x000000052e0a7c24 */ /* 0x000fe4000f8e02ff */
[----:B------:R-:W-:Y:S02]  /*dc60*/  IMAD R17, R45, UR5, RZ ;  /* 0x000000052d117c24 */ /* 0x000fe4000f8e02ff */
[----:B------:R-:W-:-:S02]  /*dc70*/  IMAD R21, R44, UR5, RZ ;  /* 0x000000052c157c24 */ /* 0x000fc4000f8e02ff */
[----:B------:R-:W-:Y:S02]  /*dc80*/  IMAD R11, R43, UR5, RZ ;  /* 0x000000052b0b7c24 */ /* 0x000fe4000f8e02ff */
[----:B------:R-:W-:Y:S02]  /*dc90*/  IMAD R5, R42, UR5, RZ ;  /* 0x000000052a057c24 */ /* 0x000fe4000f8e02ff */
[----:B------:R-:W-:Y:S02]  /*dca0*/  IMAD R8, R41, UR5, RZ ;  /* 0x0000000529087c24 */ /* 0x000fe4000f8e02ff */
[----:B------:R-:W-:Y:S02]  /*dcb0*/  IMAD R15, R40, UR5, RZ ;  /* 0x00000005280f7c24 */ /* 0x000fe4000f8e02ff */
[----:B------:R-:W-:Y:S02]  /*dcc0*/  IMAD R16, R39, UR5, RZ ;  /* 0x0000000527107c24 */ /* 0x000fe4000f8e02ff */
[----:B------:R-:W-:-:S02]  /*dcd0*/  IMAD R18, R38, UR5, RZ ;  /* 0x0000000526127c24 */ /* 0x000fc4000f8e02ff */
[----:B------:R-:W-:Y:S02]  /*dce0*/  IMAD R20, R37, UR5, RZ ;  /* 0x0000000525147c24 */ /* 0x000fe4000f8e02ff */
[----:B------:R-:W-:Y:S02]  /*dcf0*/  IMAD R23, R0, UR5, RZ ;  /* 0x0000000500177c24 */ /* 0x000fe4000f8e02ff */
[----:B------:R-:W-:-:S03]  /*dd00*/  IMAD R19, R58, UR5, RZ ;  /* 0x000000053a137c24 */ /* 0x000fc6000f8e02ff */
[----:B------:R-:W-:Y:S01]  /*dd10*/  STL [R1+0xfc], R23 ;  /* 0x0000fc1701007387 */ /* 0x000fe20000100800 */
[----:B------:R-:W-:-:S03]  /*dd20*/  IMAD R0, R59, UR5, RZ ;  /* 0x000000053b007c24 */ /* 0x000fc6000f8e02ff */
[----:B------:R-:W2:Y:S04]  /*dd30*/  LDL.LU R50, [R1+0x18c] ;  /* 0x00018c0001327983 */ /* 0x000ea80000300800 */
[----:B------:R-:W-:Y:S04]  /*dd40*/  STL [R1+0x100], R19 ;  /* 0x0001001301007387 */ /* 0x000fe80000100800 */
[----:B------:R-:W3:Y:S04]  /*dd50*/  LDL.LU R49, [R1+0x188] ;  /* 0x0001880001317983 */ /* 0x000ee80000300800 */
        /* <DEDUP_REMOVED lines=14> */
[----:B------:R-:W4:Y:S01]  /*de40*/  LDL.LU R37, [R1+0x14c] ;  /* 0x00014c0001257983 */ /* 0x000f220000300800 */
[----:B-1----:R-:W-:-:S03]  /*de50*/  IMAD R2, R34, UR5, RZ ;  /* 0x0000000522027c24 */ /* 0x002fc6000f8e02ff */
[----:B------:R-:W4:Y:S01]  /*de60*/  LDL.LU R36, [R1+0x148] ;  /* 0x0001480001247983 */ /* 0x000f220000300800 */
[----:B------:R-:W-:-:S03]  /*de70*/  IMAD R4, R33, UR5, RZ ;  /* 0x0000000521047c24 */ /* 0x000fc6000f8e02ff */
[----:B------:R-:W4:Y:S01]  /*de80*/  LDL.LU R35, [R1+0x144] ;  /* 0x0001440001237983 */ /* 0x000f220000300800 */
[----:B------:R-:W-:-:S03]  /*de90*/  IMAD R6, R32, UR5, RZ ;  /* 0x0000000520067c24 */ /* 0x000fc6000f8e02ff */
[----:B------:R-:W4:Y:S01]  /*dea0*/  LDL.LU R34, [R1+0x140] ;  /* 0x0001400001227983 */ /* 0x000f220000300800 */
[----:B------:R-:W-:-:S03]  /*deb0*/  IMAD R7, R31, UR5, RZ ;  /* 0x000000051f077c24 */ /* 0x000fc6000f8e02ff */
[----:B------:R-:W4:Y:S01]  /*dec0*/  LDL.LU R33, [R1+0x138] ;  /* 0x0001380001217983 */ /* 0x000f220000300800 */
[----:B------:R-:W-:-:S03]  /*ded0*/  IMAD R9, R30, UR5, RZ ;  /* 0x000000051e097c24 */ /* 0x000fc6000f8e02ff */
[----:B------:R-:W4:Y:S04]  /*dee0*/  LDL.LU R32, [R1+0x130] ;  /* 0x0001300001207983 */ /* 0x000f280000300800 */
[----:B------:R-:W4:Y:S04]  /*def0*/  LDL.LU R31, [R1+0x12c] ;  /* 0x00012c00011f7983 */ /* 0x000f280000300800 */
[----:B------:R-:W4:Y:S04]  /*df00*/  LDL.LU R30, [R1+0x128] ;  /* 0x00012800011e7983 */ /* 0x000f280000300800 */
[----:B0-----:R-:W4:Y:S04]  /*df10*/  LDL.LU R0, [R1+0x120] ;  /* 0x0001200001007983 */ /* 0x001f280000300800 */
        /* <DEDUP_REMOVED lines=9> */
[----:B--2---:R-:W-:-:S05]  /*dfb0*/  IMAD R50, R50, UR5, RZ ;  /* 0x0000000532327c24 */ /* 0x004fca000f8e02ff */
[----:B------:R0:W-:Y:S01]  /*dfc0*/  STL [R1+0x124], R50 ;  /* 0x0001243201007387 */ /* 0x0001e20000100800 */
[----:B---3--:R-:W-:-:S03]  /*dfd0*/  IMAD R49, R49, UR5, RZ ;  /* 0x0000000531317c24 */ /* 0x008fc6000f8e02ff */
[----:B0-----:R-:W2:Y:S01]  /*dfe0*/  LDL.LU R50, [R1+0x372c] ;  /* 0x00372c0001327983 */ /* 0x001ea20000300800 */
[----:B----4-:R-:W-:-:S03]  /*dff0*/  IMAD R48, R48, UR5, RZ ;  /* 0x0000000530307c24 */ /* 0x010fc6000f8e02ff */
[----:B------:R0:W-:Y:S01]  /*e000*/  STL [R1+0x134], R49 ;  /* 0x0001343101007387 */ /* 0x0001e20000100800 */
[----:B------:R-:W-:Y:S02]  /*e010*/  IMAD R47, R47, UR5, RZ ;  /* 0x000000052f2f7c24 */ /* 0x000fe4000f8e02ff */
[----:B------:R-:W-:Y:S01]  /*e020*/  IMAD R46, R46, UR5, RZ ;  /* 0x000000052e2e7c24 */ /* 0x000fe2000f8e02ff */
[----:B0-----:R-:W3:Y:S01]  /*e030*/  LDL.LU R49, [R1+0x3728] ;  /* 0x0037280001317983 */ /* 0x001ee20000300800 */
[----:B------:R-:W-:-:S03]  /*e040*/  IMAD R45, R45, UR5, RZ ;  /* 0x000000052d2d7c24 */ /* 0x000fc6000f8e02ff */
[----:B------:R0:W-:Y:S01]  /*e050*/  STL [R1+0x13c], R48 ;  /* 0x00013c3001007387 */ /* 0x0001e20000100800 */
[----:B------:R-:W-:Y:S02]  /*e060*/  IMAD R44, R44, UR5, RZ ;  /* 0x000000052c2c7c24 */ /* 0x000fe4000f8e02ff */
[----:B------:R-:W-:Y:S01]  /*e070*/  IMAD R43, R43, UR5, RZ ;  /* 0x000000052b2b7c24 */ /* 0x000fe2000f8e02ff */
[----:B0-----:R-:W4:Y:S04]  /*e080*/  LDL.LU R48, [R1+0x3724] ;  /* 0x0037240001307983 */ /* 0x001f280000300800 */
[----:B------:R0:W-:Y:S01]  /*e090*/  STL [R1+0x154], R47 ;  /* 0x0001542f01007387 */ /* 0x0001e20000100800 */
[----:B------:R-:W-:Y:S02]  /*e0a0*/  IMAD R42, R42, UR5, RZ ;  /* 0x000000052a2a7c24 */ /* 0x000fe4000f8e02ff */
[----:B------:R-:W-:Y:S01]  /*e0b0*/  IMAD R41, R41, UR5, RZ ;  /* 0x0000000529297c24 */ /* 0x000fe2000f8e02ff */
[----:B0-----:R-:W2:Y:S04]  /*e0c0*/  LDL.LU R47, [R1+0x3720] ;  /* 0x00372000012f7983 */ /* 0x001ea80000300800 */
[----:B------:R0:W-:Y:S01]  /*e0d0*/  STL [R1+0x15c], R46 ;  /* 0x00015c2e01007387 */ /* 0x0001e20000100800 */
[----:B------:R-:W-:-:S03]  /*e0e0*/  IMAD R40, R40, UR5, RZ ;  /* 0x0000000528287c24 */ /* 0x000fc6000f8e02ff */
[----:B0-----:R-:W3:Y:S04]  /*e0f0*/  LDL.LU R46, [R1+0x371c] ;  /* 0x00371c00012e7983 */ /* 0x001ee80000300800 */
[----:B------:R0:W-:Y:S01]  /*e100*/  STL [R1+0x168], R45 ;  /* 0x0001682d01007387 */ /* 0x0001e20000100800 */
[----:B------:R-:W-:-:S03]  /*e110*/  IMAD R39, R39, UR5, RZ ;  /* 0x0000000527277c24 */ /* 0x000fc6000f8e02ff */
[----:B0-----:R-:W4:Y:S04]  /*e120*/  LDL.LU R45, [R1+0x3718] ;  /* 0x00371800012d7983 */ /* 0x001f280000300800 */
[----:B------:R0:W-:Y:S01]  /*e130*/  STL [R1+0x174], R44 ;  /* 0x0001742c01007387 */ /* 0x0001e20000100800 */
[----:B------:R-:W-:-:S03]  /*e140*/  IMAD R38, R38, UR5, RZ ;  /* 0x0000000526267c24 */ /* 0x000fc6000f8e02ff */
        /* <DEDUP_REMOVED lines=34> */
[----:B------:R0:W-:Y:S04]  /*e370*/  STL [R1+0x180], R32 ;  /* 0x0001802001007387 */ /* 0x0001e80000100800 */
[----:B0-----:R-:W2:Y:S04]  /*e380*/  LDL.LU R32, [R1+0x36e4] ;  /* 0x0036e40001207983 */ /* 0x001ea80000300800 */
        /* <DEDUP_REMOVED lines=9> */
[----:B0-----:R-:W4:Y:S01]  /*e420*/  LDL.LU R59, [R1+0x36d0] ;  /* 0x0036d000013b7983 */ /* 0x001f220000300800 */
[----:B------:R-:W-:-:S02]  /*e430*/  IMAD R28, R28, UR5, RZ ;  /* 0x000000051c1c7c24 */ /* 0x000fc4000f8e02ff */
[----:B------:R-:W-:-:S03]  /*e440*/  IMAD R27, R27, UR5, RZ ;  /* 0x000000051b1b7c24 */ /* 0x000fc6000f8e02ff */
[----:B------:R0:W-:Y:S04]  /*e450*/  STL [R1+0x1a8], R28 ;  /* 0x0001a81c01007387 */ /* 0x0001e80000100800 */
[----:B------:R1:W-:Y:S01]  /*e460*/  STL [R1+0x1ac], R27 ;  /* 0x0001ac1b01007387 */ /* 0x0003e20000100800 */
[----:B0-----:R-:W-:Y:S02]  /*e470*/  IMAD R28, R26, UR5, RZ ;  /* 0x000000051a1c7c24 */ /* 0x001fe4000f8e02ff */
[----:B------:R-:W-:Y:S02]  /*e480*/  IMAD R26, R24, UR5, RZ ;  /* 0x00000005181a7c24 */ /* 0x000fe4000f8e02ff */
[----:B-1----:R-:W-:Y:S02]  /*e490*/  IMAD R27, R25, UR5, RZ ;  /* 0x00000005191b7c24 */ /* 0x002fe4000f8e02ff */
[----:B------:R-:W-:Y:S01]  /*e4a0*/  IMAD R25, R23, UR5, RZ ;  /* 0x0000000517197c24 */ /* 0x000fe2000f8e02ff */
[----:B------:R-:W-:Y:S01]  /*e4b0*/  STL [R1+0x1b4], R28 ;  /* 0x0001b41c01007387 */ /* 0x000fe20000100800 */
[----:B------:R-:W-:-:S03]  /*e4c0*/  IMAD R24, R19, UR5, RZ ;  /* 0x0000000513187c24 */ /* 0x000fc6000f8e02ff */
[----:B------:R-:W-:Y:S04]  /*e4d0*/  STL [R1+0x1bc], R27 ;  /* 0x0001bc1b01007387 */ /* 0x000fe80000100800 */
[----:B------:R-:W-:Y:S04]  /*e4e0*/  STL [R1+0x1c0], R26 ;  /* 0x0001c01a01007387 */ /* 0x000fe80000100800 */
[----:B------:R-:W-:Y:S04]  /*e4f0*/  STL [R1+0x1c8], R25 ;  /* 0x0001c81901007387 */ /* 0x000fe80000100800 */
[----:B------:R-:W-:Y:S01]  /*e500*/  STL [R1+0x1cc], R24 ;  /* 0x0001cc1801007387 */ /* 0x000fe20000100800 */
[----:B--2---:R-:W-:-:S02]  /*e510*/  IMAD R0, R0, UR5, RZ ;  /* 0x0000000500007c24 */ /* 0x004fc4000f8e02ff */
[----:B---3--:R-:W-:Y:S02]  /*e520*/  IMAD R19, R58, UR5, RZ ;  /* 0x000000053a137c24 */ /* 0x008fe4000f8e02ff */
[----:B----4-:R-:W-:-:S05]  /*e530*/  IMAD R23, R59, UR5, RZ ;  /* 0x000000053b177c24 */ /* 0x010fca000f8e02ff */
[----:B------:R0:W-:Y:S04]  /*e540*/  STL [R1+0x1d4], R23 ;  /* 0x0001d41701007387 */ /* 0x0001e80000100800 */
[----:B------:R1:W-:Y:S04]  /*e550*/  STL [R1+0x1d8], R19 ;  /* 0x0001d81301007387 */ /* 0x0003e80000100800 */
[----:B------:R2:W-:Y:S01]  /*e560*/  STL [R1+0x1e0], R0 ;  /* 0x0001e00001007387 */ /* 0x0005e20000100800 */
[----:B0-----:R-:W-:Y:S02]  /*e570*/  IMAD R23, R30, UR5, RZ ;  /* 0x000000051e177c24 */ /* 0x001fe4000f8e02ff */
[----:B-1----:R-:W-:-:S03]  /*e580*/  IMAD R19, R31, UR5, RZ ;  /* 0x000000051f137c24 */ /* 0x002fc6000f8e02ff */
[----:B------:R0:W-:Y:S01]  /*e590*/  STL [R1+0x1e8], R23 ;  /* 0x0001e81701007387 */ /* 0x0001e20000100800 */
[----:B--2---:R-:W-:-:S03]  /*e5a0*/  IMAD R0, R32, UR5, RZ ;  /* 0x0000000520007c24 */ /* 0x004fc6000f8e02ff */
        /* <DEDUP_REMOVED lines=40> */
[----:B------:R-:W-:Y:S01]  /*e830*/  STL [R1+0x26c], R23 ;  /* 0x00026c1701007387 */ /* 0x000fe20000100800 */
[----:B--2---:R-:W-:-:S03]  /*e840*/  IMAD R0, R53, UR5, RZ ;  /* 0x0000000535007c24 */ /* 0x004fc6000f8e02ff */
[----:B------:R0:W-:Y:S01]  /*e850*/  STL [R1+0x274], R19 ;  /* 0x0002741301007387 */ /* 0x0001e20000100800 */
[----:B------:R-:W-:-:S03]  /*e860*/  IMAD R59, R54, UR5, RZ ;  /* 0x00000005363b7c24 */ /* 0x000fc6000f8e02ff */
[----:B------:R1:W-:Y:S01]  /*e870*/  STL [R1+0x278], R0 ;  /* 0x0002780001007387 */ /* 0x0003e20000100800 */
[----:B0-----:R-:W-:-:S03]  /*e880*/  IMAD R19, R56, UR5, RZ ;  /* 0x0000000538137c24 */ /* 0x001fc6000f8e02ff */
[----:B------:R-:W-:Y:S01]  /*e890*/  STL [R1+0x280], R59 ;  /* 0x0002803b01007387 */ /* 0x000fe20000100800 */
[----:B-1----:R-:W-:-:S03]  /*e8a0*/  IMAD R0, R60, UR5, RZ ;  /* 0x000000053c007c24 */ /* 0x002fc6000f8e02ff */
[----:B------:R-:W-:Y:S04]  /*e8b0*/  STL [R1+0x28c], R19 ;  /* 0x00028c1301007387 */ /* 0x000fe80000100800 */
[----:B------:R-:W-:Y:S04]  /*e8c0*/  STL [R1+0x36b0], R59 ;  /* 0x0036b03b01007387 */ /* 0x000fe80000100800 */
[----:B------:R0:W-:Y:S04]  /*e8d0*/  STL [R1+0x294], R0 ;  /* 0x0002940001007387 */ /* 0x0001e80000100800 */
[----:B------:R-:W2:Y:S04]  /*e8e0*/  LDL R24, [R1+0xec] ;  /* 0x0000ec0001187983 */ /* 0x000ea80000100800 */
[----:B------:R-:W3:Y:S01]  /*e8f0*/  LDL R44, [R1+0xe8] ;  /* 0x0000e800012c7983 */ /* 0x000ee20000100800 */
[----:B0-----:R-:W-:-:S05]  /*e900*/  IMAD R0, R61, UR5, RZ ;  /* 0x000000053d007c24 */ /* 0x001fca000f8e02ff */
[----:B------:R0:W-:Y:S04]  /*e910*/  STL [R1+0x298], R0 ;  /* 0x0002980001007387 */ /* 0x0001e80000100800 */
[----:B------:R-:W4:Y:S04]  /*e920*/  LDL R43, [R1+0xe4] ;  /* 0x0000e400012b7983 */ /* 0x000f280000100800 */
[----:B------:R-:W2:Y:S04]  /*e930*/  LDL R42, [R1+0xe0] ;  /* 0x0000e000012a7983 */ /* 0x000ea80000100800 */
        /* <DEDUP_REMOVED lines=14> */
[----:B------:R-:W3:Y:S04]  /*ea20*/  LDL R25, [R1+0xa0] ;  /* 0x0000a00001197983 */ /* 0x000ee80000100800 */
[----:B------:R-:W2:Y:S01]  /*ea30*/  LDL R26, [R1+0xa4] ;  /* 0x0000a400011a7983 */ /* 0x000ea20000100800 */
[----:B------:R-:W-:-:S02]  /*ea40*/  IMAD R58, R55, UR5, RZ ;  /* 0x00000005373a7c24 */ /* 0x000fc4000f8e02ff */
[----:B0-----:R-:W-:Y:S01]  /*ea50*/  IMAD R0, R29, UR5, RZ ;  /* 0x000000051d007c24 */ /* 0x001fe2000f8e02ff */
[----:B------:R-:W-:Y:S01]  /*ea60*/  SHF.R.S32.HI R19, RZ, 0x1f, R13 ;  /* 0x0000001fff137819 */ /* 0x000fe2000001140d */
[----:B------:R-:W-:Y:S01]  /*ea70*/  IMAD R29, R57, UR5, RZ ;  /* 0x00000005391d7c24 */ /* 0x000fe2000f8e02ff */
[----:B------:R-:W-:Y:S01]  /*ea80*/  STL [R1+0x284], R58 ;  /* 0x0002843a01007387 */ /* 0x000fe20000100800 */
[----:B---3--:R-:W-:-:S03]  /*ea90*/  SHF.R.S32.HI R61, RZ, 0x1f, R25 ;  /* 0x0000001fff3d7819 */ /* 0x008fc60000011419 */
[----:B------:R-:W-:Y:S01]  /*eaa0*/  STL [R1+0x36b4], R58 ;  /* 0x0036b43a01007387 */ /* 0x000fe20000100800 */
[----:B------:R-:W-:Y:S01]  /*eab0*/  SHF.R.S32.HI R46, RZ, 0x1f, R11 ;  /* 0x0000001fff2e7819 */ /* 0x000fe2000001140b */
[----:B------:R-:W-:Y:S02]  /*eac0*/  ULDC UR5, c[0x0][0x238] ;  /* 0x00008e0000057ab9 */ /* 0x000fe40000000800 */
[----:B------:R-:W3:Y:S04]  /*ead0*/  LDL R23, [R1+0x9c] ;  /* 0x00009c0001177983 */ /* 0x000ee80000100800 */
[----:B------:R-:W-:Y:S04]  /*eae0*/  STL [R1+0x2a8], R29 ;  /* 0x0002a81d01007387 */ /* 0x000fe80000100800 */
[----:B------:R-:W-:Y:S04]  /*eaf0*/  STL [R1+0x36bc], R19 ;  /* 0x0036bc1301007387 */ /* 0x000fe80000100800 */
[----:B------:R0:W-:Y:S04]  /*eb00*/  STL [R1+0x36b8], R13 ;  /* 0x0036b80d01007387 */ /* 0x0001e80000100800 */
[----:B------:R1:W-:Y:S01]  /*eb10*/  STL [R1+0x36c0], R14 ;  /* 0x0036c00e01007387 */ /* 0x0003e20000100800 */
[----:B0-----:R-:W-:-:S03]  /*eb20*/  SHF.R.S32.HI R13, RZ, 0x1f, R14 ;  /* 0x0000001fff0d7819 */ /* 0x001fc6000001140e */
[----:B------:R-:W-:Y:S04]  /*eb30*/  STL [R1+0x2a0], R0 ;  /* 0x0002a00001007387 */ /* 0x000fe80000100800 */
[----:B------:R4:W-:Y:S04]  /*eb40*/  STL [R1+0x4c], R13 ;  /* 0x00004c0d01007387 */ /* 0x0009e80000100800 */
[----:B------:R2:W-:Y:S01]  /*eb50*/  STL [R1+0x36c4], R0 ;  /* 0x0036c40001007387 */ /* 0x0005e20000100800 */
[----:B-1----:R-:W-:Y:S02]  /*eb60*/  SHF.R.S32.HI R14, RZ, 0x1f, R44 ;  /* 0x0000001fff0e7819 */ /* 0x002fe4000001142c */
[----:B----4-:R-:W-:-:S02]  /*eb70*/  SHF.R.S32.HI R13, RZ, 0x1f, R43 ;  /* 0x0000001fff0d7819 */ /* 0x010fc4000001142b */
[----:B--2---:R-:W-:Y:S02]  /*eb80*/  SHF.R.S32.HI R0, RZ, 0x1f, R24 ;  /* 0x0000001fff007819 */ /* 0x004fe40000011418 */
[----:B------:R-:W2:Y:S04]  /*eb90*/  LDL R24, [R1+0x94] ;  /* 0x0000940001187983 */ /* 0x000ea80000100800 */
[----:B------:R0:W-:Y:S04]  /*eba0*/  STL [R1+0x48], R0 ;  /* 0x0000480001007387 */ /* 0x0001e80000100800 */
[----:B------:R1:W-:Y:S01]  /*ebb0*/  STL [R1+0x44], R14 ;  /* 0x0000440e01007387 */ /* 0x0003e20000100800 */
[----:B0-----:R-:W-:-:S03]  /*ebc0*/  SHF.R.S32.HI R0, RZ, 0x1f, R42 ;  /* 0x0000001fff007819 */ /* 0x001fc6000001142a */
[----:B------:R0:W-:Y:S01]  /*ebd0*/  STL [R1+0x40], R13 ;  /* 0x0000400d01007387 */ /* 0x0001e20000100800 */
[----:B-1----:R-:W-:-:S03]  /*ebe0*/  SHF.R.S32.HI R14, RZ, 0x1f, R41 ;  /* 0x0000001fff0e7819 */ /* 0x002fc60000011429 */
[----:B------:R1:W-:Y:S01]  /*ebf0*/  STL [R1+0x3c], R0 ;  /* 0x00003c0001007387 */ /* 0x0003e20000100800 */
[----:B0-----:R-:W-:-:S03]  /*ec00*/  SHF.R.S32.HI R13, RZ, 0x1f, R40 ;  /* 0x0000001fff0d7819 */ /* 0x001fc60000011428 */
[----:B------:R0:W-:Y:S01]  /*ec10*/  STL [R1+0x38], R14 ;  /* 0x0000380e01007387 */ /* 0x0001e20000100800 */
[----:B-1----:R-:W-:-:S03]  /*ec20*/  SHF.R.S32.HI R0, RZ, 0x1f, R39 ;  /* 0x0000001fff007819 */ /* 0x002fc60000011427 */
[----:B------:R1:W-:Y:S04]  /*ec30*/  STL [R1+0x34], R13 ;  /* 0x0000340d01007387 */ /* 0x0003e80000100800 */
[----:B------:R4:W-:Y:S01]  /*ec40*/  STL [R1+0x30], R0 ;  /* 0x0000300001007387 */ /* 0x0009e20000100800 */
[----:B0-----:R-:W-:Y:S02]  /*ec50*/  SHF.R.S32.HI R14, RZ, 0x1f, R38 ;  /* 0x0000001fff0e7819 */ /* 0x001fe40000011426 */
[----:B-1----:R-:W-:-:S03]  /*ec60*/  SHF.R.S32.HI R13, RZ, 0x1f, R37 ;  /* 0x0000001fff0d7819 */ /* 0x002fc60000011425 */
[----:B------:R0:W-:Y:S01]  /*ec70*/  STL [R1+0x2c], R14 ;  /* 0x00002c0e01007387 */ /* 0x0001e20000100800 */
[----:B----4-:R-:W-:-:S03]  /*ec80*/  SHF.R.S32.HI R0, RZ, 0x1f, R36 ;  /* 0x0000001fff007819 */ /* 0x010fc60000011424 */
        /* <DEDUP_REMOVED lines=16> */
[----:B------:R-:W-:Y:S01]  /*ed90*/  STL [R1+0x8], R14 ;  /* 0x0000080e01007387 */ /* 0x000fe20000100800 */
[----:B----4-:R-:W-:-:S03]  /*eda0*/  SHF.R.S32.HI R0, RZ, 0x1f, R26 ;  /* 0x0000001fff007819 */ /* 0x010fc6000001141a */
[----:B------:R-:W-:Y:S04]  /*edb0*/  STL [R1+0x4], R13 ;  /* 0x0000040d01007387 */ /* 0x000fe80000100800 */
[----:B------:R0:W-:Y:S04]  /*edc0*/  STL [R1+0x3660], R61 ;  /* 0x0036603d01007387 */ /* 0x0001e80000100800 */
[----:B------:R-:W-:Y:S04]  /*edd0*/  STL [R1], R0 ;  /* 0x0000000001007387 */ /* 0x000fe80000100800 */
[----:B0-----:R-:W4:Y:S04]  /*ede0*/  LDL.LU R61, [R1+0x98] ;  /* 0x00009800013d7983 */ /* 0x001f280000300800 */
[----:B------:R-:W4:Y:S04]  /*edf0*/  LDL R28, [R1+0x84] ;  /* 0x00008400011c7983 */ /* 0x000f280000100800 */
[----:B------:R-:W4:Y:S04]  /*ee00*/  LDL R42, [R1+0x80] ;  /* 0x00008000012a7983 */ /* 0x000f280000100800 */
[----:B------:R-:W4:Y:S04]  /*ee10*/  LDL R30, [R1+0x7c] ;  /* 0x00007c00011e7983 */ /* 0x000f280000100800 */
[----:B------:R-:W4:Y:S01]  /*ee20*/  LDL R31, [R1+0x78] ;  /* 0x00007800011f7983 */ /* 0x000f220000100800 */
[----:B---3--:R-:W-:-:S05]  /*ee30*/  SHF.R.S32.HI R60, RZ, 0x1f, R23 ;  /* 0x0000001fff3c7819 */ /* 0x008fca0000011417 */
[----:B------:R-:W-:Y:S01]  /*ee40*/  STL [R1+0x365c], R60 ;  /* 0x00365c3c01007387 */ /* 0x000fe20000100800 */
[----:B--2---:R-:W-:Y:S02]  /*ee50*/  SHF.R.S32.HI R24, RZ, 0x1f, R24 ;  /* 0x0000001fff187819 */ /* 0x004fe40000011418 */
[----:B----4-:R-:W-:Y:S01]  /*ee60*/  SHF.R.S32.HI R23, RZ, 0x1f, R61 ;  /* 0x0000001fff177819 */ /* 0x010fe2000001143d */
[----:B------:R-:W-:Y:S04]  /*ee70*/  STL [R1+0x3668], R61 ;  /* 0x0036683d01007387 */ /* 0x000fe80000100800 */
[----:B------:R-:W-:Y:S04]  /*ee80*/  STL [R1+0x3664], R23 ;  /* 0x0036641701007387 */ /* 0x000fe80000100800 */
[----:B------:R-:W2:Y:S04]  /*ee90*/  LDL R32, [R1+0x74] ;  /* 0x0000740001207983 */ /* 0x000ea80000100800 */
[----:B------:R-:W3:Y:S04]  /*eea0*/  LDL R33, [R1+0x70] ;  /* 0x0000700001217983 */ /* 0x000ee80000100800 */
[----:B------:R-:W4:Y:S04]  /*eeb0*/  LDL R34, [R1+0x6c] ;  /* 0x00006c0001227983 */ /* 0x000f280000100800 */
[----:B------:R-:W4:Y:S04]  /*eec0*/  LDL R35, [R1+0x68] ;  /* 0x0000680001237983 */ /* 0x000f280000100800 */
[----:B------:R-:W4:Y:S04]  /*eed0*/  LDL R36, [R1+0x64] ;  /* 0x0000640001247983 */ /* 0x000f280000100800 */
[----:B------:R-:W4:Y:S04]  /*eee0*/  LDL R37, [R1+0x60] ;  /* 0x0000600001257983 */ /* 0x000f280000100800 */
[----:B------:R-:W4:Y:S04]  /*eef0*/  LDL R38, [R1+0x5c] ;  /* 0x00005c0001267983 */ /* 0x000f280000100800 */
[----:B------:R-:W4:Y:S04]  /*ef00*/  LDL R39, [R1+0x58] ;  /* 0x0000580001277983 */ /* 0x000f280000100800 */
[----:B------:R-:W4:Y:S04]  /*ef10*/  LDL R40, [R1+0x54] ;  /* 0x0000540001287983 */ /* 0x000f280000100800 */
[----:B------:R-:W4:Y:S04]  /*ef20*/  LDL R41, [R1+0x50] ;  /* 0x0000500001297983 */ /* 0x000f280000100800 */
[----:B------:R0:W-:Y:S04]  /*ef30*/  STL [R1+0x3658], R24 ;  /* 0x0036581801007387 */ /* 0x0001e80000100800 */
[----:B0-----:R-:W2:Y:S02]  /*ef40*/  LDL.LU R24, [R1+0x90] ;  /* 0x0000900001187983 */ /* 0x001ea40000300800 */
[----:B--2---:R-:W-:-:S02]  /*ef50*/  SHF.R.S32.HI R25, RZ, 0x1f, R24 ;  /* 0x0000001fff197819 */ /* 0x004fc40000011418 */
[----:B------:R-:W-:Y:S04]  /*ef60*/  STL [R1+0x366c], R24 ;  /* 0x00366c1801007387 */ /* 0x000fe80000100800 */
[----:B------:R0:W-:Y:S04]  /*ef70*/  STL [R1+0x3654], R25 ;  /* 0x0036541901007387 */ /* 0x0001e80000100800 */
[----:B0-----:R-:W2:Y:S02]  /*ef80*/  LDL.LU R25, [R1+0x8c] ;  /* 0x00008c0001197983 */ /* 0x001ea40000300800 */
[----:B--2---:R-:W-:-:S02]  /*ef90*/  SHF.R.S32.HI R26, RZ, 0x1f, R25 ;  /* 0x0000001fff1a7819 */ /* 0x004fc40000011419 */
[----:B------:R-:W-:Y:S04]  /*efa0*/  STL [R1+0x3670], R25 ;  /* 0x0036701901007387 */ /* 0x000fe80000100800 */
[----:B------:R0:W-:Y:S04]  /*efb0*/  STL [R1+0x3650], R26 ;  /* 0x0036501a01007387 */ /* 0x0001e80000100800 */
[----:B0-----:R-:W2:Y:S01]  /*efc0*/  LDL.LU R26, [R1+0x88] ;  /* 0x00008800011a7983 */ /* 0x001ea20000300800 */
[----:B------:R-:W-:Y:S02]  /*efd0*/  SHF.R.S32.HI R28, RZ, 0x1f, R28 ;  /* 0x0000001fff1c7819 */ /* 0x000fe4000001141c */
[----:B------:R-:W-:-:S02]  /*efe0*/  SHF.R.S32.HI R29, RZ, 0x1f, R42 ;  /* 0x0000001fff1d7819 */ /* 0x000fc4000001142a */
[----:B------:R-:W-:Y:S02]  /*eff0*/  SHF.R.S32.HI R30, RZ, 0x1f, R30 ;  /* 0x0000001fff1e7819 */ /* 0x000fe4000001141e */
[----:B------:R-:W-:Y:S02]  /*f000*/  SHF.R.S32.HI R31, RZ, 0x1f, R31 ;  /* 0x0000001fff1f7819 */ /* 0x000fe4000001141f */
[----:B------:R-:W-:Y:S02]  /*f010*/  SHF.R.S32.HI R32, RZ, 0x1f, R32 ;  /* 0x0000001fff207819 */ /* 0x000fe40000011420 */
[----:B---3--:R-:W-:Y:S02]  /*f020*/  SHF.R.S32.HI R33, RZ, 0x1f, R33 ;  /* 0x0000001fff217819 */ /* 0x008fe40000011421 */
[----:B----4-:R-:W-:Y:S02]  /*f030*/  SHF.R.S32.HI R34, RZ, 0x1f, R34 ;  /* 0x0000001fff227819 */ /* 0x010fe40000011422 */
[----:B------:R-:W-:-:S02]  /*f040*/  SHF.R.S32.HI R35, RZ, 0x1f, R35 ;  /* 0x0000001fff237819 */ /* 0x000fc40000011423 */
[----:B------:R-:W-:Y:S02]  /*f050*/  SHF.R.S32.HI R36, RZ, 0x1f, R36 ;  /* 0x0000001fff247819 */ /* 0x000fe40000011424 */
[----:B------:R-:W-:Y:S02]  /*f060*/  SHF.R.S32.HI R37, RZ, 0x1f, R37 ;  /* 0x0000001fff257819 */ /* 0x000fe40000011425 */
[----:B------:R-:W-:Y:S02]  /*f070*/  SHF.R.S32.HI R38, RZ, 0x1f, R38 ;  /* 0x0000001fff267819 */ /* 0x000fe40000011426 */
[----:B------:R-:W-:Y:S02]  /*f080*/  SHF.R.S32.HI R24, RZ, 0x1f, R7 ;  /* 0x0000001fff187819 */ /* 0x000fe40000011407 */
[----:B--2---:R-:W-:-:S05]  /*f090*/  SHF.R.S32.HI R27, RZ, 0x1f, R26 ;  /* 0x0000001fff1b7819 */ /* 0x004fca000001141a */
[----:B------:R-:W-:Y:S04]  /*f0a0*/  STL [R1+0x3678], R27 ;  /* 0x0036781b01007387 */ /* 0x000fe80000100800 */
        /* <DEDUP_REMOVED lines=11> */
[----:B------:R-:W2:Y:S04]  /*f160*/  LDL R23, [R1+0xfc] ;  /* 0x0000fc0001177983 */ /* 0x000ea80000100800 */
[----:B------:R-:W3:Y:S04]  /*f170*/  LDL R61, [R1+0x100] ;  /* 0x00010000013d7983 */ /* 0x000ee80000100800 */
[----:B------:R0:W-:Y:S04]  /*f180*/  STL [R1+0x36cc], R38 ;  /* 0x0036cc2601007387 */ /* 0x0001e80000100800 */
[----:B------:R-:W4:Y:S04]  /*f190*/  LDL R60, [R1+0x108] ;  /* 0x00010800013c7983 */ /* 0x000f280000100800 */
[----:B------:R-:W4:Y:S04]  /*f1a0*/  LDL R0, [R1+0x124] ;  /* 0x0001240001007983 */ /* 0x000f280000100800 */
[----:B------:R-:W4:Y:S04]  /*f1b0*/  LDL R14, [R1+0x134] ;  /* 0x00013400010e7983 */ /* 0x000f280000100800 */
[----:B------:R-:W4:Y:S04]  /*f1c0*/  LDL R13, [R1+0x13c] ;  /* 0x00013c00010d7983 */ /* 0x000f280000100800 */
[----:B0-----:R-:W4:Y:S04]  /*f1d0*/  LDL R38, [R1+0x154] ;  /* 0x0001540001267983 */ /* 0x001f280000100800 */
[----:B------:R-:W4:Y:S04]  /*f1e0*/  LDL R19, [R1+0x15c] ;  /* 0x00015c0001137983 */ /* 0x000f280000100800 */
[----:B------:R2:W-:Y:S04]  /*f1f0*/  STL [R1+0xf8], R24 ;  /* 0x0000f81801007387 */ /* 0x0005e80000100800 */
[----:B------:R-:W4:Y:S04]  /*f200*/  LDL R58, [R1+0x168] ;  /* 0x00016800013a7983 */ /* 0x000f280000100800 */
[----:B------:R-:W4:Y:S01]  /*f210*/  LDL R59, [R1+0x174] ;  /* 0x00017400013b7983 */ /* 0x000f220000100800 */
[----:B------:R-:W-:-:S05]  /*f220*/  SHF.R.S32.HI R25, RZ, 0x1f, R9 ;  /* 0x0000001fff197819 */ /* 0x000fca0000011409 */
[----:B------:R-:W-:Y:S04]  /*f230*/  STL [R1+0x104], R25 ;  /* 0x0001041901007387 */ /* 0x000fe80000100800 */
[----:B------:R-:W4:Y:S01]  /*f240*/  LDL R37, [R1+0x170] ;  /* 0x0001700001257983 */ /* 0x000f220000100800 */
[----:B--2---:R-:W-:Y:S02]  /*f250*/  SHF.R.S32.HI R24, RZ, 0x1f, R23 ;  /* 0x0000001fff187819 */ /* 0x004fe40000011417 */
[----:B---3--:R-:W-:-:S03]  /*f260*/  SHF.R.S32.HI R23, RZ, 0x1f, R61 ;  /* 0x0000001fff177819 */ /* 0x008fc6000001143d */
[----:B------:R-:W-:Y:S04]  /*f270*/  STL [R1+0x10c], R24 ;  /* 0x00010c1801007387 */ /* 0x000fe80000100800 */
[----:B------:R-:W2:Y:S04]  /*f280*/  LDL R36, [R1+0x16c] ;  /* 0x00016c0001247983 */ /* 0x000ea80000100800 */
[----:B------:R4:W-:Y:S04]  /*f290*/  STL [R1+0x110], R23 ;  /* 0x0001101701007387 */ /* 0x0009e80000100800 */
[----:B------:R-:W3:Y:S04]  /*f2a0*/  LDL R35, [R1+0x164] ;  /* 0x0001640001237983 */ /* 0x000ee80000100800 */
[----:B------:R-:W3:Y:S04]  /*f2b0*/  LDL R34, [R1+0x160] ;  /* 0x0001600001227983 */ /* 0x000ee80000100800 */
[----:B------:R-:W3:Y:S04]  /*f2c0*/  LDL R33, [R1+0x158] ;  /* 0x0001580001217983 */ /* 0x000ee80000100800 */
[----:B------:R-:W3:Y:S04]  /*f2d0*/  LDL R32, [R1+0x150] ;  /* 0x0001500001207983 */ /* 0x000ee80000100800 */
[----:B------:R-:W3:Y:S04]  /*f2e0*/  LDL R31, [R1+0x14c] ;  /* 0x00014c00011f7983 */ /* 0x000ee80000100800 */
[----:B------:R-:W3:Y:S01]  /*f2f0*/  LDL R30, [R1+0x148] ;  /* 0x00014800011e7983 */ /* 0x000ee20000100800 */
[----:B----4-:R-:W-:-:S03]  /*f300*/  SHF.R.S32.HI R23, RZ, 0x1f, R60 ;  /* 0x0000001fff177819 */ /* 0x010fc6000001143c */
[----:B------:R-:W4:Y:S01]  /*f310*/  LDL R61, [R1+0x144] ;  /* 0x00014400013d7983 */ /* 0x000f220000100800 */
[----:B------:R-:W-:-:S03]  /*f320*/  SHF.R.S32.HI R0, RZ, 0x1f, R0 ;  /* 0x0000001fff007819 */ /* 0x000fc60000011400 */
[----:B------:R-:W4:Y:S04]  /*f330*/  LDL R29, [R1+0x140] ;  /* 0x00014000011d7983 */ /* 0x000f280000100800 */
[----:B------:R-:W4:Y:S04]  /*f340*/  LDL R60, [R1+0x17c] ;  /* 0x00017c00013c7983 */ /* 0x000f280000100800 */
[----:B------:R0:W-:Y:S04]  /*f350*/  STL [R1+0x114], R23 ;  /* 0x0001141701007387 */ /* 0x0001e80000100800 */
[----:B------:R-:W4:Y:S04]  /*f360*/  LDL R28, [R1+0x180] ;  /* 0x00018000011c7983 */ /* 0x000f280000100800 */
[----:B------:R-:W4:Y:S04]  /*f370*/  LDL R26, [R1+0x188] ;  /* 0x00018800011a7983 */ /* 0x000f280000100800 */
[----:B------:R1:W-:Y:S04]  /*f380*/  STL [R1+0x118], R0 ;  /* 0x0001180001007387 */ /* 0x0003e80000100800 */
[----:B------:R-:W4:Y:S04]  /*f390*/  LDL R27, [R1+0x18c] ;  /* 0x00018c00011b7983 */ /* 0x000f280000100800 */
[----:B------:R-:W4:Y:S04]  /*f3a0*/  LDL R25, [R1+0x194] ;  /* 0x0001940001197983 */ /* 0x000f280000100800 */
[----:B------:R-:W4:Y:S01]  /*f3b0*/  LDL R24, [R1+0x198] ;  /* 0x0001980001187983 */ /* 0x000f220000100800 */
[----:B------:R-:W-:-:S03]  /*f3c0*/  SHF.R.S32.HI R14, RZ, 0x1f, R14 ;  /* 0x0000001fff0e7819 */ /* 0x000fc6000001140e */
[----:B0-----:R-:W4:Y:S01]  /*f3d0*/  LDL R23, [R1+0x1a0] ;  /* 0x0001a00001177983 */ /* 0x001f220000100800 */
[----:B------:R-:W-:Y:S02]  /*f3e0*/  SHF.R.S32.HI R13, RZ, 0x1f, R13 ;  /* 0x0000001fff0d7819 */ /* 0x000fe4000001140d */
[----:B------:R-:W-:Y:S01]  /*f3f0*/  SHF.R.S32.HI R38, RZ, 0x1f, R38 ;  /* 0x0000001fff267819 */ /* 0x000fe20000011426 */
[----:B-1----:R-:W4:Y:S01]  /*f400*/  LDL R0, [R1+0x1a8] ;  /* 0x0001a80001007983 */ /* 0x002f220000100800 */
[----:B------:R-:W-:-:S03]  /*f410*/  SHF.R.S32.HI R19, RZ, 0x1f, R19 ;  /* 0x0000001fff137819 */ /* 0x000fc60000011413 */
[----:B------:R0:W-:Y:S01]  /*f420*/  STL [R1+0x11c], R14 ;  /* 0x00011c0e01007387 */ /* 0x0001e20000100800 */
[----:B------:R-:W-:-:S03]  /*f430*/  SHF.R.S32.HI R58, RZ, 0x1f, R58 ;  /* 0x0000001fff3a7819 */ /* 0x000fc6000001143a */
[----:B0-----:R-:W4:Y:S04]  /*f440*/  LDL R14, [R1+0x1ac] ;  /* 0x0001ac00010e7983 */ /* 0x001f280000100800 */
[----:B------:R0:W-:Y:S04]  /*f450*/  STL [R1+0x120], R13 ;  /* 0x0001200d01007387 */ /* 0x0001e80000100800 */
[----:B0-----:R-:W4:Y:S04]  /*f460*/  LDL R13, [R1+0x1b4] ;  /* 0x0001b400010d7983 */ /* 0x001f280000100800 */
[----:B------:R0:W-:Y:S04]  /*f470*/  STL [R1+0x128], R38 ;  /* 0x0001282601007387 */ /* 0x0001e80000100800 */
[----:B------:R1:W-:Y:S01]  /*f480*/  STL [R1+0x12c], R19 ;  /* 0x00012c1301007387 */ /* 0x0003e20000100800 */
[----:B0-----:R-:W-:-:S03]  /*f490*/  SHF.R.S32.HI R38, RZ, 0x1f, R59 ;  /* 0x0000001fff267819 */ /* 0x001fc6000001143b */
[----:B-1----:R-:W4:Y:S04]  /*f4a0*/  LDL R19, [R1+0x1bc] ;  /* 0x0001bc0001137983 */ /* 0x002f280000100800 */
[----:B------:R0:W-:Y:S04]  /*f4b0*/  STL [R1+0x130], R58 ;  /* 0x0001303a01007387 */ /* 0x0001e80000100800 */
[----:B0-----:R-:W4:Y:S04]  /*f4c0*/  LDL R58, [R1+0x1c0] ;  /* 0x0001c000013a7983 */ /* 0x001f280000100800 */
[----:B------:R0:W-:Y:S04]  /*f4d0*/  STL [R1+0x138], R38 ;  /* 0x0001382601007387 */ /* 0x0001e80000100800 */
[----:B------:R-:W4:Y:S01]  /*f4e0*/  LDL R59, [R1+0x1c8] ;  /* 0x0001c800013b7983 */ /* 0x000f220000100800 */
[----:B0-----:R-:W-:-:S05]  /*f4f0*/  SHF.R.S32.HI R38, RZ, 0x1f, R37 ;  /* 0x0000001fff267819 */ /* 0x001fca0000011425 */
[----:B------:R-:W-:Y:S01]  /*f500*/  STL [R1+0x178], R38 ;  /* 0x0001782601007387 */ /* 0x000fe20000100800 */
[----:B--2---:R-:W-:Y:S02]  /*f510*/  SHF.R.S32.HI R37, RZ, 0x1f, R36 ;  /* 0x0000001fff257819 */ /* 0x004fe40000011424 */
[----:B---3--:R-:W-:-:S03]  /*f520*/  SHF.R.S32.HI R36, RZ, 0x1f, R35 ;  /* 0x0000001fff247819 */ /* 0x008fc60000011423 */
[----:B------:R-:W-:Y:S01]  /*f530*/  STL [R1+0x184], R37 ;  /* 0x0001842501007387 */ /* 0x000fe20000100800 */
[----:B------:R-:W-:-:S03]  /*f540*/  SHF.R.S32.HI R35, RZ, 0x1f, R34 ;  /* 0x0000001fff237819 */ /* 0x000fc60000011422 */
        /* <DEDUP_REMOVED lines=9> */
[----:B----4-:R-:W-:-:S03]  /*f5e0*/  SHF.R.S32.HI R30, RZ, 0x1f, R61 ;  /* 0x0000001fff1e7819 */ /* 0x010fc6000001143d */
[----:B------:R-:W2:Y:S01]  /*f5f0*/  LDL R61, [R1+0x1cc] ;  /* 0x0001cc00013d7983 */ /* 0x000ea20000100800 */
[----:B------:R-:W-:-:S03]  /*f600*/  SHF.R.S32.HI R29, RZ, 0x1f, R29 ;  /* 0x0000001fff1d7819 */ /* 0x000fc6000001141d */
[----:B------:R-:W-:Y:S04]  /*f610*/  STL [R1+0x1c4], R31 ;  /* 0x0001c41f01007387 */ /* 0x000fe80000100800 */
[----:B------:R0:W-:Y:S02]  /*f620*/  STL [R1+0x1d0], R30 ;  /* 0x0001d01e01007387 */ /* 0x0001e40000100800 */
[----:B0-----:R-:W-:Y:S02]  /*f630*/  SHF.R.S32.HI R30, RZ, 0x1f, R60 ;  /* 0x0000001fff1e7819 */ /* 0x001fe4000001143c */
[----:B------:R-:W3:Y:S04]  /*f640*/  LDL R60, [R1+0x1d4] ;  /* 0x0001d400013c7983 */ /* 0x000ee80000100800 */
[----:B------:R0:W-:Y:S04]  /*f650*/  STL [R1+0x1dc], R29 ;  /* 0x0001dc1d01007387 */ /* 0x0001e80000100800 */
[----:B------:R-:W-:Y:S01]  /*f660*/  STL [R1+0x1e4], R30 ;  /* 0x0001e41e01007387 */ /* 0x000fe20000100800 */
[----:B------:R-:W-:-:S02]  /*f670*/  SHF.R.S32.HI R25, RZ, 0x1f, R25 ;  /* 0x0000001fff197819 */ /* 0x000fc40000011419 */
[----:B0-----:R-:W-:Y:S02]  /*f680*/  SHF.R.S32.HI R29, RZ, 0x1f, R28 ;  /* 0x0000001fff1d7819 */ /* 0x001fe4000001141c */
[----:B------:R-:W-:Y:S02]  /*f690*/  SHF.R.S32.HI R28, RZ, 0x1f, R26 ;  /* 0x0000001fff1c7819 */ /* 0x000fe4000001141a */
[----:B------:R-:W-:Y:S01]  /*f6a0*/  SHF.R.S32.HI R26, RZ, 0x1f, R27 ;  /* 0x0000001fff1a7819 */ /* 0x000fe2000001141b */
[----:B------:R-:W-:Y:S01]  /*f6b0*/  STL [R1+0x1f0], R29 ;  /* 0x0001f01d01007387 */ /* 0x000fe20000100800 */
[----:B------:R-:W-:Y:S02]  /*f6c0*/  SHF.R.S32.HI R24, RZ, 0x1f, R24 ;  /* 0x0000001fff187819 */ /* 0x000fe40000011418 */
[----:B------:R-:W-:Y:S01]  /*f6d0*/  SHF.R.S32.HI R23, RZ, 0x1f, R23 ;  /* 0x0000001fff177819 */ /* 0x000fe20000011417 */
[----:B------:R0:W-:Y:S04]  /*f6e0*/  STL [R1+0x1fc], R28 ;  /* 0x0001fc1c01007387 */ /* 0x0001e80000100800 */
[----:B------:R1:W-:Y:S04]  /*f6f0*/  STL [R1+0x204], R26 ;  /* 0x0002041a01007387 */ /* 0x0003e80000100800 */
[----:B------:R-:W-:Y:S04]  /*f700*/  STL [R1+0x210], R25 ;  /* 0x0002101901007387 */ /* 0x000fe80000100800 */
[----:B0-----:R-:W4:Y:S04]  /*f710*/  LDL R28, [R1+0x1d8] ;  /* 0x0001d800011c7983 */ /* 0x001f280000100800 */
[----:B------:R-:W-:Y:S04]  /*f720*/  STL [R1+0x21c], R24 ;  /* 0x00021c1801007387 */ /* 0x000fe80000100800 */
[----:B-1----:R-:W4:Y:S01]  /*f730*/  LDL R26, [R1+0x1e0] ;  /* 0x0001e000011a7983 */ /* 0x002f220000100800 */
[----:B------:R-:W-:-:S03]  /*f740*/  SHF.R.S32.HI R14, RZ, 0x1f, R14 ;  /* 0x0000001fff0e7819 */ /* 0x000fc6000001140e */
[----:B------:R0:W-:Y:S02]  /*f750*/  STL [R1+0x224], R23 ;  /* 0x0002241701007387 */ /* 0x0001e40000100800 */
[----:B0-----:R-:W-:Y:S02]  /*f760*/  SHF.R.S32.HI R23, RZ, 0x1f, R0 ;  /* 0x0000001fff177819 */ /* 0x001fe40000011400 */
[----:B------:R-:W-:-:S03]  /*f770*/  SHF.R.S32.HI R0, RZ, 0x1f, R13 ;  /* 0x0000001fff007819 */ /* 0x000fc6000001140d */
[----:B------:R-:W-:Y:S04]  /*f780*/  STL [R1+0x230], R23 ;  /* 0x0002301701007387 */ /* 0x000fe80000100800 */
[----:B------:R-:W4:Y:S04]  /*f790*/  LDL R38, [R1+0x1e8] ;  /* 0x0001e80001267983 */ /* 0x000f280000100800 */
[----:B------:R0:W-:Y:S04]  /*f7a0*/  STL [R1+0x23c], R14 ;  /* 0x00023c0e01007387 */ /* 0x0001e80000100800 */
[----:B------:R-:W4:Y:S04]  /*f7b0*/  LDL R27, [R1+0x1ec] ;  /* 0x0001ec00011b7983 */ /* 0x000f280000100800 */
[----:B------:R1:W-:Y:S01]  /*f7c0*/  STL [R1+0x244], R0 ;  /* 0x0002440001007387 */ /* 0x0003e20000100800 */
[----:B0-----:R-:W-:-:S03]  /*f7d0*/  SHF.R.S32.HI R14, RZ, 0x1f, R19 ;  /* 0x0000001fff0e7819 */ /* 0x001fc60000011413 */
[----:B------:R-:W4:Y:S04]  /*f7e0*/  LDL R25, [R1+0x1f4] ;  /* 0x0001f40001197983 */ /* 0x000f280000100800 */
[----:B------:R-:W4:Y:S01]  /*f7f0*/  LDL R24, [R1+0x1f8] ;  /* 0x0001f80001187983 */ /* 0x000f220000100800 */
[----:B-1----:R-:W-:Y:S02]  /*f800*/  SHF.R.S32.HI R0, RZ, 0x1f, R58 ;  /* 0x0000001fff007819 */ /* 0x002fe4000001143a */
[----:B------:R-:W-:Y:S01]  /*f810*/  SHF.R.S32.HI R13, RZ, 0x1f, R59 ;  /* 0x0000001fff0d7819 */ /* 0x000fe2000001143b */
[----:B------:R-:W-:Y:S04]  /*f820*/  STL [R1+0x250], R14 ;  /* 0x0002500e01007387 */ /* 0x000fe80000100800 */
[----:B------:R-:W4:Y:S04]  /*f830*/  LDL R37, [R1+0x200] ;  /* 0x0002000001257983 */ /* 0x000f280000100800 */
[----:B------:R0:W-:Y:S04]  /*f840*/  STL [R1+0x25c], R0 ;  /* 0x00025c0001007387 */ /* 0x0001e80000100800 */
[----:B0-----:R-:W4:Y:S04]  /*f850*/  LDL R0, [R1+0x208] ;  /* 0x0002080001007983 */ /* 0x001f280000100800 */
[----:B------:R0:W-:Y:S04]  /*f860*/  STL [R1+0x264], R13 ;  /* 0x0002640d01007387 */ /* 0x0001e80000100800 */
[----:B------:R-:W4:Y:S04]  /*f870*/  LDL R14, [R1+0x20c] ;  /* 0x00020c00010e7983 */ /* 0x000f280000100800 */
[----:B------:R-:W4:Y:S04]  /*f880*/  LDL R19, [R1+0x214] ;  /* 0x0002140001137983 */ /* 0x000f280000100800 */
[----:B0-----:R-:W4:Y:S04]  /*f890*/  LDL R13, [R1+0x218] ;  /* 0x00021800010d7983 */ /* 0x001f280000100800 */
[----:B------:R-:W4:Y:S04]  /*f8a0*/  LDL R58, [R1+0x220] ;  /* 0x00022000013a7983 */ /* 0x000f280000100800 */
[----:B------:R-:W4:Y:S04]  /*f8b0*/  LDL R59, [R1+0x228] ;  /* 0x00022800013b7983 */ /* 0x000f280000100800 */
[----:B------:R-:W4:Y:S04]  /*f8c0*/  LDL R36, [R1+0x22c] ;  /* 0x00022c0001247983 */ /* 0x000f280000100800 */
[----:B------:R-:W4:Y:S04]  /*f8d0*/  LDL R23, [R1+0x234] ;  /* 0x0002340001177983 */ /* 0x000f280000100800 */
[----:B------:R-:W4:Y:S01]  /*f8e0*/  LDL R35, [R1+0x238] ;  /* 0x0002380001237983 */ /* 0x000f220000100800 */
[----:B--2---:R-:W-:-:S03]  /*f8f0*/  SHF.R.S32.HI R29, RZ, 0x1f, R61 ;  /* 0x0000001fff1d7819 */ /* 0x004fc6000001143d */
[----:B------:R-:W2:Y:S04]  /*f900*/  LDL R61, [R1+0x240] ;  /* 0x00024000013d7983 */ /* 0x000ea80000100800 */
[----:B------:R3:W-:Y:S04]  /*f910*/  STL [R1+0x270], R29 ;  /* 0x0002701d01007387 */ /* 0x0007e80000100800 */
[----:B------:R-:W2:Y:S04]  /*f920*/  LDL R34, [R1+0x248] ;  /* 0x0002480001227983 */ /* 0x000ea80000100800 */
[----:B------:R-:W2:Y:S01]  /*f930*/  LDL R33, [R1+0x24c] ;  /* 0x00024c0001217983 */ /* 0x000ea20000100800 */
[----:B---3--:R-:W-:-:S05]  /*f940*/  SHF.R.S32.HI R29, RZ, 0x1f, R60 ;  /* 0x0000001fff1d7819 */ /* 0x008fca000001143c */
[----:B------:R0:W-:Y:S04]  /*f950*/  STL [R1+0x27c], R29 ;  /* 0x00027c1d01007387 */ /* 0x0001e80000100800 */
[----:B------:R-:W3:Y:S04]  /*f960*/  LDL R32, [R1+0x254] ;  /* 0x0002540001207983 */ /* 0x000ee80000100800 */
[----:B------:R-:W3:Y:S04]  /*f970*/  LDL R31, [R1+0x258] ;  /* 0x00025800011f7983 */ /* 0x000ee80000100800 */
[----:B0-----:R-:W3:Y:S04]  /*f980*/  LDL R29, [R1+0x260] ;  /* 0x00026000011d7983 */ /* 0x001ee80000100800 */
[----:B------:R-:W3:Y:S04]  /*f990*/  LDL R60, [R1+0x268] ;  /* 0x00026800013c7983 */ /* 0x000ee80000100800 */
[----:B------:R-:W3:Y:S01]  /*f9a0*/  LDL R30, [R1+0x26c] ;  /* 0x00026c00011e7983 */ /* 0x000ee20000100800 */
[----:B----4-:R-:W-:-:S05]  /*f9b0*/  SHF.R.S32.HI R28, RZ, 0x1f, R28 ;  /* 0x0000001fff1c7819 */ /* 0x010fca000001141c */
[----:B------:R0:W-:Y:S01]  /*f9c0*/  STL [R1+0x288], R28 ;  /* 0x0002881c01007387 */ /* 0x0001e20000100800 */
[----:B------:R-:W-:-:S03]  /*f9d0*/  SHF.R.S32.HI R26, RZ, 0x1f, R26 ;  /* 0x0000001fff1a7819 */ /* 0x000fc6000001141a */
[----:B0-----:R-:W4:Y:S04]  /*f9e0*/  LDL R28, [R1+0x274] ;  /* 0x00027400011c7983 */ /* 0x001f280000100800 */
[----:B------:R0:W-:Y:S04]  /*f9f0*/  STL [R1+0x290], R26 ;  /* 0x0002901a01007387 */ /* 0x0001e80000100800 */
[----:B0-----:R-:W4:Y:S01]  /*fa00*/  LDL R26, [R1+0x278] ;  /* 0x00027800011a7983 */ /* 0x001f220000100800 */
[----:B------:R-:W-:-:S05]  /*fa10*/  SHF.R.S32.HI R38, RZ, 0x1f, R38 ;  /* 0x0000001fff267819 */ /* 0x000fca0000011426 */
[----:B------:R0:W-:Y:S01]  /*fa20*/  STL [R1+0x29c], R38 ;  /* 0x00029c2601007387 */ /* 0x0001e20000100800 */
[----:B------:R-:W-:-:S03]  /*fa30*/  SHF.R.S32.HI R27, RZ, 0x1f, R27 ;  /* 0x0000001fff1b7819 */ /* 0x000fc6000001141b */
[----:B0-----:R-:W4:Y:S01]  /*fa40*/  LDL.LU R38, [R1+0x36cc] ;  /* 0x0036cc0001267983 */ /* 0x001f220000300800 */
[----:B------:R-:W-:-:S03]  /*fa50*/  SHF.R.S32.HI R25, RZ, 0x1f, R25 ;  /* 0x0000001fff197819 */ /* 0x000fc60000011419 */
[----:B------:R0:W-:Y:S01]  /*fa60*/  STL [R1+0x2a4], R27 ;  /* 0x0002a41b01007387 */ /* 0x0001e20000100800 */
[----:B------:R-:W-:-:S03]  /*fa70*/  SHF.R.S32.HI R24, RZ, 0x1f, R24 ;  /* 0x0000001fff187819 */ /* 0x000fc60000011418 */
[----:B0-----:R-:W4:Y:S01]  /*fa80*/  LDL R27, [R1+0x28c] ;  /* 0x00028c00011b7983 */ /* 0x001f220000100800 */
[----:B------:R-:W-:-:S03]  /*fa90*/  SHF.R.S32.HI R37, RZ, 0x1f, R37 ;  /* 0x0000001fff257819 */ /* 0x000fc60000011425 */
[----:B------:R0:W-:Y:S04]  /*faa0*/  STL [R1+0x2ac], R25 ;  /* 0x0002ac1901007387 */ /* 0x0001e80000100800 */
[----:B0-----:R-:W4:Y:S01]  /*fab0*/  LDL R25, [R1+0x294] ;  /* 0x0002940001197983 */ /* 0x001f220000100800 */
[----:B------:R-:W-:-:S03]  /*fac0*/  SHF.R.S32.HI R0, RZ, 0x1f, R0 ;  /* 0x0000001fff007819 */ /* 0x000fc60000011400 */
[----:B------:R0:W-:Y:S01]  /*fad0*/  STL [R1+0x2b0], R24 ;  /* 0x0002b01801007387 */ /* 0x0001e20000100800 */
[----:B------:R-:W-:Y:S02]  /*fae0*/  SHF.R.S32.HI R14, RZ, 0x1f, R14 ;  /* 0x0000001fff0e7819 */ /* 0x000fe4000001140e */
[----:B------:R-:W-:Y:S01]  /*faf0*/  SHF.R.S32.HI R19, RZ, 0x1f, R19 ;  /* 0x0000001fff137819 */ /* 0x000fe20000011413 */
[----:B0-----:R-:W4:Y:S04]  /*fb00*/  LDL R24, [R1+0x298] ;  /* 0x0002980001187983 */ /* 0x001f280000100800 */
[----:B------:R0:W-:Y:S01]  /*fb10*/  STL [R1+0x2b4], R37 ;  /* 0x0002b42501007387 */ /* 0x0001e20000100800 */
[----:B------:R-:W-:Y:S02]  /*fb20*/  SHF.R.S32.HI R13, RZ, 0x1f, R13 ;  /* 0x0000001fff0d7819 */ /* 0x000fe4000001140d */
[----:B------:R-:W-:Y:S01]  /*fb30*/  SHF.R.S32.HI R58, RZ, 0x1f, R58 ;  /* 0x0000001fff3a7819 */ /* 0x000fe2000001143a */
[----:B0-----:R-:W4:Y:S04]  /*fb40*/  LDL.LU R37, [R1+0x36c8] ;  /* 0x0036c80001257983 */ /* 0x001f280000300800 */
[----:B------:R0:W-:Y:S01]  /*fb50*/  STL [R1+0x2b8], R0 ;  /* 0x0002b80001007387 */ /* 0x0001e20000100800 */
[----:B------:R-:W-:-:S03]  /*fb60*/  SHF.R.S32.HI R59, RZ, 0x1f, R59 ;  /* 0x0000001fff3b7819 */ /* 0x000fc6000001143b */
[----:B0-----:R-:W4:Y:S04]  /*fb70*/  LDL.LU R0, [R1+0x36c4] ;  /* 0x0036c40001007983 */ /* 0x001f280000300800 */
[----:B------:R0:W-:Y:S04]  /*fb80*/  STL [R1+0x2bc], R14 ;  /* 0x0002bc0e01007387 */ /* 0x0001e80000100800 */
        /* <DEDUP_REMOVED lines=8> */
[----:B0-----:R-:W4:Y:S01]  /*fc10*/  LDL.LU R59, [R1+0x36b0] ;  /* 0x0036b000013b7983 */ /* 0x001f220000300800 */
[----:B------:R-:W-:-:S05]  /*fc20*/  SHF.R.S32.HI R36, RZ, 0x1f, R36 ;  /* 0x0000001fff247819 */ /* 0x000fca0000011424 */
[----:B------:R0:W-:Y:S01]  /*fc30*/  STL [R1+0x2d0], R36 ;  /* 0x0002d02401007387 */ /* 0x0001e20000100800 */
[----:B------:R-:W-:Y:S02]  /*fc40*/  SHF.R.S32.HI R35, RZ, 0x1f, R35 ;  /* 0x0000001fff237819 */ /* 0x000fe40000011423 */
[----:B0-----:R-:W-:Y:S02]  /*fc50*/  SHF.R.S32.HI R36, RZ, 0x1f, R23 ;  /* 0x0000001fff247819 */ /* 0x001fe40000011417 */
[----:B------:R-:W4:Y:S04]  /*fc60*/  LDL.LU R23, [R1+0xec] ;  /* 0x0000ec0001177983 */ /* 0x000f280000300800 */
[----:B------:R2:W-:Y:S02]  /*fc70*/  STL [R1+0x2d4], R36 ;  /* 0x0002d42401007387 */ /* 0x0005e40000100800 */
[----:B--2---:R-:W-:-:S02]  /*fc80*/  SHF.R.S32.HI R36, RZ, 0x1f, R61 ;  /* 0x0000001fff247819 */ /* 0x004fc4000001143d */
[----:B------:R-:W2:Y:S04]  /*fc90*/  LDL.LU R61, [R1+0xe8] ;  /* 0x0000e800013d7983 */ /* 0x000ea80000300800 */
[----:B------:R0:W-:Y:S04]  /*fca0*/  STL [R1+0x2d8], R35 ;  /* 0x0002d82301007387 */ /* 0x0001e80000100800 */
[----:B------:R-:W-:Y:S01]  /*fcb0*/  STL [R1+0x2dc], R36 ;  /* 0x0002dc2401007387 */ /* 0x000fe20000100800 */
[----:B0-----:R-:W-:Y:S02]  /*fcc0*/  SHF.R.S32.HI R35, RZ, 0x1f, R34 ;  /* 0x0000001fff237819 */ /* 0x001fe40000011422 */
[----:B------:R-:W-:-:S03]  /*fcd0*/  SHF.R.S32.HI R34, RZ, 0x1f, R33 ;  /* 0x0000001fff227819 */ /* 0x000fc60000011421 */
[----:B------:R-:W-:Y:S01]  /*fce0*/  STL [R1+0x2e0], R35 ;  /* 0x0002e02301007387 */ /* 0x000fe20000100800 */
[----:B---3--:R-:W-:-:S03]  /*fcf0*/  SHF.R.S32.HI R33, RZ, 0x1f, R32 ;  /* 0x0000001fff217819 */ /* 0x008fc60000011420 */
[----:B------:R-:W-:Y:S01]  /*fd00*/  STL [R1+0x2e4], R34 ;  /* 0x0002e42201007387 */ /* 0x000fe20000100800 */
[----:B------:R-:W-:-:S03]  /*fd10*/  SHF.R.S32.HI R32, RZ, 0x1f, R31 ;  /* 0x0000001fff207819 */ /* 0x000fc6000001141f */
[----:B------:R-:W-:Y:S01]  /*fd20*/  STL [R1+0x2e8], R33 ;  /* 0x0002e82101007387 */ /* 0x000fe20000100800 */
[----:B------:R-:W-:-:S03]  /*fd30*/  SHF.R.S32.HI R29, RZ, 0x1f, R29 ;  /* 0x0000001fff1d7819 */ /* 0x000fc6000001141d */
[----:B------:R-:W-:Y:S01]  /*fd40*/  STL [R1+0x2ec], R32 ;  /* 0x0002ec2001007387 */ /* 0x000fe20000100800 */
[----:B------:R-:W-:-:S03]  /*fd50*/  SHF.R.S32.HI R31, RZ, 0x1f, R60 ;  /* 0x0000001fff1f7819 */ /* 0x000fc6000001143c */
[----:B------:R-:W3:Y:S01]  /*fd60*/  LDL.LU R60, [R1+0xe4] ;  /* 0x0000e400013c7983 */ /* 0x000ee20000300800 */
[----:B------:R-:W-:-:S03]  /*fd70*/  SHF.R.S32.HI R30, RZ, 0x1f, R30 ;  /* 0x0000001fff1e7819 */ /* 0x000fc6000001141e */
[----:B------:R0:W-:Y:S04]  /*fd80*/  STL [R1+0x2f0], R29 ;  /* 0x0002f01d01007387 */ /* 0x0001e80000100800 */
[----:B0-----:R-:W3:Y:S04]  /*fd90*/  LDL.LU R29, [R1+0x4c] ;  /* 0x00004c00011d7983 */ /* 0x001ee80000300800 */
[----:B------:R-:W-:Y:S04]  /*fda0*/  STL [R1+0x2f4], R31 ;  /* 0x0002f41f01007387 */ /* 0x000fe80000100800 */
[----:B------:R0:W-:Y:S01]  /*fdb0*/  STL [R1+0x2f8], R30 ;  /* 0x0002f81e01007387 */ /* 0x0001e20000100800 */
[----:B----4-:R-:W-:-:S05]  /*fdc0*/  SHF.R.S32.HI R28, RZ, 0x1f, R28 ;  /* 0x0000001fff1c7819 */ /* 0x010fca000001141c */
[----:B------:R1:W-:Y:S01]  /*fdd0*/  STL [R1+0x2fc], R28 ;  /* 0x0002fc1c01007387 */ /* 0x0003e20000100800 */
[----:B------:R-:W-:Y:S02]  /*fde0*/  SHF.R.S32.HI R26, RZ, 0x1f, R26 ;  /* 0x0000001fff1a7819 */ /* 0x000fe4000001141a */
[----:B0-----:R-:W-:Y:S02]  /*fdf0*/  SHF.R.S32.HI R30, RZ, 0x1f, R59 ;  /* 0x0000001fff1e7819 */ /* 0x001fe4000001143b */
[----:B------:R-:W4:Y:S04]  /*fe00*/  LDL.LU R59, [R1+0x36ac] ;  /* 0x0036ac00013b7983 */ /* 0x000f280000300800 */
[----:B------:R0:W-:Y:S04]  /*fe10*/  STL [R1+0x300], R26 ;  /* 0x0003001a01007387 */ /* 0x0001e80000100800 */
[----:B-1----:R-:W3:Y:S04]  /*fe20*/  LDL.LU R28, [R1+0xe0] ;  /* 0x0000e000011c7983 */ /* 0x002ee80000300800 */
[----:B0-----:R-:W3:Y:S04]  /*fe30*/  LDL.LU R26, [R1+0x48] ;  /* 0x00004800011a7983 */ /* 0x001ee80000300800 */
[----:B------:R0:W-:Y:S02]  /*fe40*/  STL [R1+0x304], R30 ;  /* 0x0003041e01007387 */ /* 0x0001e40000100800 */
[----:B0-----:R-:W-:-:S02]  /*fe50*/  SHF.R.S32.HI R30, RZ, 0x1f, R58 ;  /* 0x0000001fff1e7819 */ /* 0x001fc4000001143a */
[----:B------:R-:W2:Y:S01]  /*fe60*/  LDL.LU R58, [R1+0x36a8] ;  /* 0x0036a800013a7983 */ /* 0x000ea20000300800 */
[----:B------:R-:W-:Y:S02]  /*fe70*/  SHF.R.S32.HI R27, RZ, 0x1f, R27 ;  /* 0x0000001fff1b7819 */ /* 0x000fe4000001141b */
[----:B------:R-:W-:Y:S01]  /*fe80*/  SHF.R.S32.HI R25, RZ, 0x1f, R25 ;  /* 0x0000001fff197819 */ /* 0x000fe20000011419 */
[----:B------:R-:W-:Y:S01]  /*fe90*/  STL [R1+0x308], R30 ;  /* 0x0003081e01007387 */ /* 0x000fe20000100800 */
[----:B------:R-:W-:-:S03]  /*fea0*/  SHF.R.S32.HI R24, RZ, 0x1f, R24 ;  /* 0x0000001fff187819 */ /* 0x000fc60000011418 */
[----:B------:R0:W-:Y:S04]  /*feb0*/  STL [R1+0x30c], R27 ;  /* 0x00030c1b01007387 */ /* 0x0001e80000100800 */
[----:B0-----:R-:W3:Y:S04]  /*fec0*/  LDL.LU R27, [R1+0xdc] ;  /* 0x0000dc00011b7983 */ /* 0x001ee80000300800 */
[----:B------:R4:W-:Y:S04]  /*fed0*/  STL [R1+0x310], R25 ;  /* 0x0003101901007387 */ /* 0x0009e80000100800 */
[----:B------:R-:W3:Y:S04]  /*fee0*/  LDL.LU R33, [R1+0x44] ;  /* 0x0000440001217983 */ /* 0x000ee80000300800 */
[----:B------:R2:W-:Y:S01]  /*fef0*/  STL [R1+0x314], R24 ;  /* 0x0003141801007387 */ /* 0x0005e20000100800 */
[----:B----4-:R-:W-:-:S02]  /*ff00*/  IADD3 R25, P1, R13, R59, RZ ;  /* 0x0000003b0d197210 */ /* 0x010fc40007f3e0ff */
[----:B--2---:R-:W-:Y:S02]  /*ff10*/  IADD3 R24, P2, R13, R58, RZ ;  /* 0x0000003a0d187210 */ /* 0x004fe40007f5e0ff */
[----:B------:R-:W2:Y:S01]  /*ff20*/  LDL.LU R13, [R1+0x36a4] ;  /* 0x0036a400010d7983 */ /* 0x000ea20000300800 */
[----:B------:R-:W-:-:S03]  /*ff30*/  IADD3 R30, P3, R14, R59, RZ ;  /* 0x0000003b0e1e7210 */ /* 0x000fc60007f7e0ff */
[----:B------:R0:W-:Y:S01]  /*ff40*/  STL [R1+0x32c4], R25 ;  /* 0x0032c41901007387 */ /* 0x0001e20000100800 */
[----:B------:R-:W-:-:S03]  /*ff50*/  IADD3 R31, P4, R14, R58, RZ ;  /* 0x0000003a0e1f7210 */ /* 0x000fc60007f9e0ff */
[----:B0-----:R-:W4:Y:S04]  /*ff60*/  LDL.LU R25, [R1+0xd8] ;  /* 0x0000d80001197983 */ /* 0x001f280000300800 */
[----:B------:R0:W-:Y:S04]  /*ff70*/  STL [R1+0x32c0], R24 ;  /* 0x0032c01801007387 */ /* 0x0001e80000100800 */
[----:B0-----:R-:W4:Y:S04]  /*ff80*/  LDL.LU R24, [R1+0x40] ;  /* 0x0000400001187983 */ /* 0x001f280000300800 */
[----:B------:R0:W-:Y:S04]  /*ff90*/  STL [R1+0x32bc], R30 ;  /* 0x0032bc1e01007387 */ /* 0x0001e80000100800 */
[----:B------:R-:W4:Y:S04]  /*ffa0*/  LDL.LU R14, [R1+0x36a0] ;  /* 0x0036a000010e7983 */ /* 0x000f280000300800 */
[----:B------:R-:W-:Y:S01]  /*ffb0*/  STL [R1+0x32b4], R31 ;  /* 0x0032b41f01007387 */ /* 0x000fe20000100800 */
[----:B0-----:R-:W-:-:S02]  /*ffc0*/  IADD3 R30, P5, R23, R59, RZ ;  /* 0x0000003b171e7210 */ /* 0x001fc40007fbe0ff */
[----:B------:R-:W-:Y:S01]  /*ffd0*/  IADD3 R23, P6, R23, R58, RZ ;  /* 0x0000003a17177210 */ /* 0x000fe20007fde0ff */
[----:B------:R-:W4:Y:S04]  /*ffe0*/  LDL.LU R32, [R1+0xd4] ;  /* 0x0000d40001207983 */ /* 0x000f280000300800 */
[----:B------:R0:W-:Y:S04]  /*fff0*/  STL [R1+0x32b8], R30 ;  /* 0x0032b81e01007387 */ /* 0x0001e80000100800 */
[----:B------:R1:W-:Y:S01]  /*10000*/  STL [R1+0x32a8], R23 ;  /* 0x0032a81701007387 */ /* 0x0003e20000100800 */
[----:B0-----:R-:W-:-:S03]  /*10010*/  IADD3 R30, P0, R61, R59, RZ ;  /* 0x0000003b3d1e7210 */ /* 0x001fc60007f1e0ff */
[----:B-1----:R-:W4:Y:S04]  /*10020*/  LDL.LU R23, [R1+0x3c] ;  /* 0x00003c0001177983 */ /* 0x002f280000300800 */
[----:B------:R0:W-:Y:S01]  /*10030*/  STL [R1+0x32ac], R30 ;  /* 0x0032ac1e01007387 */ /* 0x0001e20000100800 */
[--C-:B--2---:R-:W-:Y:S01]  /*10040*/  IMAD.X R31, R19, 0x1, R13.reuse, P1 ;  /* 0x00000001131f7824 */ /* 0x104fe200008e060d */
[----:B0-----:R-:W-:Y:S02]  /*10050*/  IADD3 R30, P1, R61, R58, RZ ;  /* 0x0000003a3d1e7210 */ /* 0x001fe40007f3e0ff */
[----:B------:R-:W2:Y:S04]  /*10060*/  LDL.LU R61, [R1+0xd0] ;  /* 0x0000d000013d7983 */ /* 0x000ea80000300800 */
[----:B------:R0:W-:Y:S04]  /*10070*/  STL [R1+0x32b0], R31 ;  /* 0x0032b01f01007387 */ /* 0x0001e80000100800 */
[----:B------:R1:W-:Y:S04]  /*10080*/  STL [R1+0x32a4], R30 ;  /* 0x0032a41e01007387 */ /* 0x0003e80000100800 */
[----:B0-----:R-:W2:Y:S01]  /*10090*/  LDL.LU R31, [R1+0x38] ;  /* 0x00003800011f7983 */ /* 0x001ea20000300800 */
[----:B---3--:R-:W-:-:S02]  /*100a0*/  IMAD.X R34, R29, 0x1, R13, P3 ;  /* 0x000000011d227824 */ /* 0x008fc400018e060d */
[----:B----4-:R-:W-:Y:S01]  /*100b0*/  IMAD.X R19, R19, 0x1, R14, P2 ;  /* 0x0000000113137824 */ /* 0x010fe200010e060e */
[----:B-1----:R-:W-:-:S04]  /*100c0*/  IADD3 R30, P2, R60, R59, RZ ;  /* 0x0000003b3c1e7210 */ /* 0x002fc80007f5e0ff */
[----:B------:R0:W-:Y:S04]  /*100d0*/  STL [R1+0x32a0], R19 ;  /* 0x0032a01301007387 */ /* 0x0001e80000100800 */
[----:B------:R1:W-:Y:S01]  /*100e0*/  STL [R1+0x329c], R30 ;  /* 0x00329c1e01007387 */ /* 0x0003e20000100800 */
[----:B0-----:R-:W-:-:S03]  /*100f0*/  IADD3 R19, P3, R60, R58, RZ ;  /* 0x0000003a3c137210 */ /* 0x001fc60007f7e0ff */
[----:B-1----:R-:W3:Y:S04]  /*10100*/  LDL.LU R30, [R1+0xcc] ;  /* 0x0000cc00011e7983 */ /* 0x002ee80000300800 */
[----:B------:R0:W-:Y:S04]  /*10110*/  STL [R1+0x3298], R34 ;  /* 0x0032982201007387 */ /* 0x0001e80000100800 */
[----:B------:R-:W4:Y:S01]  /*10120*/  LDL.LU R60, [R1+0x34] ;  /* 0x00003400013c7983 */ /* 0x000f220000300800 */
[----:B------:R-:W-:-:S03]  /*10130*/  IMAD.X R29, R29, 0x1, R14, P4 ;  /* 0x000000011d1d7824 */ /* 0x000fc600020e060e */
[----:B------:R1:W-:Y:S01]  /*10140*/  STL [R1+0x3294], R19 ;  /* 0x0032941301007387 */ /* 0x0003e20000100800 */
[----:B0-----:R-:W-:-:S03]  /*10150*/  IADD3 R34, P4, R28, R59, RZ ;  /* 0x0000003b1c227210 */ /* 0x001fc60007f9e0ff */
[----:B------:R0:W-:Y:S01]  /*10160*/  STL [R1+0x3288], R29 ;  /* 0x0032881d01007387 */ /* 0x0001e20000100800 */
[----:B-1----:R-:W-:-:S03]  /*10170*/  IMAD.X R19, R26, 0x1, R13, P5 ;  /* 0x000000011a137824 */ /* 0x002fc600028e060d */
[----:B0-----:R-:W4:Y:S04]  /*10180*/  LDL.LU R29, [R1+0xc8] ;  /* 0x0000c800011d7983 */ /* 0x001f280000300800 */
[----:B------:R0:W-:Y:S04]  /*10190*/  STL [R1+0x3290], R34 ;  /* 0x0032902201007387 */ /* 0x0001e80000100800 */
[----:B------:R1:W-:Y:S01]  /*101a0*/  STL [R1+0x328c], R19 ;  /* 0x00328c1301007387 */ /* 0x0003e20000100800 */
[----:B0-----:R-:W-:-:S03]  /*101b0*/  IADD3 R34, P5, R28, R58, RZ ;  /* 0x0000003a1c227210 */ /* 0x001fc60007fbe0ff */
[----:B------:R-:W4:Y:S01]  /*101c0*/  LDL.LU R28, [R1+0x30] ;  /* 0x00003000011c7983 */ /* 0x000f220000300800 */
[----:B-1----:R-:W-:Y:S01]  /*101d0*/  IMAD.X R19, R26, 0x1, R14, P6 ;  /* 0x000000011a137824 */ /* 0x002fe200030e060e */
[----:B------:R-:W-:Y:S02]  /*101e0*/  IADD3 R26, P6, R27, R59, RZ ;  /* 0x0000003b1b1a7210 */ /* 0x000fe40007fde0ff */
[----:B------:R0:W-:Y:S04]  /*101f0*/  STL [R1+0x3284], R34 ;  /* 0x0032842201007387 */ /* 0x0001e80000100800 */
[----:B------:R-:W-:Y:S04]  /*10200*/  STL [R1+0x3278], R19 ;  /* 0x0032781301007387 */ /* 0x000fe80000100800 */
[----:B------:R1:W-:Y:S01]  /*10210*/  STL [R1+0x3280], R26 ;  /* 0x0032801a01007387 */ /* 0x0003e20000100800 */
[----:B0-----:R-:W-:-:S03]  /*10220*/  IMAD.X R34, R33, 0x1, R13, P0 ;  /* 0x0000000121227824 */ /* 0x001fc600000e060d */
[----:B-1----:R-:W4:Y:S01]  /*10230*/  LDL.LU R26, [R1+0xc4] ;  /* 0x0000c400011a7983 */ /* 0x002f220000300800 */
[----:B------:R-:W-:-:S03]  /*10240*/  IADD3 R19, P0, R27, R58, RZ ;  /* 0x0000003a1b137210 */ /* 0x000fc60007f1e0ff */
[----:B------:R0:W-:Y:S04]  /*10250*/  STL [R1+0x327c], R34 ;  /* 0x00327c2201007387 */ /* 0x0001e80000100800 */
[----:B------:R-:W4:Y:S01]  /*10260*/  LDL.LU R27, [R1+0x2c] ;  /* 0x00002c00011b7983 */ /* 0x000f220000300800 */
[----:B------:R-:W-:Y:S01]  /*10270*/  IMAD.X R33, R33, 0x1, R14, P1 ;  /* 0x0000000121217824 */ /* 0x000fe200008e060e */
[C---:B0-----:R-:W-:Y:S02]  /*10280*/  IADD3 R34, P1, R25.reuse, R59, RZ ;  /* 0x0000003b19227210 */ /* 0x041fe40007f3e0ff */
[----:B------:R0:W-:Y:S04]  /*10290*/  STL [R1+0x3274], R19 ;  /* 0x0032741301007387 */ /* 0x0001e80000100800 */
[----:B------:R1:W-:Y:S04]  /*102a0*/  STL [R1+0x3268], R33 ;  /* 0x0032682101007387 */ /* 0x0003e80000100800 */
[----:B------:R-:W-:Y:S01]  /*102b0*/  STL [R1+0x3270], R34 ;  /* 0x0032702201007387 */ /* 0x000fe20000100800 */
[----:B0-----:R-:W-:Y:S01]  /*102c0*/  IMAD.X R19, R24, 0x1, R13, P2 ;  /* 0x0000000118137824 */ /* 0x001fe200010e060d */
[----:B-1----:R-:W-:-:S02]  /*102d0*/  IADD3 R33, P2, R25, R58, RZ ;  /* 0x0000003a19217210 */ /* 0x002fc40007f5e0ff */
[----:B------:R-:W4:Y:S04]  /*102e0*/  LDL.LU R25, [R1+0xc0] ;  /* 0x0000c00001197983 */ /* 0x000f280000300800 */
[----:B------:R0:W-:Y:S04]  /*102f0*/  STL [R1+0x326c], R19 ;  /* 0x00326c1301007387 */ /* 0x0001e80000100800 */
[----:B------:R1:W-:Y:S01]  /*10300*/  STL [R1+0x3264], R33 ;  /* 0x0032642101007387 */ /* 0x0003e20000100800 */
[----:B0-----:R-:W-:-:S03]  /*10310*/  IMAD.X R19, R24, 0x1, R14, P3 ;  /* 0x0000000118137824 */ /* 0x001fc600018e060e */
[----:B------:R-:W4:Y:S01]  /*10320*/  LDL.LU R24, [R1+0x28] ;  /* 0x0000280001187983 */ /* 0x000f220000300800 */
[----:B-1----:R-:W-:-:S03]  /*10330*/  IADD3 R33, P3, R32, R59, RZ ;  /* 0x0000003b20217210 */ /* 0x002fc60007f7e0ff */
[----:B------:R0:W-:Y:S04]  /*10340*/  STL [R1+0x3258], R19 ;  /* 0x0032581301007387 */ /* 0x0001e80000100800 */
[----:B------:R1:W-:Y:S01]  /*10350*/  STL [R1+0x3260], R33 ;  /* 0x0032602101007387 */ /* 0x0003e20000100800 */
[C---:B0-----:R-:W-:Y:S01]  /*10360*/  IMAD.X R19, R23.reuse, 0x1, R13, P4 ;  /* 0x0000000117137824 */ /* 0x041fe200020e060d */
[----:B-1----:R-:W-:Y:S01]  /*10370*/  IADD3 R33, P4, R32, R58, RZ ;  /* 0x0000003a20217210 */ /* 0x002fe20007f9e0ff */
[----:B------:R-:W-:-:S03]  /*10380*/  IMAD.X R32, R23, 0x1, R14, P5 ;  /* 0x0000000117207824 */ /* 0x000fc600028e060e */
[----:B------:R2:W-:Y:S04]  /*10390*/  STL [R1+0x325c], R19 ;  /* 0x00325c1301007387 */ /* 0x0005e80000100800 */
[----:B------:R-:W-:Y:S04]  /*103a0*/  STL [R1+0x3254], R33 ;  /* 0x0032542101007387 */ /* 0x000fe80000100800 */
[----:B------:R-:W4:Y:S04]  /*103b0*/  LDL.LU R23, [R1+0xbc] ;  /* 0x0000bc0001177983 */ /* 0x000f280000300800 */
[----:B------:R0:W-:Y:S01]  /*103c0*/  STL [R1+0x3248], R32 ;  /* 0x0032482001007387 */ /* 0x0001e20000100800 */
[----:B--2---:R-:W-:-:S05]  /*103d0*/  IADD3 R19, P5, R61, R59, RZ ;  /* 0x0000003b3d137210 */ /* 0x004fca0007fbe0ff */
[----:B------:R1:W-:Y:S01]  /*103e0*/  STL [R1+0x3250], R19 ;  /* 0x0032501301007387 */ /* 0x0003e20000100800 */
[----:B0-----:R-:W-:Y:S01]  /*103f0*/  IMAD.X R32, R31, 0x1, R13, P6 ;  /* 0x000000011f207824 */ /* 0x001fe200030e060d */
[----:B-1----:R-:W-:Y:S02]  /*10400*/  IADD3 R19, P6, R61, R58, RZ ;  /* 0x0000003a3d137210 */ /* 0x002fe40007fde0ff */
[----:B------:R-:W2:Y:S01]  /*10410*/  LDL.LU R61, [R1+0x24] ;  /* 0x00002400013d7983 */ /* 0x000ea20000300800 */
[----:B------:R-:W-:-:S03]  /*10420*/  IMAD.X R31, R31, 0x1, R14, P0 ;  /* 0x000000011f1f7824 */ /* 0x000fc600000e060e */
[----:B------:R-:W-:Y:S04]  /*10430*/  STL [R1+0x324c], R32 ;  /* 0x00324c2001007387 */ /* 0x000fe80000100800 */
[----:B------:R3:W-:Y:S04]  /*10440*/  STL [R1+0x3244], R19 ;  /* 0x0032441301007387 */ /* 0x0007e80000100800 */
[----:B------:R0:W-:Y:S01]  /*10450*/  STL [R1+0x3238], R31 ;  /* 0x0032381f01007387 */ /* 0x0001e20000100800 */
[----:B---3--:R-:W-:-:S05]  /*10460*/  IADD3 R19, P0, R30, R59, RZ ;  /* 0x0000003b1e137210 */ /* 0x008fca0007f1e0ff */
[----:B------:R1:W-:Y:S01]  /*10470*/  STL [R1+0x3240], R19 ;  /* 0x0032401301007387 */ /* 0x0003e20000100800 */
[----:B----4-:R-:W-:Y:S01]  /*10480*/  IMAD.X R32, R60, 0x1, R13, P1 ;  /* 0x000000013c207824 */ /* 0x010fe200008e060d */
[----:B0-----:R-:W-:Y:S01]  /*10490*/  IADD3 R31, P1, R30, R58, RZ ;  /* 0x0000003a1e1f7210 */ /* 0x001fe20007f3e0ff */
[----:B------:R-:W-:Y:S01]  /*104a0*/  IMAD.X R30, R60, 0x1, R14, P2 ;  /* 0x000000013c1e7824 */ /* 0x000fe200010e060e */
[----:B-1----:R-:W3:Y:S04]  /*104b0*/  LDL.LU R19, [R1+0xb8] ;  /* 0x0000b80001137983 */ /* 0x002ee80000300800 */
[----:B------:R-:W-:Y:S04]  /*104c0*/  STL [R1+0x323c], R32 ;  /* 0x00323c2001007387 */ /* 0x000fe80000100800 */
[----:B------:R0:W-:Y:S04]  /*104d0*/  STL [R1+0x3234], R31 ;  /* 0x0032341f01007387 */ /* 0x0001e80000100800 */
[----:B------:R-:W4:Y:S04]  /*104e0*/  LDL.LU R60, [R1+0x20] ;  /* 0x00002000013c7983 */ /* 0x000f280000300800 */
[----:B------:R1:W-:Y:S01]  /*104f0*/  STL [R1+0x3228], R30 ;  /* 0x0032281e01007387 */ /* 0x0003e20000100800 */
[----:B0-----:R-:W-:-:S05]  /*10500*/  IADD3 R31, P2, R29, R59, RZ ;  /* 0x0000003b1d1f7210 */ /* 0x001fca0007f5e0ff */
[----:B------:R-:W-:Y:S01]  /*10510*/  STL [R1+0x3230], R31 ;  /* 0x0032301f01007387 */ /* 0x000fe20000100800 */
[----:B-1----:R-:W-:Y:S01]  /*10520*/  IMAD.X R30, R28, 0x1, R13, P3 ;  /* 0x000000011c1e7824 */ /* 0x002fe200018e060d */
[----:B------:R-:W-:-:S04]  /*10530*/  IADD3 R29, P3, R29, R58, RZ ;  /* 0x0000003a1d1d7210 */ /* 0x000fc80007f7e0ff */
[----:B------:R-:W-:Y:S04]  /*10540*/  STL [R1+0x322c], R30 ;  /* 0x00322c1e01007387 */ /* 0x000fe80000100800 */
[----:B------:R-:W4:Y:S04]  /*10550*/  LDL.LU R35, [R1+0xb4] ;  /* 0x0000b40001237983 */ /* 0x000f280000300800 */
[----:B------:R0:W-:Y:S01]  /*10560*/  STL [R1+0x3224], R29 ;  /* 0x0032241d01007387 */ /* 0x0001e20000100800 */
[----:B------:R-:W-:-:S03]  /*10570*/  IMAD.X R28, R28, 0x1, R14, P4 ;  /* 0x000000011c1c7824 */ /* 0x000fc600020e060e */
[----:B------:R-:W4:Y:S01]  /*10580*/  LDL.LU R34, [R1+0x1c] ;  /* 0x00001c0001227983 */ /* 0x000f220000300800 */
[----:B0-----:R-:W-:-:S03]  /*10590*/  IADD3 R29, P4, R26, R59, RZ ;  /* 0x0000003b1a1d7210 */ /* 0x001fc60007f9e0ff */
[----:B------:R0:W-:Y:S04]  /*105a0*/  STL [R1+0x3218], R28 ;  /* 0x0032181c01007387 */ /* 0x0001e80000100800 */
[----:B------:R-:W-:Y:S04]  /*105b0*/  STL [R1+0x3220], R29 ;  /* 0x0032201d01007387 */ /* 0x000fe80000100800 */
[----:B------:R-:W4:Y:S01]  /*105c0*/  LDL.LU R33, [R1+0xb0] ;  /* 0x0000b00001217983 */ /* 0x000f220000300800 */
[----:B0-----:R-:W-:-:S05]  /*105d0*/  IMAD.X R28, R27, 0x1, R13, P5 ;  /* 0x000000011b1c7824 */ /* 0x001fca00028e060d */
[----:B------:R-:W-:Y:S04]  /*105e0*/  STL [R1+0x321c], R28 ;  /* 0x00321c1c01007387 */ /* 0x000fe80000100800 */
[----:B------:R-:W4:Y:S01]  /*105f0*/  LDL.LU R32, [R1+0x18] ;  /* 0x0000180001207983 */ /* 0x000f220000300800 */
[----:B------:R-:W-:Y:S01]  /*10600*/  IADD3 R26, P5, R26, R58, RZ ;  /* 0x0000003a1a1a7210 */ /* 0x000fe20007fbe0ff */
[----:B------:R-:W-:-:S04]  /*10610*/  IMAD.X R27, R27, 0x1, R14, P6 ;  /* 0x000000011b1b7824 */ /* 0x000fc800030e060e */
[----:B------:R0:W-:Y:S04]  /*10620*/  STL [R1+0x3214], R26 ;  /* 0x0032141a01007387 */ /* 0x0001e80000100800 */
[----:B------:R-:W4:Y:S04]  /*10630*/  LDL.LU R31, [R1+0xac] ;  /* 0x0000ac00011f7983 */ /* 0x000f280000300800 */
[----:B------:R-:W-:Y:S04]  /*10640*/  STL [R1+0x3208], R27 ;  /* 0x0032081b01007387 */ /* 0x000fe80000100800 */
[----:B------:R-:W4:Y:S01]  /*10650*/  LDL.LU R30, [R1+0x14] ;  /* 0x00001400011e7983 */ /* 0x000f220000300800 */
[----:B0-----:R-:W-:-:S05]  /*10660*/  IADD3 R26, P6, R25, R59, RZ ;  /* 0x0000003b191a7210 */ /* 0x001fca0007fde0ff */
[----:B------:R0:W-:Y:S04]  /*10670*/  STL [R1+0x3210], R26 ;  /* 0x0032101a01007387 */ /* 0x0001e80000100800 */
[----:B------:R-:W4:Y:S01]  /*10680*/  LDL.LU R29, [R1+0xa8] ;  /* 0x0000a800011d7983 */ /* 0x000f220000300800 */
[----:B0-----:R-:W-:-:S05]  /*10690*/  IMAD.X R26, R24, 0x1, R13, P0 ;  /* 0x00000001181a7824 */ /* 0x001fca00000e060d */
[----:B------:R-:W-:Y:S04]  /*106a0*/  STL [R1+0x320c], R26 ;  /* 0x00320c1a01007387 */ /* 0x000fe80000100800 */
[----:B------:R-:W4:Y:S01]  /*106b0*/  LDL.LU R28, [R1+0x10] ;  /* 0x00001000011c7983 */ /* 0x000f220000300800 */
[----:B------:R-:W-:-:S05]  /*106c0*/  IADD3 R25, P0, R25, R58, RZ ;  /* 0x0000003a19197210 */ /* 0x000fca0007f1e0ff */
[----:B------:R0:W-:Y:S04]  /*106d0*/  STL [R1+0x3204], R25 ;  /* 0x0032041901007387 */ /* 0x0001e80000100800 */
[----:B------:R-:W4:Y:S01]  /*106e0*/  LDL.LU R27, [R1+0xa4] ;  /* 0x0000a400011b7983 */ /* 0x000f220000300800 */
[----:B0-----:R-:W-:-:S05]  /*106f0*/  IMAD.X R25, R24, 0x1, R14, P1 ;  /* 0x0000000118197824 */ /* 0x001fca00008e060e */
[----:B------:R0:W-:Y:S04]  /*10700*/  STL [R1+0x31f8], R25 ;  /* 0x0031f81901007387 */ /* 0x0001e80000100800 */
[----:B------:R-:W4:Y:S01]  /*10710*/  LDL.LU R26, [R1+0xc] ;  /* 0x00000c00011a7983 */ /* 0x000f220000300800 */
[----:B------:R-:W-:-:S05]  /*10720*/  IADD3 R24, P1, R23, R59, RZ ;  /* 0x0000003b17187210 */ /* 0x000fca0007f3e0ff */
[----:B------:R2:W-:Y:S04]  /*10730*/  STL [R1+0x3200], R24 ;  /* 0x0032001801007387 */ /* 0x0005e80000100800 */
[----:B0-----:R-:W4:Y:S01]  /*10740*/  LDL.LU R25, [R1+0xa0] ;  /* 0x0000a00001197983 */ /* 0x001f220000300800 */
[----:B--2---:R-:W-:Y:S01]  /*10750*/  IMAD.X R24, R61, 0x1, R13, P2 ;  /* 0x000000013d187824 */ /* 0x004fe200010e060d */
[----:B------:R-:W-:-:S04]  /*10760*/  IADD3 R23, P2, R23, R58, RZ ;  /* 0x0000003a17177210 */ /* 0x000fc80007f5e0ff */
[----:B------:R0:W-:Y:S04]  /*10770*/  STL [R1+0x31fc], R24 ;  /* 0x0031fc1801007387 */ /* 0x0001e80000100800 */
[----:B0-----:R-:W2:Y:S04]  /*10780*/  LDL.LU R24, [R1+0x8] ;  /* 0x0000080001187983 */ /* 0x001ea80000300800 */
[----:B------:R0:W-:Y:S02]  /*10790*/  STL [R1+0x31f4], R23 ;  /* 0x0031f41701007387 */ /* 0x0001e40000100800 */
[----:B0-----:R-:W-:-:S02]  /*107a0*/  IMAD.X R23, R61, 0x1, R14, P3 ;  /* 0x000000013d177824 */ /* 0x001fc400018e060e */
[----:B------:R-:W2:Y:S04]  /*107b0*/  LDL.LU R61, [R1+0x9c] ;  /* 0x00009c00013d7983 */ /* 0x000ea80000300800 */
[----:B------:R0:W-:Y:S04]  /*107c0*/  STL [R1+0x31e8], R23 ;  /* 0x0031e81701007387 */ /* 0x0001e80000100800 */
[----:B0-----:R-:W2:Y:S01]  /*107d0*/  LDL.LU R23, [R1+0x4] ;  /* 0x0000040001177983 */ /* 0x001ea20000300800 */
[----:B---3--:R-:W-:-:S05]  /*107e0*/  IADD3 R36, P3, R19, R59, RZ ;  /* 0x0000003b13247210 */ /* 0x008fca0007f7e0ff */
[----:B------:R4:W-:Y:S02]  /*107f0*/  STL [R1+0x31f0], R36 ;  /* 0x0031f02401007387 */ /* 0x0009e40000100800 */
[----:B----4-:R-:W-:Y:S01]  /*10800*/  IMAD.X R36, R60, 0x1, R13, P4 ;  /* 0x000000013c247824 */ /* 0x010fe200020e060d */
[----:B------:R-:W-:-:S04]  /*10810*/  IADD3 R19, P4, R19, R58, RZ ;  /* 0x0000003a13137210 */ /* 0x000fc80007f9e0ff */
[----:B------:R0:W-:Y:S04]  /*10820*/  STL [R1+0x31ec], R36 ;  /* 0x0031ec2401007387 */ /* 0x0001e80000100800 */
[----:B0-----:R-:W3:Y:S04]  /*10830*/  LDL.LU R36, [R1+0x369c] ;  /* 0x00369c0001247983 */ /* 0x001ee80000300800 */
[----:B------:R0:W-:Y:S02]  /*10840*/  STL [R1+0x31e4], R19 ;  /* 0x0031e41301007387 */ /* 0x0001e40000100800 */
[----:B0-----:R-:W-:-:S02]  /*10850*/  IMAD.X R19, R60, 0x1, R14, P5 ;  /* 0x000000013c137824 */ /* 0x001fc400028e060e */
[----:B------:R-:W4:Y:S04]  /*10860*/  LDL.LU R60, [R1] ;  /* 0x00000000013c7983 */ /* 0x000f280000300800 */
[----:B------:R0:W-:Y:S02]  /*10870*/  STL [R1+0x31d8], R19 ;  /* 0x0031d81301007387 */ /* 0x0001e40000100800 */
[----:B0-----:R-:W-:-:S05]  /*10880*/  IADD3 R19, P5, R35, R59, RZ ;  /* 0x0000003b23137210 */ /* 0x001fca0007fbe0ff */
[----:B------:R0:W-:Y:S02]  /*10890*/  STL [R1+0x31e0], R19 ;  /* 0x0031e01301007387 */ /* 0x0001e40000100800 */
[C---:B0-----:R-:W-:Y:S01]  /*108a0*/  IMAD.X R19, R34.reuse, 0x1, R13, P6 ;  /* 0x0000000122137824 */ /* 0x041fe200030e060d */
[----:B------:R-:W-:Y:S01]  /*108b0*/  IADD3 R35, P6, R35, R58, RZ ;  /* 0x0000003a23237210 */ /* 0x000fe20007fde0ff */
[----:B------:R-:W-:-:S03]  /*108c0*/  IMAD.X R34, R34, 0x1, R14, P0 ;  /* 0x0000000122227824 */ /* 0x000fc600000e060e */
[----:B------:R0:W-:Y:S04]  /*108d0*/  STL [R1+0x31dc], R19 ;  /* 0x0031dc1301007387 */ /* 0x0001e80000100800 */
[----:B0-----:R-:W3:Y:S04]  /*108e0*/  LDL.LU R19, [R1+0x94] ;  /* 0x0000940001137983 */ /* 0x001ee80000300800 */
[----:B------:R0:W-:Y:S04]  /*108f0*/  STL [R1+0x31d4], R35 ;  /* 0x0031d42301007387 */ /* 0x0001e80000100800 */
[----:B0-----:R-:W3:Y:S04]  /*10900*/  LDL.LU R35, [R1+0x3698] ;  /* 0x0036980001237983 */ /* 0x001ee80000300800 */
        /* <DEDUP_REMOVED lines=43> */
[C---:B--2---:R-:W-:Y:S01]  /*10bc0*/  IMAD.X R26, R24.reuse, 0x1, R13, P2 ;  /* 0x00000001181a7824 */ /* 0x044fe200010e060d */
[----:B------:R-:W-:Y:S01]  /*10bd0*/  IADD3 R25, P2, R25, R58, RZ ;  /* 0x0000003a19197210 */ /* 0x000fe20007f5e0ff */
[----:B------:R-:W-:-:S03]  /*10be0*/  IMAD.X R24, R24, 0x1, R14, P3 ;  /* 0x0000000118187824 */ /* 0x000fc600018e060e */
[----:B------:R0:W-:Y:S04]  /*10bf0*/  STL [R1+0x318c], R26 ;  /* 0x00318c1a01007387 */ /* 0x0001e80000100800 */
[----:B0-----:R-:W2:Y:S04]  /*10c00*/  LDL.LU R26, [R1+0x3674] ;  /* 0x00367400011a7983 */ /* 0x001ea80000300800 */
[----:B------:R0:W-:Y:S04]  /*10c10*/  STL [R1+0x3184], R25 ;  /* 0x0031841901007387 */ /* 0x0001e80000100800 */
[----:B0-----:R-:W2:Y:S04]  /*10c20*/  LDL.LU R25, [R1+0x3670] ;  /* 0x0036700001197983 */ /* 0x001ea80000300800 */
[----:B------:R0:W-:Y:S02]  /*10c30*/  STL [R1+0x3178], R24 ;  /* 0x0031781801007387 */ /* 0x0001e40000100800 */
[----:B0-----:R-:W-:-:S05]  /*10c40*/  IADD3 R24, P3, R61, R59, RZ ;  /* 0x0000003b3d187210 */ /* 0x001fca0007f7e0ff */
[----:B------:R0:W-:Y:S02]  /*10c50*/  STL [R1+0x3180], R24 ;  /* 0x0031801801007387 */ /* 0x0001e40000100800 */
[----:B0-----:R-:W-:Y:S01]  /*10c60*/  IMAD.X R24, R23, 0x1, R13, P4 ;  /* 0x0000000117187824 */ /* 0x001fe200020e060d */
[----:B------:R-:W-:-:S04]  /*10c70*/  IADD3 R61, P4, R61, R58, RZ ;  /* 0x0000003a3d3d7210 */ /* 0x000fc80007f9e0ff */
[----:B------:R0:W-:Y:S04]  /*10c80*/  STL [R1+0x317c], R24 ;  /* 0x00317c1801007387 */ /* 0x0001e80000100800 */
[----:B0-----:R-:W2:Y:S04]  /*10c90*/  LDL.LU R24, [R1+0x366c] ;  /* 0x00366c0001187983 */ /* 0x001ea80000300800 */
[----:B------:R0:W-:Y:S04]  /*10ca0*/  STL [R1+0x3174], R61 ;  /* 0x0031743d01007387 */ /* 0x0001e80000100800 */
[----:B0-----:R-:W4:Y:S01]  /*10cb0*/  LDL.LU R61, [R1+0x3668] ;  /* 0x00366800013d7983 */ /* 0x001f220000300800 */
[----:B------:R-:W-:-:S05]  /*10cc0*/  IMAD.X R23, R23, 0x1, R14, P5 ;  /* 0x0000000117177824 */ /* 0x000fca00028e060e */
[----:B------:R4:W-:Y:S02]  /*10cd0*/  STL [R1+0x3168], R23 ;  /* 0x0031681701007387 */ /* 0x0009e40000100800 */
[----:B----4-:R-:W-:-:S05]  /*10ce0*/  IADD3 R23, P5, R61, R59, RZ ;  /* 0x0000003b3d177210 */ /* 0x010fca0007fbe0ff */
[----:B------:R0:W-:Y:S02]  /*10cf0*/  STL [R1+0x3170], R23 ;  /* 0x0031701701007387 */ /* 0x0001e40000100800 */
[----:B0-----:R-:W-:Y:S01]  /*10d00*/  IMAD.X R23, R60, 0x1, R13, P6 ;  /* 0x000000013c177824 */ /* 0x001fe200030e060d */
[----:B------:R-:W-:-:S04]  /*10d10*/  IADD3 R61, P6, R61, R58, RZ ;  /* 0x0000003a3d3d7210 */ /* 0x000fc80007fde0ff */
[----:B------:R0:W-:Y:S04]  /*10d20*/  STL [R1+0x316c], R23 ;  /* 0x00316c1701007387 */ /* 0x0001e80000100800 */
[----:B0-----:R-:W4:Y:S04]  /*10d30*/  LDL.LU R23, [R1+0x3664] ;  /* 0x0036640001177983 */ /* 0x001f280000300800 */
[----:B------:R0:W-:Y:S04]  /*10d40*/  STL [R1+0x3164], R61 ;  /* 0x0031643d01007387 */ /* 0x0001e80000100800 */
[----:B0-----:R-:W2:Y:S01]  /*10d50*/  LDL.LU R61, [R1+0x3660] ;  /* 0x00366000013d7983 */ /* 0x001ea20000300800 */
[----:B------:R-:W-:-:S05]  /*10d60*/  IMAD.X R60, R60, 0x1, R14, P0 ;  /* 0x000000013c3c7824 */ /* 0x000fca00000e060e */
[----:B------:R3:W-:Y:S02]  /*10d70*/  STL [R1+0x3158], R60 ;  /* 0x0031583c01007387 */ /* 0x0007e40000100800 */
[----:B---3--:R-:W-:-:S05]  /*10d80*/  IADD3 R60, P0, R19, R59, RZ ;  /* 0x0000003b133c7210 */ /* 0x008fca0007f1e0ff */
[----:B------:R2:W-:Y:S02]  /*10d90*/  STL [R1+0x3160], R60 ;  /* 0x0031603c01007387 */ /* 0x0005e40000100800 */
[----:B--2---:R-:W-:-:S05]  /*10da0*/  IMAD.X R60, R61, 0x1, R13, P1 ;  /* 0x000000013d3c7824 */ /* 0x004fca00008e060d */
[----:B------:R0:W-:Y:S04]  /*10db0*/  STL [R1+0x315c], R60 ;  /* 0x00315c3c01007387 */ /* 0x0001e80000100800 */
[----:B0-----:R-:W2:Y:S01]  /*10dc0*/  LDL.LU R60, [R1+0x365c] ;  /* 0x00365c00013c7983 */ /* 0x001ea20000300800 */
[----:B------:R-:W-:-:S05]  /*10dd0*/  IADD3 R19, P1, R19, R58, RZ ;  /* 0x0000003a13137210 */ /* 0x000fca0007f3e0ff */
[----:B------:R0:W-:Y:S02]  /*10de0*/  STL [R1+0x3154], R19 ;  /* 0x0031541301007387 */ /* 0x0001e40000100800 */
[----:B0-----:R-:W-:Y:S02]  /*10df0*/  IMAD.X R19, R61, 0x1, R14, P2 ;  /* 0x000000013d137824 */ /* 0x001fe400010e060e */
[----:B------:R-:W3:Y:S04]  /*10e00*/  LDL.LU R61, [R1+0x78] ;  /* 0x00007800013d7983 */ /* 0x000ee80000300800 */
[----:B------:R0:W-:Y:S02]  /*10e10*/  STL [R1+0x3148], R19 ;  /* 0x0031481301007387 */ /* 0x0001e40000100800 */
[----:B0-----:R-:W-:-:S05]  /*10e20*/  IADD3 R19, P2, R24, R59, RZ ;  /* 0x0000003b18137210 */ /* 0x001fca0007f5e0ff */
[----:B------:R2:W-:Y:S02]  /*10e30*/  STL [R1+0x3150], R19 ;  /* 0x0031501301007387 */ /* 0x0005e40000100800 */
[----:B--2---:R-:W-:Y:S01]  /*10e40*/  IMAD.X R19, R60, 0x1, R13, P3 ;  /* 0x000000013c137824 */ /* 0x004fe200018e060d */
[----:B------:R-:W-:-:S04]  /*10e50*/  IADD3 R24, P3, R24, R58, RZ ;  /* 0x0000003a18187210 */ /* 0x000fc80007f7e0ff */
[----:B------:R0:W-:Y:S02]  /*10e60*/  STL [R1+0x314c], R19 ;  /* 0x00314c1301007387 */ /* 0x0001e40000100800 */
[----:B0-----:R-:W-:Y:S02]  /*10e70*/  IMAD.X R19, R60, 0x1, R14, P4 ;  /* 0x000000013c137824 */ /* 0x001fe400020e060e */
[----:B------:R-:W2:Y:S04]  /*10e80*/  LDL.LU R60, [R1+0x7c] ;  /* 0x00007c00013c7983 */ /* 0x000ea80000300800 */
[----:B------:R0:W-:Y:S04]  /*10e90*/  STL [R1+0x3144], R24 ;  /* 0x0031441801007387 */ /* 0x0001e80000100800 */
[----:B------:R1:W-:Y:S01]  /*10ea0*/  STL [R1+0x3138], R19 ;  /* 0x0031381301007387 */ /* 0x0003e20000100800 */
[----:B0-----:R-:W-:-:S03]  /*10eb0*/  IADD3 R24, P4, R25, R59, RZ ;  /* 0x0000003b19187210 */ /* 0x001fc60007f9e0ff */
[----:B-1----:R-:W3:Y:S04]  /*10ec0*/  LDL.LU R19, [R1+0x74] ;  /* 0x0000740001137983 */ /* 0x002ee80000300800 */
[----:B------:R4:W-:Y:S02]  /*10ed0*/  STL [R1+0x3140], R24 ;  /* 0x0031401801007387 */ /* 0x0009e40000100800 */
[----:B----4-:R-:W-:-:S05]  /*10ee0*/  IMAD.X R24, R23, 0x1, R13, P5 ;  /* 0x0000000117187824 */ /* 0x010fca00028e060d */
[----:B------:R0:W-:Y:S04]  /*10ef0*/  STL [R1+0x313c], R24 ;  /* 0x00313c1801007387 */ /* 0x0001e80000100800 */
[----:B0-----:R-:W4:Y:S01]  /*10f00*/  LDL.LU R24, [R1+0x3658] ;  /* 0x0036580001187983 */ /* 0x001f220000300800 */
[----:B------:R-:W-:-:S05]  /*10f10*/  IADD3 R25, P5, R25, R58, RZ ;  /* 0x0000003a19197210 */ /* 0x000fca0007fbe0ff */
[----:B------:R0:W-:Y:S02]  /*10f20*/  STL [R1+0x3134], R25 ;  /* 0x0031341901007387 */ /* 0x0001e40000100800 */
[----:B0-----:R-:W-:Y:S02]  /*10f30*/  IMAD.X R25, R23, 0x1, R14, P6 ;  /* 0x0000000117197824 */ /* 0x001fe400030e060e */
[----:B------:R-:W2:Y:S04]  /*10f40*/  LDL.LU R23, [R1+0x80] ;  /* 0x0000800001177983 */ /* 0x000ea80000300800 */
[----:B------:R0:W-:Y:S02]  /*10f50*/  STL [R1+0x3128], R25 ;  /* 0x0031281901007387 */ /* 0x0001e40000100800 */
[----:B0-----:R-:W-:-:S05]  /*10f60*/  IADD3 R25, P6, R26, R59, RZ ;  /* 0x0000003b1a197210 */ /* 0x001fca0007fde0ff */
[----:B------:R4:W-:Y:S02]  /*10f70*/  STL [R1+0x3130], R25 ;  /* 0x0031301901007387 */ /* 0x0009e40000100800 */
[----:B----4-:R-:W-:Y:S01]  /*10f80*/  IMAD.X R25, R24, 0x1, R13, P0 ;  /* 0x0000000118197824 */ /* 0x010fe200000e060d */
[----:B------:R-:W-:-:S04]  /*10f90*/  IADD3 R26, P0, R26, R58, RZ ;  /* 0x0000003a1a1a7210 */ /* 0x000fc80007f1e0ff */
[----:B------:R0:W-:Y:S04]  /*10fa0*/  STL [R1+0x312c], R25 ;  /* 0x00312c1901007387 */ /* 0x0001e80000100800 */
[----:B0-----:R-:W4:Y:S04]  /*10fb0*/  LDL.LU R25, [R1+0x3654] ;  /* 0x0036540001197983 */ /* 0x001f280000300800 */
[----:B------:R0:W-:Y:S02]  /*10fc0*/  STL [R1+0x3124], R26 ;  /* 0x0031241a01007387 */ /* 0x0001e40000100800 */
[----:B0-----:R-:W-:-:S02]  /*10fd0*/  IMAD.X R26, R24, 0x1, R14, P1 ;  /* 0x00000001181a7824 */ /* 0x001fc400008e060e */
[----:B------:R-:W3:Y:S04]  /*10fe0*/  LDL.LU R24, [R1+0x84] ;  /* 0x0000840001187983 */ /* 0x000ee80000300800 */
[----:B------:R3:W-:Y:S02]  /*10ff0*/  STL [R1+0x3118], R26 ;  /* 0x0031181a01007387 */ /* 0x0007e40000100800 */
[----:B---3--:R-:W-:-:S05]  /*11000*/  IADD3 R26, P1, R24, R59, RZ ;  /* 0x0000003b181a7210 */ /* 0x008fca0007f3e0ff */
[----:B------:R4:W-:Y:S02]  /*11010*/  STL [R1+0x3120], R26 ;  /* 0x0031201a01007387 */ /* 0x0009e40000100800 */
[----:B----4-:R-:W-:-:S05]  /*11020*/  IMAD.X R26, R25, 0x1, R13, P2 ;  /* 0x00000001191a7824 */ /* 0x010fca00010e060d */
[----:B------:R0:W-:Y:S04]  /*11030*/  STL [R1+0x311c], R26 ;  /* 0x00311c1a01007387 */ /* 0x0001e80000100800 */
[----:B0-----:R-:W3:Y:S01]  /*11040*/  LDL.LU R26, [R1+0x3650] ;  /* 0x00365000011a7983 */ /* 0x001ee20000300800 */
[----:B------:R-:W-:Y:S01]  /*11050*/  IADD3 R24, P2, R24, R58, RZ ;  /* 0x0000003a18187210 */ /* 0x000fe20007f5e0ff */
[----:B------:R-:W-:-:S04]  /*11060*/  IMAD.X R25, R25, 0x1, R14, P3 ;  /* 0x0000000119197824 */ /* 0x000fc800018e060e */
[----:B------:R2:W-:Y:S04]  /*11070*/  STL [R1+0x3114], R24 ;  /* 0x0031141801007387 */ /* 0x0005e80000100800 */
[----:B------:R3:W-:Y:S01]  /*11080*/  STL [R1+0x3108], R25 ;  /* 0x0031081901007387 */ /* 0x0007e20000100800 */
[----:B--2---:R-:W-:-:S05]  /*11090*/  IADD3 R24, P3, R23, R59, RZ ;  /* 0x0000003b17187210 */ /* 0x004fca0007f7e0ff */
[----:B------:R0:W-:Y:S01]  /*110a0*/  STL [R1+0x3110], R24 ;  /* 0x0031101801007387 */ /* 0x0001e20000100800 */
[C---:B---3--:R-:W-:Y:S01]  /*110b0*/  IMAD.X R25, R26.reuse, 0x1, R13, P4 ;  /* 0x000000011a197824 */ /* 0x048fe200020e060d */
[----:B0-----:R-:W-:Y:S01]  /*110c0*/  IADD3 R24, P4, R23, R58, RZ ;  /* 0x0000003a17187210 */ /* 0x001fe20007f9e0ff */
[----:B------:R-:W-:-:S03]  /*110d0*/  IMAD.X R23, R26, 0x1, R14, P5 ;  /* 0x000000011a177824 */ /* 0x000fc600028e060e */
[----:B------:R0:W-:Y:S04]  /*110e0*/  STL [R1+0x310c], R25 ;  /* 0x00310c1901007387 */ /* 0x0001e80000100800 */
[----:B0-----:R-:W2:Y:S04]  /*110f0*/  LDL.LU R25, [R1+0x64] ;  /* 0x0000640001197983 */ /* 0x001ea80000300800 */
[----:B------:R0:W-:Y:S04]  /*11100*/  STL [R1+0x3104], R24 ;  /* 0x0031041801007387 */ /* 0x0001e80000100800 */
[----:B------:R-:W3:Y:S04]  /*11110*/  LDL.LU R26, [R1+0x68] ;  /* 0x00006800011a7983 */ /* 0x000ee80000300800 */
[----:B------:R1:W-:Y:S01]  /*11120*/  STL [R1+0x30f8], R23 ;  /* 0x0030f81701007387 */ /* 0x0003e20000100800 */
[----:B0-----:R-:W-:-:S05]  /*11130*/  IADD3 R24, P5, R60, R59, RZ ;  /* 0x0000003b3c187210 */ /* 0x001fca0007fbe0ff */
[----:B------:R0:W-:Y:S01]  /*11140*/  STL [R1+0x3100], R24 ;  /* 0x0031001801007387 */ /* 0x0001e20000100800 */
[C---:B-1----:R-:W-:Y:S01]  /*11150*/  IMAD.X R23, R27.reuse, 0x1, R13, P6 ;  /* 0x000000011b177824 */ /* 0x042fe200030e060d */
[----:B------:R-:W-:Y:S02]  /*11160*/  IADD3 R60, P6, R60, R58, RZ ;  /* 0x0000003a3c3c7210 */ /* 0x000fe40007fde0ff */
[----:B0-----:R-:W4:Y:S04]  /*11170*/  LDL.LU R24, [R1+0x60] ;  /* 0x0000600001187983 */ /* 0x001f280000300800 */
[----:B------:R0:W-:Y:S02]  /*11180*/  STL [R1+0x30fc], R23 ;  /* 0x0030fc1701007387 */ /* 0x0001e40000100800 */
[----:B0-----:R-:W-:-:S02]  /*11190*/  IMAD.X R23, R27, 0x1, R14, P0 ;  /* 0x000000011b177824 */ /* 0x001fc400000e060e */
[----:B------:R-:W2:Y:S04]  /*111a0*/  LDL.LU R27, [R1+0x6c] ;  /* 0x00006c00011b7983 */ /* 0x000ea80000300800 */
[----:B------:R0:W-:Y:S04]  /*111b0*/  STL [R1+0x30f4], R60 ;  /* 0x0030f43c01007387 */ /* 0x0001e80000100800 */
[----:B------:R1:W-:Y:S01]  /*111c0*/  STL [R1+0x30e8], R23 ;  /* 0x0030e81701007387 */ /* 0x0003e20000100800 */
[----:B0-----:R-:W-:-:S03]  /*111d0*/  IADD3 R60, P0, R61, R59, RZ ;  /* 0x0000003b3d3c7210 */ /* 0x001fc60007f1e0ff */
[----:B-1----:R-:W4:Y:S04]  /*111e0*/  LDL.LU R23, [R1+0x5c] ;  /* 0x00005c0001177983 */ /* 0x002f280000300800 */
[----:B------:R0:W-:Y:S02]  /*111f0*/  STL [R1+0x30f0], R60 ;  /* 0x0030f03c01007387 */ /* 0x0001e40000100800 */
[----:B0-----:R-:W-:-:S05]  /*11200*/  IMAD.X R60, R28, 0x1, R13, P1 ;  /* 0x000000011c3c7824 */ /* 0x001fca00008e060d */
[----:B------:R0:W-:Y:S02]  /*11210*/  STL [R1+0x30ec], R60 ;  /* 0x0030ec3c01007387 */ /* 0x0001e40000100800 */
[----:B0-----:R-:W-:Y:S01]  /*11220*/  IADD3 R60, P1, R61, R58, RZ ;  /* 0x0000003a3d3c7210 */ /* 0x001fe20007f3e0ff */
[----:B------:R-:W-:Y:S02]  /*11230*/  IMAD.X R61, R28, 0x1, R14, P2 ;  /* 0x000000011c3d7824 */ /* 0x000fe400010e060e */
[----:B------:R-:W3:Y:S04]  /*11240*/  LDL.LU R28, [R1+0x70] ;  /* 0x00007000011c7983 */ /* 0x000ee80000300800 */
[----:B------:R0:W-:Y:S04]  /*11250*/  STL [R1+0x30e4], R60 ;  /* 0x0030e43c01007387 */ /* 0x0001e80000100800 */
[----:B0-----:R-:W4:Y:S04]  /*11260*/  LDL.LU R60, [R1+0x58] ;  /* 0x00005800013c7983 */ /* 0x001f280000300800 */
[----:B------:R0:W-:Y:S02]  /*11270*/  STL [R1+0x30d8], R61 ;  /* 0x0030d83d01007387 */ /* 0x0001e40000100800 */
[----:B0-----:R-:W-:-:S05]  /*11280*/  IADD3 R61, P2, R19, R59, RZ ;  /* 0x0000003b133d7210 */ /* 0x001fca0007f5e0ff */
[----:B------:R0:W-:Y:S02]  /*11290*/  STL [R1+0x30e0], R61 ;  /* 0x0030e03d01007387 */ /* 0x0001e40000100800 */
[----:B0-----:R-:W-:Y:S01]  /*112a0*/  IMAD.X R61, R29, 0x1, R13, P3 ;  /* 0x000000011d3d7824 */ /* 0x001fe200018e060d */
[----:B------:R-:W-:Y:S01]  /*112b0*/  IADD3 R19, P3, R19, R58, RZ ;  /* 0x0000003a13137210 */ /* 0x000fe20007f7e0ff */
[----:B------:R-:W-:-:S03]  /*112c0*/  IMAD.X R29, R29, 0x1, R14, P4 ;  /* 0x000000011d1d7824 */ /* 0x000fc600020e060e */
[----:B------:R0:W-:Y:S04]  /*112d0*/  STL [R1+0x30dc], R61 ;  /* 0x0030dc3d01007387 */ /* 0x0001e80000100800 */
[----:B0-----:R-:W4:Y:S04]  /*112e0*/  LDL.LU R61, [R1+0x54] ;  /* 0x00005400013d7983 */ /* 0x001f280000300800 */
[----:B------:R3:W-:Y:S04]  /*112f0*/  STL [R1+0x30d4], R19 ;  /* 0x0030d41301007387 */ /* 0x0007e80000100800 */
[----:B------:R-:W-:Y:S01]  /*11300*/  STL [R1+0x30c8], R29 ;  /* 0x0030c81d01007387 */ /* 0x000fe20000100800 */
[----:B---3--:R-:W-:-:S05]  /*11310*/  IADD3 R19, P4, R28, R59, RZ ;  /* 0x0000003b1c137210 */ /* 0x008fca0007f9e0ff */
[----:B------:R0:W-:Y:S04]  /*11320*/  STL [R1+0x30d0], R19 ;  /* 0x0030d01301007387 */ /* 0x0001e80000100800 */
[----:B0-----:R-:W3:Y:S01]  /*11330*/  LDL.LU R19, [R1+0x50] ;  /* 0x0000500001137983 */ /* 0x001ee20000300800 */
[----:B------:R-:W-:Y:S01]  /*11340*/  IMAD.X R29, R30, 0x1, R13, P5 ;  /* 0x000000011e1d7824 */ /* 0x000fe200028e060d */
[----:B------:R-:W-:-:S04]  /*11350*/  IADD3 R28, P5, R28, R58, RZ ;  /* 0x0000003a1c1c7210 */ /* 0x000fc80007fbe0ff */
[----:B------:R0:W-:Y:S04]  /*11360*/  STL [R1+0x30cc], R29 ;  /* 0x0030cc1d01007387 */ /* 0x0001e80000100800 */
[----:B------:R2:W-:Y:S01]  /*11370*/  STL [R1+0x30c4], R28 ;  /* 0x0030c41c01007387 */ /* 0x0005e20000100800 */
[----:B0-----:R-:W-:Y:S01]  /*11380*/  IMAD.X R29, R30, 0x1, R14, P6 ;  /* 0x000000011e1d7824 */ /* 0x001fe200030e060e */
[----:B--2---:R-:W-:Y:S01]  /*11390*/  IADD3 R28, P6, R27, R59, RZ ;  /* 0x0000003b1b1c7210 */ /* 0x004fe20007fde0ff */
[----:B------:R-:W-:-:S03]  /*113a0*/  IMAD.X R30, R31, 0x1, R13, P0 ;  /* 0x000000011f1e7824 */ /* 0x000fc600000e060d */
[----:B------:R0:W-:Y:S04]  /*113b0*/  STL [R1+0x30b8], R29 ;  /* 0x0030b81d01007387 */ /* 0x0001e80000100800 */
[----:B------:R1:W-:Y:S01]  /*113c0*/  STL [R1+0x30c0], R28 ;  /* 0x0030c01c01007387 */ /* 0x0003e20000100800 */
[----:B0-----:R-:W-:-:S03]  /*113d0*/  IADD3 R29, P0, R27, R58, RZ ;  /* 0x0000003a1b1d7210 */ /* 0x001fc60007f1e0ff */
[----:B------:R-:W-:Y:S01]  /*113e0*/  STL [R1+0x30bc], R30 ;  /* 0x0030bc1e01007387 */ /* 0x000fe20000100800 */
[----:B-1----:R-:W-:Y:S01]  /*113f0*/  IMAD.X R28, R31, 0x1, R14, P1 ;  /* 0x000000011f1c7824 */ /* 0x002fe200008e060e */
[----:B------:R-:W-:Y:S02]  /*11400*/  IADD3 R27, P1, R26, R59, RZ ;  /* 0x0000003b1a1b7210 */ /* 0x000fe40007f3e0ff */
[----:B------:R0:W-:Y:S04]  /*11410*/  STL [R1+0x30b4], R29 ;  /* 0x0030b41d01007387 */ /* 0x0001e80000100800 */
[----:B------:R1:W-:Y:S04]  /*11420*/  STL [R1+0x30a8], R28 ;  /* 0x0030a81c01007387 */ /* 0x0003e80000100800 */
[----:B------:R2:W-:Y:S01]  /*11430*/  STL [R1+0x30b0], R27 ;  /* 0x0030b01b01007387 */ /* 0x0005e20000100800 */
[----:B0-----:R-:W-:Y:S01]  /*11440*/  IMAD.X R29, R32, 0x1, R13, P2 ;  /* 0x00000001201d7824 */ /* 0x001fe200010e060d */
[----:B-1----:R-:W-:-:S04]  /*11450*/  IADD3 R28, P2, R26, R58, RZ ;  /* 0x0000003a1a1c7210 */ /* 0x002fc80007f5e0ff */
[----:B------:R-:W-:Y:S01]  /*11460*/  STL [R1+0x30ac], R29 ;  /* 0x0030ac1d01007387 */ /* 0x000fe20000100800 */
[----:B--2---:R-:W-:Y:S01]  /*11470*/  IMAD.X R27, R32, 0x1, R14, P3 ;  /* 0x00000001201b7824 */ /* 0x004fe200018e060e */
        /* <DEDUP_REMOVED lines=8> */
[----:B----4-:R-:W-:Y:S02]  /*11500*/  IADD3 R25, P5, R24, R59, RZ ;  /* 0x0000003b18197210 */ /* 0x010fe40007fbe0ff */
        /* <DEDUP_REMOVED lines=21> */
[----:B------:R0:W-:Y:S01]  /*11660*/  STL [R1+0x306c], R25 ;  /* 0x00306c1901007387 */ /* 0x0001e20000100800 */
[----:B--2---:R-:W-:-:S03]  /*11670*/  IMAD.X R23, R36, 0x1, R14, P4 ;  /* 0x0000000124177824 */ /* 0x004fc600020e060e */
[----:B------:R1:W-:Y:S04]  /*11680*/  STL [R1+0x3064], R24 ;  /* 0x0030641801007387 */ /* 0x0003e80000100800 */
[----:B------:R2:W-:Y:S01]  /*11690*/  STL [R1+0x3058], R23 ;  /* 0x0030581701007387 */ /* 0x0005e20000100800 */
[----:B0-----:R-:W-:Y:S01]  /*116a0*/  IADD3 R25, P4, R61, R59, RZ ;  /* 0x0000003b3d197210 */ /* 0x001fe20007f9e0ff */
[----:B-1----:R-:W-:-:S04]  /*116b0*/  IMAD.X R24, R37, 0x1, R13, P5 ;  /* 0x0000000125187824 */ /* 0x002fc800028e060d */
[----:B------:R0:W-:Y:S01]  /*116c0*/  STL [R1+0x3060], R25 ;  /* 0x0030601901007387 */ /* 0x0001e20000100800 */
[----:B--2---:R-:W-:-:S03]  /*116d0*/  IADD3 R23, P5, R61, R58, RZ ;  /* 0x0000003a3d177210 */ /* 0x004fc60007fbe0ff */
[----:B------:R-:W-:Y:S01]  /*116e0*/  STL [R1+0x305c], R24 ;  /* 0x00305c1801007387 */ /* 0x000fe20000100800 */
[----:B------:R-:W-:-:S03]  /*116f0*/  SHF.R.S32.HI R39, RZ, 0x1f, R39 ;  /* 0x0000001fff277819 */ /* 0x000fc60000011427 */
[----:B------:R1:W-:Y:S01]  /*11700*/  STL [R1+0x3054], R23 ;  /* 0x0030541701007387 */ /* 0x0003e20000100800 */
[----:B0-----:R-:W-:Y:S01]  /*11710*/  IMAD.X R25, R37, 0x1, R14, P6 ;  /* 0x0000000125197824 */ /* 0x001fe200030e060e */
[----:B------:R-:W-:-:S04]  /*11720*/  SHF.R.S32.HI R42, RZ, 0x1f, R3 ;  /* 0x0000001fff2a7819 */ /* 0x000fc80000011403 */
[----:B------:R-:W-:Y:S01]  /*11730*/  STL [R1+0x3048], R25 ;  /* 0x0030481901007387 */ /* 0x000fe20000100800 */
[----:B-1----:R-:W-:Y:S01]  /*11740*/  IMAD.X R23, R38, 0x1, R13, P0 ;  /* 0x0000000126177824 */ /* 0x002fe200000e060d */
[----:B------:R-:W-:Y:S02]  /*11750*/  SHF.R.S32.HI R40, RZ, 0x1f, R40 ;  /* 0x0000001fff287819 */ /* 0x000fe40000011428 */
[----:B------:R-:W-:Y:S02]  /*11760*/  SHF.R.S32.HI R43, RZ, 0x1f, R10 ;  /* 0x0000001fff2b7819 */ /* 0x000fe4000001140a */
[----:B------:R-:W-:Y:S02]  /*11770*/  SHF.R.S32.HI R41, RZ, 0x1f, R41 ;  /* 0x0000001fff297819 */ /* 0x000fe40000011429 */
[----:B------:R-:W-:Y:S02]  /*11780*/  SHF.R.S32.HI R44, RZ, 0x1f, R17 ;  /* 0x0000001fff2c7819 */ /* 0x000fe40000011411 */
[----:B------:R-:W-:-:S02]  /*11790*/  SHF.R.S32.HI R47, RZ, 0x1f, R5 ;  /* 0x0000001fff2f7819 */ /* 0x000fc40000011405 */
[----:B------:R-:W-:Y:S02]  /*117a0*/  SHF.R.S32.HI R45, RZ, 0x1f, R21 ;  /* 0x0000001fff2d7819 */ /* 0x000fe40000011415 */
[----:B------:R-:W-:Y:S02]  /*117b0*/  SHF.R.S32.HI R48, RZ, 0x1f, R8 ;  /* 0x0000001fff307819 */ /* 0x000fe40000011408 */
[----:B------:R-:W-:Y:S02]  /*117c0*/  SHF.R.S32.HI R49, RZ, 0x1f, R15 ;  /* 0x0000001fff317819 */ /* 0x000fe4000001140f */
[----:B------:R-:W-:Y:S02]  /*117d0*/  SHF.R.S32.HI R50, RZ, 0x1f, R16 ;  /* 0x0000001fff327819 */ /* 0x000fe40000011410 */
[----:B------:R-:W-:Y:S02]  /*117e0*/  SHF.R.S32.HI R51, RZ, 0x1f, R18 ;  /* 0x0000001fff337819 */ /* 0x000fe40000011412 */
[----:B------:R-:W-:-:S02]  /*117f0*/  SHF.R.S32.HI R52, RZ, 0x1f, R20 ;  /* 0x0000001fff347819 */ /* 0x000fc40000011414 */
[C---:B---3--:R-:W-:Y:S02]  /*11800*/  IADD3 R24, P6, R19.reuse, R59, RZ ;  /* 0x0000003b13187210 */ /* 0x048fe40007fde0ff */
[----:B------:R-:W-:-:S03]  /*11810*/  IADD3 R19, P0, R19, R58, RZ ;  /* 0x0000003a13137210 */ /* 0x000fc60007f1e0ff */
        /* <DEDUP_REMOVED lines=17> */
[----:B------:R1:W-:Y:S01]  /*11930*/  STL [R1+0x302c], R3 ;  /* 0x00302c0301007387 */ /* 0x0003e20000100800 */
[----:B0-----:R-:W-:-:S03]  /*11940*/  IMAD.X R19, R40, 0x1, R14, P5 ;  /* 0x0000000128137824 */ /* 0x001fc600028e060e */
[----:B------:R0:W-:Y:S01]  /*11950*/  STL [R1+0x3024], R10 ;  /* 0x0030240a01007387 */ /* 0x0001e20000100800 */
[----:B-1----:R-:W-:-:S03]  /*11960*/  IADD3 R3, P5, R17, R59, RZ ;  /* 0x0000003b11037210 */ /* 0x002fc60007fbe0ff */
[----:B------:R-:W-:Y:S04]  /*11970*/  STL [R1+0x3018], R19 ;  /* 0x0030181301007387 */ /* 0x000fe80000100800 */
[----:B------:R1:W-:Y:S01]  /*11980*/  STL [R1+0x3020], R3 ;  /* 0x0030200301007387 */ /* 0x0003e20000100800 */
[----:B0-----:R-:W-:Y:S01]  /*11990*/  IMAD.X R10, R41, 0x1, R13, P6 ;  /* 0x00000001290a7824 */ /* 0x001fe200030e060d */
[----:B------:R-:W-:-:S04]  /*119a0*/  IADD3 R17, P6, R17, R58, RZ ;  /* 0x0000003a11117210 */ /* 0x000fc80007fde0ff */
[----:B------:R0:W-:Y:S01]  /*119b0*/  STL [R1+0x301c], R10 ;  /* 0x00301c0a01007387 */ /* 0x0001e20000100800 */
[----:B-1----:R-:W-:-:S03]  /*119c0*/  IMAD.X R3, R41, 0x1, R14, P0 ;  /* 0x0000000129037824 */ /* 0x002fc600000e060e */
[----:B------:R1:W-:Y:S04]  /*119d0*/  STL [R1+0x3014], R17 ;  /* 0x0030141101007387 */ /* 0x0003e80000100800 */
[----:B------:R2:W-:Y:S01]  /*119e0*/  STL [R1+0x3008], R3 ;  /* 0x0030080301007387 */ /* 0x0005e20000100800 */
[----:B0-----:R-:W-:Y:S01]  /*119f0*/  IADD3 R10, P0, R21, R59, RZ ;  /* 0x0000003b150a7210 */ /* 0x001fe20007f1e0ff */
[----:B-1----:R-:W-:-:S04]  /*11a00*/  IMAD.X R17, R42, 0x1, R13, P1 ;  /* 0x000000012a117824 */ /* 0x002fc800008e060d */
[----:B------:R0:W-:Y:S01]  /*11a10*/  STL [R1+0x3010], R10 ;  /* 0x0030100a01007387 */ /* 0x0001e20000100800 */
[----:B--2---:R-:W-:-:S03]  /*11a20*/  IADD3 R3, P1, R21, R58, RZ ;  /* 0x0000003a15037210 */ /* 0x004fc60007f3e0ff */
[----:B------:R1:W-:Y:S04]  /*11a30*/  STL [R1+0x300c], R17 ;  /* 0x00300c1101007387 */ /* 0x0003e80000100800 */
[----:B------:R2:W-:Y:S01]  /*11a40*/  STL [R1+0x3004], R3 ;  /* 0x0030040301007387 */ /* 0x0005e20000100800 */
[----:B0-----:R-:W-:Y:S01]  /*11a50*/  IMAD.X R10, R42, 0x1, R14, P2 ;  /* 0x000000012a0a7824 */ /* 0x001fe200010e060e */
[----:B-1----:R-:W-:-:S04]  /*11a60*/  IADD3 R17, P2, R11, R59, RZ ;  /* 0x0000003b0b117210 */ /* 0x002fc80007f5e0ff */
[----:B------:R0:W-:Y:S01]  /*11a70*/  STL [R1+0x2ff8], R10 ;  /* 0x002ff80a01007387 */ /* 0x0001e20000100800 */
[----:B--2---:R-:W-:-:S03]  /*11a80*/  IMAD.X R3, R43, 0x1, R13, P3 ;  /* 0x000000012b037824 */ /* 0x004fc600018e060d */
[----:B------:R-:W-:Y:S04]  /*11a90*/  STL [R1+0x3000], R17 ;  /* 0x0030001101007387 */ /* 0x000fe80000100800 */
[----:B------:R1:W-:Y:S01]  /*11aa0*/  STL [R1+0x2ffc], R3 ;  /* 0x002ffc0301007387 */ /* 0x0003e20000100800 */
[----:B0-----:R-:W-:Y:S01]  /*11ab0*/  IADD3 R10, P3, R11, R58, RZ ;  /* 0x0000003a0b0a7210 */ /* 0x001fe20007f7e0ff */
[----:B------:R-:W-:-:S04]  /*11ac0*/  IMAD.X R11, R43, 0x1, R14, P4 ;  /* 0x000000012b0b7824 */ /* 0x000fc800020e060e */
        /* <DEDUP_REMOVED lines=12> */
[----:B------:R-:W-:Y:S01]  /*11b90*/  STL [R1+0x2fe0], R10 ;  /* 0x002fe00a01007387 */ /* 0x000fe20000100800 */
[----:B--2---:R-:W-:Y:S01]  /*11ba0*/  IADD3 R3, P0, R8, R58, RZ ;  /* 0x0000003a08037210 */ /* 0x004fe20007f1e0ff */
[----:B------:R-:W-:Y:S02]  /*11bb0*/  IMAD.X R8, R45, 0x1, R14, P1 ;  /* 0x000000012d087824 */ /* 0x000fe400008e060e */
[----:B------:R0:W-:Y:S04]  /*11bc0*/  STL [R1+0x2fdc], R5 ;  /* 0x002fdc0501007387 */ /* 0x0001e80000100800 */
        /* <DEDUP_REMOVED lines=44> */
[----:B0-----:R-:W-:-:S03]  /*11e90*/  IMAD.X R5, R51, 0x1, R13, P5 ;  /* 0x0000000133057824 */ /* 0x001fc600028e060d */
[----:B------:R-:W3:Y:S01]  /*11ea0*/  LDL.LU R61, [R1+0xfc] ;  /* 0x0000fc00013d7983 */ /* 0x000ee20000300800 */
[----:B-1----:R-:W-:-:S03]  /*11eb0*/  IADD3 R3, P5, R12, R58, RZ ;  /* 0x0000003a0c037210 */ /* 0x002fc60007fbe0ff */
[----:B------:R0:W-:Y:S01]  /*11ec0*/  STL [R1+0x2f7c], R5 ;  /* 0x002f7c0501007387 */ /* 0x0001e20000100800 */
[----:B--2---:R-:W-:-:S03]  /*11ed0*/  IMAD.X R8, R51, 0x1, R14, P6 ;  /* 0x0000000133087824 */ /* 0x004fc600030e060e */
[----:B------:R1:W-:Y:S01]  /*11ee0*/  STL [R1+0x2f74], R3 ;  /* 0x002f740301007387 */ /* 0x0003e20000100800 */
[----:B------:R-:W-:-:S03]  /*11ef0*/  SHF.R.S32.HI R55, RZ, 0x1f, R2 ;  /* 0x0000001fff377819 */ /* 0x000fc60000011402 */
[----:B------:R-:W-:Y:S01]  /*11f00*/  STL [R1+0x2f68], R8 ;  /* 0x002f680801007387 */ /* 0x000fe20000100800 */
[----:B0-----:R-:W-:Y:S01]  /*11f10*/  IMAD.X R5, R52, 0x1, R13, P0 ;  /* 0x0000000134057824 */ /* 0x001fe200000e060d */
[C---:B-1----:R-:W-:Y:S02]  /*11f20*/  IADD3 R3, P6, R2.reuse, R59, RZ ;  /* 0x0000003b02037210 */ /* 0x042fe40007fde0ff */
[----:B------:R-:W-:-:S03]  /*11f30*/  IADD3 R2, P0, R2, R58, RZ ;  /* 0x0000003a02027210 */ /* 0x000fc60007f1e0ff */
[----:B------:R0:W-:Y:S04]  /*11f40*/  STL [R1+0x2f70], R3 ;  /* 0x002f700301007387 */ /* 0x0001e80000100800 */
[----:B------:R-:W-:Y:S04]  /*11f50*/  STL [R1+0x2f6c], R5 ;  /* 0x002f6c0501007387 */ /* 0x000fe80000100800 */
[----:B------:R-:W2:Y:S01]  /*11f60*/  LDL.LU R28, [R1+0x100] ;  /* 0x00010000011c7983 */ /* 0x000ea20000300800 */
[----:B0-----:R-:W-:-:S03]  /*11f70*/  IMAD.X R3, R52, 0x1, R14, P1 ;  /* 0x0000000134037824 */ /* 0x001fc600008e060e */
[----:B------:R0:W-:Y:S04]  /*11f80*/  STL [R1+0x2f64], R2 ;  /* 0x002f640201007387 */ /* 0x0001e80000100800 */
[----:B------:R1:W-:Y:S04]  /*11f90*/  STL [R1+0x2f58], R3 ;  /* 0x002f580301007387 */ /* 0x0003e80000100800 */
[----:B------:R-:W4:Y:S01]  /*11fa0*/  LDL.LU R19, [R1+0xf8] ;  /* 0x0000f80001137983 */ /* 0x000f220000300800 */
[----:B------:R-:W-:Y:S02]  /*11fb0*/  SHF.R.S32.HI R53, RZ, 0x1f, R22 ;  /* 0x0000001fff357819 */ /* 0x000fe40000011416 */
[----:B0-----:R-:W-:-:S03]  /*11fc0*/  IADD3 R2, P1, R4, R59, RZ ;  /* 0x0000003b04027210 */ /* 0x001fc60007f3e0ff */
[C---:B------:R-:W-:Y:S02]  /*11fd0*/  IMAD.X R5, R53.reuse, 0x1, R13, P2 ;  /* 0x0000000135057824 */ /* 0x040fe400010e060d */
[----:B------:R0:W-:Y:S01]  /*11fe0*/  STL [R1+0x2f60], R2 ;  /* 0x002f600201007387 */ /* 0x0001e20000100800 */
[----:B-1----:R-:W-:Y:S01]  /*11ff0*/  IMAD.X R3, R53, 0x1, R14, P3 ;  /* 0x0000000135037824 */ /* 0x002fe200018e060e */
[----:B------:R-:W-:Y:S02]  /*12000*/  SHF.R.S32.HI R54, RZ, 0x1f, R12 ;  /* 0x0000001fff367819 */ /* 0x000fe4000001140c */
[----:B------:R-:W-:Y:S04]  /*12010*/  STL [R1+0x2f5c], R5 ;  /* 0x002f5c0501007387 */ /* 0x000fe80000100800 */
[----:B------:R-:W4:Y:S01]  /*12020*/  LDL.LU R27, [R1+0x108] ;  /* 0x00010800011b7983 */ /* 0x000f220000300800 */
[----:B0-----:R-:W-:-:S05]  /*12030*/  IADD3 R2, P2, R4, R58, RZ ;  /* 0x0000003a04027210 */ /* 0x001fca0007f5e0ff */
[----:B------:R0:W-:Y:S01]  /*12040*/  STL [R1+0x2f54], R2 ;  /* 0x002f540201007387 */ /* 0x0001e20000100800 */
[----:B------:R-:W-:-:S03]  /*12050*/  SHF.R.S32.HI R56, RZ, 0x1f, R4 ;  /* 0x0000001fff387819 */ /* 0x000fc60000011404 */
[----:B------:R1:W-:Y:S01]  /*12060*/  STL [R1+0x2f48], R3 ;  /* 0x002f480301007387 */ /* 0x0003e20000100800 */
[----:B------:R-:W-:-:S03]  /*12070*/  IMAD.X R4, R54, 0x1, R13, P4 ;  /* 0x0000000136047824 */ /* 0x000fc600020e060d */
[----:B------:R-:W4:Y:S01]  /*12080*/  LDL.LU R26, [R1+0x104] ;  /* 0x00010400011a7983 */ /* 0x000f220000300800 */
[----:B0-----:R-:W-:-:S05]  /*12090*/  IADD3 R2, P3, R6, R59, RZ ;  /* 0x0000003b06027210 */ /* 0x001fca0007f7e0ff */
[----:B------:R0:W-:Y:S01]  /*120a0*/  STL [R1+0x2f50], R2 ;  /* 0x002f500201007387 */ /* 0x0001e20000100800 */
[----:B-1----:R-:W-:-:S03]  /*120b0*/  IMAD.X R3, R54, 0x1, R14, P5 ;  /* 0x0000000136037824 */ /* 0x002fc600028e060e */
[----:B------:R1:W-:Y:S04]  /*120c0*/  STL [R1+0x2f4c], R4 ;  /* 0x002f4c0401007387 */ /* 0x0003e80000100800 */
[----:B------:R-:W4:Y:S01]  /*120d0*/  LDL.LU R31, [R1+0x124] ;  /* 0x00012400011f7983 */ /* 0x000f220000300800 */
[----:B0-----:R-:W-:-:S05]  /*120e0*/  IADD3 R2, P4, R6, R58, RZ ;  /* 0x0000003a06027210 */ /* 0x001fca0007f9e0ff */
[----:B------:R0:W-:Y:S04]  /*120f0*/  STL [R1+0x2f44], R2 ;  /* 0x002f440201007387 */ /* 0x0001e80000100800 */
[----:B------:R0:W-:Y:S01]  /*12100*/  STL [R1+0x2f38], R3 ;  /* 0x002f380301007387 */ /* 0x0001e20000100800 */
[----:B-1----:R-:W-:-:S03]  /*12110*/  IMAD.X R4, R55, 0x1, R13, P6 ;  /* 0x0000000137047824 */ /* 0x002fc600030e060d */
[----:B------:R-:W4:Y:S01]  /*12120*/  LDL.LU R25, [R1+0x10c] ;  /* 0x00010c0001197983 */ /* 0x000f220000300800 */
[----:B0-----:R-:W-:-:S05]  /*12130*/  IADD3 R2, P5, R7, R59, RZ ;  /* 0x0000003b07027210 */ /* 0x001fca0007fbe0ff */
[----:B------:R0:W-:Y:S01]  /*12140*/  STL [R1+0x2f40], R2 ;  /* 0x002f400201007387 */ /* 0x0001e20000100800 */
[----:B------:R-:W-:-:S03]  /*12150*/  IMAD.X R3, R55, 0x1, R14, P0 ;  /* 0x0000000137037824 */ /* 0x000fc600000e060e */
        /* <DEDUP_REMOVED lines=9> */
[----:B------:R-:W-:Y:S01]  /*121f0*/  IMAD.X R3, R56, 0x1, R14, P2 ;  /* 0x0000000138037824 */ /* 0x000fe200010e060e */
[----:B------:R-:W-:Y:S02]  /*12200*/  SHF.R.S32.HI R57, RZ, 0x1f, R6 ;  /* 0x0000001fff397819 */ /* 0x000fe40000011406 */
[----:B------:R1:W-:Y:S04]  /*12210*/  STL [R1+0x2f2c], R4 ;  /* 0x002f2c0401007387 */ /* 0x0003e80000100800 */
[----:B------:R-:W4:Y:S01]  /*12220*/  LDL.LU R30, [R1+0x13c] ;  /* 0x00013c00011e7983 */ /* 0x000f220000300800 */
[----:B0-----:R-:W-:-:S05]  /*12230*/  IADD3 R2, P1, R9, R58, RZ ;  /* 0x0000003a09027210 */ /* 0x001fca0007f3e0ff */
[----:B------:R-:W-:Y:S04]  /*12240*/  STL [R1+0x2f24], R2 ;  /* 0x002f240201007387 */ /* 0x000fe80000100800 */
[----:B------:R0:W-:Y:S01]  /*12250*/  STL [R1+0x2f14], R3 ;  /* 0x002f140301007387 */ /* 0x0001e20000100800 */
[----:B-1----:R-:W-:-:S03]  /*12260*/  IMAD.X R4, R57, 0x1, R13, P3 ;  /* 0x0000000139047824 */ /* 0x002fc600018e060d */
[----:B------:R-:W4:Y:S01]  /*12270*/  LDL.LU R60, [R1+0x114] ;  /* 0x00011400013c7983 */ /* 0x000f220000300800 */
[----:B0-----:R-:W-:Y:S01]  /*12280*/  IMAD.X R3, R57, 0x1, R14, P4 ;  /* 0x0000000139037824 */ /* 0x001fe200020e060e */
[----:B---3--:R-:W-:-:S05]  /*12290*/  IADD3 R2, P2, R61, R59, RZ ;  /* 0x0000003b3d027210 */ /* 0x008fca0007f5e0ff */
[----:B------:R0:W-:Y:S04]  /*122a0*/  STL [R1+0x2f1c], R2 ;  /* 0x002f1c0201007387 */ /* 0x0001e80000100800 */
[----:B------:R-:W-:Y:S04]  /*122b0*/  STL [R1+0x2f18], R4 ;  /* 0x002f180401007387 */ /* 0x000fe80000100800 */
[----:B------:R-:W3:Y:S01]  /*122c0*/  LDL.LU R29, [R1+0x154] ;  /* 0x00015400011d7983 */ /* 0x000ee20000300800 */
[----:B0-----:R-:W-:-:S05]  /*122d0*/  IADD3 R2, P3, R61, R58, RZ ;  /* 0x0000003a3d027210 */ /* 0x001fca0007f7e0ff */
[----:B------:R2:W-:Y:S04]  /*122e0*/  STL [R1+0x2f20], R2 ;  /* 0x002f200201007387 */ /* 0x0005e80000100800 */
[----:B------:R0:W-:Y:S04]  /*122f0*/  STL [R1+0x2af0], R3 ;  /* 0x002af00301007387 */ /* 0x0001e80000100800 */
[----:B------:R-:W3:Y:S01]  /*12300*/  LDL.LU R61, [R1+0x118] ;  /* 0x00011800013d7983 */ /* 0x000ee20000300800 */
[----:B--2---:R-:W-:-:S05]  /*12310*/  IADD3 R2, P4, R28, R59, RZ ;  /* 0x0000003b1c027210 */ /* 0x004fca0007f9e0ff */
[----:B------:R1:W-:Y:S01]  /*12320*/  STL [R1+0x2b10], R2 ;  /* 0x002b100201007387 */ /* 0x0003e20000100800 */
[C---:B----4-:R-:W-:Y:S02]  /*12330*/  IMAD.X R4, R19.reuse, 0x1, R13, P5 ;  /* 0x0000000113047824 */ /* 0x050fe400028e060d */
[----:B0-----:R-:W-:Y:S01]  /*12340*/  IMAD.X R3, R19, 0x1, R14, P6 ;  /* 0x0000000113037824 */ /* 0x001fe200030e060e */
[----:B-1----:R-:W-:Y:S02]  /*12350*/  IADD3 R2, P5, R28, R58, RZ ;  /* 0x0000003a1c027210 */ /* 0x002fe40007fbe0ff */
[----:B------:R-:W-:Y:S04]  /*12360*/  STL [R1+0x2af4], R4 ;  /* 0x002af40401007387 */ /* 0x000fe80000100800 */
[----:B------:R-:W2:Y:S04]  /*12370*/  LDL.LU R28, [R1+0x15c] ;  /* 0x00015c00011c7983 */ /* 0x000ea80000300800 */
[----:B------:R0:W-:Y:S04]  /*12380*/  STL [R1+0x2b18], R2 ;  /* 0x002b180201007387 */ /* 0x0001e80000100800 */
[----:B------:R1:W-:Y:S04]  /*12390*/  STL [R1+0x2af8], R3 ;  /* 0x002af80301007387 */ /* 0x0003e80000100800 */
[----:B------:R-:W4:Y:S01]  /*123a0*/  LDL.LU R19, [R1+0x11c] ;  /* 0x00011c0001137983 */ /* 0x000f220000300800 */
[----:B0-----:R-:W-:-:S05]  /*123b0*/  IADD3 R2, P6, R27, R59, RZ ;  /* 0x0000003b1b027210 */ /* 0x001fca0007fde0ff */
[----:B------:R0:W-:Y:S01]  /*123c0*/  STL [R1+0x2b20], R2 ;  /* 0x002b200201007387 */ /* 0x0001e20000100800 */
[C---:B------:R-:W-:Y:S02]  /*123d0*/  IMAD.X R4, R26.reuse, 0x1, R13, P0 ;  /* 0x000000011a047824 */ /* 0x040fe400000e060d */
[----:B-1----:R-:W-:-:S03]  /*123e0*/  IMAD.X R3, R26, 0x1, R14, P1 ;  /* 0x000000011a037824 */ /* 0x002fc600008e060e */
[----:B------:R-:W-:Y:S01]  /*123f0*/  STL [R1+0x2afc], R4 ;  /* 0x002afc0401007387 */ /* 0x000fe20000100800 */
[----:B0-----:R-:W-:-:S03]  /*12400*/  IADD3 R2, P0, R27, R58, RZ ;  /* 0x0000003a1b027210 */ /* 0x001fc60007f1e0ff */
[----:B------:R-:W4:Y:S04]  /*12410*/  LDL.LU R27, [R1+0x168] ;  /* 0x00016800011b7983 */ /* 0x000f280000300800 */
        /* <DEDUP_REMOVED lines=13> */
[----:B0-----:R-:W-:Y:S01]  /*124f0*/  IADD3 R2, P3, R24, R59, RZ ;  /* 0x0000003b18027210 */ /* 0x001fe20007f7e0ff */
[----:B------:R-:W-:-:S04]  /*12500*/  IMAD.X R4, R23, 0x1, R13, P4 ;  /* 0x0000000117047824 */ /* 0x000fc800020e060d */
[----:B------:R0:W-:Y:S01]  /*12510*/  STL [R1+0x2b40], R2 ;  /* 0x002b400201007387 */ /* 0x0001e20000100800 */
        /* <DEDUP_REMOVED lines=15> */
[----:B------:R-:W-:Y:S04]  /*12610*/  STL [R1+0x2b24], R3 ;  /* 0x002b240301007387 */ /* 0x000fe80000100800 */
[----:B------:R-:W4:Y:S01]  /*12620*/  LDL.LU R60, [R1+0x130] ;  /* 0x00013000013c7983 */ /* 0x000f220000300800 */
[----:B---3--:R-:W-:-:S05]  /*12630*/  IADD3 R2, P0, R29, R59, RZ ;  /* 0x0000003b1d027210 */ /* 0x008fca0007f1e0ff */
[----:B------:R0:W-:Y:S01]  /*12640*/  STL [R1+0x2b60], R2 ;  /* 0x002b600201007387 */ /* 0x0001e20000100800 */
[----:B------:R-:W-:Y:S01]  /*12650*/  IMAD.X R4, R61, 0x1, R13, P1 ;  /* 0x000000013d047824 */ /* 0x000fe200008e060d */
[----:B0-----:R-:W-:Y:S01]  /*12660*/  IADD3 R2, P1, R29, R58, RZ ;  /* 0x0000003a1d027210 */ /* 0x001fe20007f3e0ff */
[----:B------:R-:W-:-:S03]  /*12670*/  IMAD.X R3, R61, 0x1, R14, P2 ;  /* 0x000000013d037824 */ /* 0x000fc600010e060e */
[----:B------:R-:W-:Y:S04]  /*12680*/  STL [R1+0x2b2c], R4 ;  /* 0x002b2c0401007387 */ /* 0x000fe80000100800 */
[----:B------:R-:W3:Y:S04]  /*12690*/  LDL.LU R29, [R1+0x164] ;  /* 0x00016400011d7983 */ /* 0x000ee80000300800 */
        /* <DEDUP_REMOVED lines=15> */
[C-C-:B------:R-:W-:Y:S02]  /*12790*/  IMAD.X R4, R26.reuse, 0x1, R13.reuse, P5 ;  /* 0x000000011a047824 */ /* 0x140fe400028e060d */
[----:B-1----:R-:W-:Y:S01]  /*127a0*/  IMAD.X R3, R26, 0x1, R14, P6 ;  /* 0x000000011a037824 */ /* 0x002fe200030e060e */
[----:B0-----:R-:W-:Y:S02]  /*127b0*/  IADD3 R2, P5, R27, R58, RZ ;  /* 0x0000003a1b027210 */ /* 0x001fe40007fbe0ff */
[----:B------:R-:W-:Y:S04]  /*127c0*/  STL [R1+0x2b4c], R4 ;  /* 0x002b4c0401007387 */ /* 0x000fe80000100800 */
        /* <DEDUP_REMOVED lines=34> */
[----:B---3--:R-:W-:-:S05]  /*129f0*/  IADD3 R2, P5, R29, R59, RZ ;  /* 0x0000003b1d027210 */ /* 0x008fca0007fbe0ff */
[----:B------:R1:W-:Y:S01]  /*12a00*/  STL [R1+0x2bc0], R2 ;  /* 0x002bc00201007387 */ /* 0x0003e20000100800 */
[C---:B------:R-:W-:Y:S02]  /*12a10*/  IMAD.X R4, R61.reuse, 0x1, R13, P6 ;  /* 0x000000013d047824 */ /* 0x040fe400030e060d */
[----:B0-----:R-:W-:Y:S01]  /*12a20*/  IMAD.X R3, R61, 0x1, R14, P0 ;  /* 0x000000013d037824 */ /* 0x001fe200000e060e */
[----:B-1----:R-:W-:Y:S02]  /*12a30*/  IADD3 R2, P6, R29, R58, RZ ;  /* 0x0000003a1d027210 */ /* 0x002fe40007fde0ff */
        /* <DEDUP_REMOVED lines=18> */
[----:B-1----:R-:W-:Y:S01]  /*12b60*/  IMAD.X R3, R26, 0x1, R14, P4 ;  /* 0x000000011a037824 */ /* 0x002fe200020e060e */
[----:B0-----:R-:W-:Y:S02]  /*12b70*/  IADD3 R2, P3, R27, R58, RZ ;  /* 0x0000003a1b027210 */ /* 0x001fe40007f7e0ff */
[----:B------:R-:W-:Y:S04]  /*12b80*/  STL [R1+0x2bac], R4 ;  /* 0x002bac0401007387 */ /* 0x000fe80000100800 */
[----:B------:R-:W4:Y:S04]  /*12b90*/  LDL.LU R27, [R1+0x17c] ;  /* 0x00017c00011b7983 */ /* 0x000f280000300800 */
        /* <DEDUP_REMOVED lines=145> */
[----:B-1----:R-:W-:Y:S01]  /*134b0*/  IMAD.X R3, R60, 0x1, R13, P5 ;  /* 0x000000013c037824 */ /* 0x002fe200028e060d */
[----:B0-----:R-:W-:Y:S02]  /*134c0*/  IADD3 R2, P5, R30, R58, RZ ;  /* 0x0000003a1e027210 */ /* 0x001fe40007fbe0ff */
[----:B------:R-:W4:Y:S04]  /*134d0*/  LDL.LU R30, [R1+0x1d8] ;  /* 0x0001d800011e7983 */ /* 0x000f280000300800 */
[----:B------:R0:W-:Y:S04]  /*134e0*/  STL [R1+0x2c9c], R3 ;  /* 0x002c9c0301007387 */ /* 0x0001e80000100800 */
[----:B------:R3:W-:Y:S01]  /*134f0*/  STL [R1+0x2cd8], R2 ;  /* 0x002cd80201007387 */ /* 0x0007e20000100800 */
[----:B0-----:R-:W-:-:S03]  /*13500*/  IMAD.X R3, R60, 0x1, R14, P6 ;  /* 0x000000013c037824 */ /* 0x001fc600030e060e */
[----:B------:R-:W4:Y:S04]  /*13510*/  LDL.LU R60, [R1+0x264] ;  /* 0x00026400013c7983 */ /* 0x000f280000300800 */
[----:B------:R0:W-:Y:S01]  /*13520*/  STL [R1+0x2ca4], R3 ;  /* 0x002ca40301007387 */ /* 0x0001e20000100800 */
        /* <DEDUP_REMOVED lines=32> */
[----:B------:R-:W-:Y:S01]  /*13730*/  IMAD.X R4, R25, 0x1, R13, P6 ;  /* 0x0000000119047824 */ /* 0x000fe200030e060d */
[----:B-1----:R-:W-:Y:S01]  /*13740*/  IADD3 R3, P6, R31, R58, RZ ;  /* 0x0000003a1f037210 */ /* 0x002fe20007fde0ff */
[----:B0-----:R-:W-:-:S03]  /*13750*/  IMAD.X R2, R25, 0x1, R14, P0 ;  /* 0x0000000119027824 */ /* 0x001fc600000e060e */
[----:B------:R-:W-:Y:S04]  /*13760*/  STL [R1+0x2cdc], R4 ;  /* 0x002cdc0401007387 */ /* 0x000fe80000100800 */
[----:B------:R-:W4:Y:S04]  /*13770*/  LDL.LU R31, [R1+0x1f4] ;  /* 0x0001f400011f7983 */ /* 0x000f280000300800 */
[----:B------:R0:W-:Y:S04]  /*13780*/  STL [R1+0x2d18], R3 ;  /* 0x002d180301007387 */ /* 0x0001e80000100800 */
[----:B------:R1:W-:Y:S04]  /*13790*/  STL [R1+0x2ce4], R2 ;  /* 0x002ce40201007387 */ /* 0x0003e80000100800 */
[----:B------:R-:W4:Y:S01]  /*137a0*/  LDL.LU R25, [R1+0x290] ;  /* 0x0002900001197983 */ /* 0x000f220000300800 */
[----:B0-----:R-:W-:-:S05]  /*137b0*/  IADD3 R3, P0, R24, R59, RZ ;  /* 0x0000003b18037210 */ /* 0x001fca0007f1e0ff */
[----:B------:R0:W-:Y:S01]  /*137c0*/  STL [R1+0x2d20], R3 ;  /* 0x002d200301007387 */ /* 0x0001e20000100800 */
[C---:B-1----:R-:W-:Y:S01]  /*137d0*/  IMAD.X R2, R23.reuse, 0x1, R13, P1 ;  /* 0x0000000117027824 */ /* 0x042fe200008e060d */
[----:B------:R-:W-:Y:S01]  /*137e0*/  IADD3 R4, P1, R24, R58, RZ ;  /* 0x0000003a18047210 */ /* 0x000fe20007f3e0ff */
[----:B0-----:R-:W-:-:S03]  /*137f0*/  IMAD.X R3, R23, 0x1, R14, P2 ;  /* 0x0000000117037824 */ /* 0x001fc600010e060e */
[----:B------:R0:W-:Y:S04]  /*13800*/  STL [R1+0x2cec], R2 ;  /* 0x002cec0201007387 */ /* 0x0001e80000100800 */
[----:B------:R1:W-:Y:S04]  /*13810*/  STL [R1+0x2d28], R4 ;  /* 0x002d280401007387 */ /* 0x0003e80000100800 */
[----:B------:R-:W4:Y:S04]  /*13820*/  LDL.LU R24, [R1+0x1f8] ;  /* 0x0001f80001187983 */ /* 0x000f280000300800 */
[----:B------:R-:W-:Y:S01]  /*13830*/  STL [R1+0x2cf4], R3 ;  /* 0x002cf40301007387 */ /* 0x000fe20000100800 */
[----:B0-----:R-:W-:-:S03]  /*13840*/  IADD3 R2, P2, R30, R59, RZ ;  /* 0x0000003b1e027210 */ /* 0x001fc60007f5e0ff */
[----:B------:R-:W4:Y:S04]  /*13850*/  LDL.LU R23, [R1+0x29c] ;  /* 0x00029c0001177983 */ /* 0x000f280000300800 */
[----:B------:R0:W-:Y:S01]  /*13860*/  STL [R1+0x2d30], R2 ;  /* 0x002d300201007387 */ /* 0x0001e20000100800 */
[----:B-1----:R-:W-:Y:S01]  /*13870*/  IMAD.X R4, R60, 0x1, R13, P3 ;  /* 0x000000013c047824 */ /* 0x002fe200018e060d */
[----:B0-----:R-:W-:Y:S01]  /*13880*/  IADD3 R2, P3, R30, R58, RZ ;  /* 0x0000003a1e027210 */ /* 0x001fe20007f7e0ff */
[----:B------:R-:W-:-:S03]  /*13890*/  IMAD.X R3, R60, 0x1, R14, P4 ;  /* 0x000000013c037824 */ /* 0x000fc600020e060e */
[----:B------:R-:W-:Y:S04]  /*138a0*/  STL [R1+0x2cfc], R4 ;  /* 0x002cfc0401007387 */ /* 0x000fe80000100800 */
        /* <DEDUP_REMOVED lines=16> */
[C---:B----4-:R-:W-:Y:S01]  /*139b0*/  IMAD.X R4, R19.reuse, 0x1, R13, P0 ;  /* 0x0000000113047824 */ /* 0x050fe200000e060d */
[----:B0-----:R-:W-:Y:S01]  /*139c0*/  IADD3 R3, P0, R28, R58, RZ ;  /* 0x0000003a1c037210 */ /* 0x001fe20007f1e0ff */
[----:B-1----:R-:W-:-:S03]  /*139d0*/  IMAD.X R2, R19, 0x1, R14, P1 ;  /* 0x0000000113027824 */ /* 0x002fc600008e060e */
[----:B------:R-:W-:Y:S04]  /*139e0*/  STL [R1+0x2d1c], R4 ;  /* 0x002d1c0401007387 */ /* 0x000fe80000100800 */
[----:B------:R-:W2:Y:S04]  /*139f0*/  LDL.LU R28, [R1+0x20c] ;  /* 0x00020c00011c7983 */ /* 0x000ea80000300800 */
[----:B------:R0:W-:Y:S04]  /*13a00*/  STL [R1+0x2d58], R3 ;  /* 0x002d580301007387 */ /* 0x0001e80000100800 */
[----:B------:R1:W-:Y:S04]  /*13a10*/  STL [R1+0x2d24], R2 ;  /* 0x002d240201007387 */ /* 0x0003e80000100800 */
[----:B------:R-:W4:Y:S01]  /*13a20*/  LDL.LU R19, [R1+0x2b0] ;  /* 0x0002b00001137983 */ /* 0x000f220000300800 */
[----:B0-----:R-:W-:-:S05]  /*13a30*/  IADD3 R3, P1, R27, R59, RZ ;  /* 0x0000003b1b037210 */ /* 0x001fca0007f3e0ff */
[----:B------:R0:W-:Y:S01]  /*13a40*/  STL [R1+0x2d60], R3 ;  /* 0x002d600301007387 */ /* 0x0001e20000100800 */
[C---:B-1----:R-:W-:Y:S01]  /*13a50*/  IMAD.X R2, R26.reuse, 0x1, R13, P2 ;  /* 0x000000011a027824 */ /* 0x042fe200010e060d */
[----:B0-----:R-:W-:Y:S02]  /*13a60*/  IADD3 R3, P2, R27, R58, RZ ;  /* 0x0000003a1b037210 */ /* 0x001fe40007f5e0ff */
        /* <DEDUP_REMOVED lines=8> */
[----:B0-----:R-:W-:Y:S01]  /*13af0*/  IMAD.X R2, R25, 0x1, R13, P4 ;  /* 0x0000000119027824 */ /* 0x001fe200020e060d */
[----:B-1----:R-:W-:Y:S02]  /*13b00*/  IADD3 R3, P4, R31, R58, RZ ;  /* 0x0000003a1f037210 */ /* 0x002fe40007f9e0ff */
[----:B------:R-:W4:Y:S04]  /*13b10*/  LDL.LU R31, [R1+0x218] ;  /* 0x00021800011f7983 */ /* 0x000f280000300800 */
[----:B------:R0:W-:Y:S04]  /*13b20*/  STL [R1+0x2d3c], R2 ;  /* 0x002d3c0201007387 */ /* 0x0001e80000100800 */
[----:B------:R1:W-:Y:S01]  /*13b30*/  STL [R1+0x2d78], R3 ;  /* 0x002d780301007387 */ /* 0x0003e20000100800 */
[----:B0-----:R-:W-:-:S03]  /*13b40*/  IMAD.X R2, R25, 0x1, R14, P5 ;  /* 0x0000000119027824 */ /* 0x001fc600028e060e */
[----:B------:R-:W4:Y:S01]  /*13b50*/  LDL.LU R25, [R1+0x2b8] ;  /* 0x0002b80001197983 */ /* 0x000f220000300800 */
[----:B------:R-:W-:-:S03]  /*13b60*/  IADD3 R4, P5, R24, R59, RZ ;  /* 0x0000003b18047210 */ /* 0x000fc60007fbe0ff */
[----:B------:R0:W-:Y:S04]  /*13b70*/  STL [R1+0x2d44], R2 ;  /* 0x002d440201007387 */ /* 0x0001e80000100800 */
[----:B------:R-:W-:Y:S01]  /*13b80*/  STL [R1+0x2d80], R4 ;  /* 0x002d800401007387 */ /* 0x000fe20000100800 */
        /* <DEDUP_REMOVED lines=20> */
[----:B------:R-:W-:Y:S01]  /*13cd0*/  IMAD.X R4, R61, 0x1, R13, P3 ;  /* 0x000000013d047824 */ /* 0x000fe200018e060d */
[----:B0-----:R-:W-:Y:S01]  /*13ce0*/  IADD3 R3, P3, R29, R58, RZ ;  /* 0x0000003a1d037210 */ /* 0x001fe20007f7e0ff */
[----:B-1----:R-:W-:-:S03]  /*13cf0*/  IMAD.X R2, R61, 0x1, R14, P4 ;  /* 0x000000013d027824 */ /* 0x002fc600020e060e */
        /* <DEDUP_REMOVED lines=8> */
[----:B------:R-:W-:Y:S01]  /*13d80*/  IADD3 R4, P5, R28, R58, RZ ;  /* 0x0000003a1c047210 */ /* 0x000fe20007fbe0ff */
[----:B0-----:R-:W-:-:S03]  /*13d90*/  IMAD.X R3, R19, 0x1, R14, P6 ;  /* 0x0000000113037824 */ /* 0x001fc600030e060e */
[----:B------:R0:W-:Y:S04]  /*13da0*/  STL [R1+0x2d7c], R2 ;  /* 0x002d7c0201007387 */ /* 0x0001e80000100800 */
[----:B------:R-:W-:Y:S04]  /*13db0*/  STL [R1+0x2db8], R4 ;  /* 0x002db80401007387 */ /* 0x000fe80000100800 */
[----:B------:R-:W2:Y:S04]  /*13dc0*/  LDL.LU R19, [R1+0x234] ;  /* 0x0002340001137983 */ /* 0x000ea80000300800 */
        /* <DEDUP_REMOVED lines=8> */
[----:B------:R-:W-:Y:S04]  /*13e50*/  STL [R1+0x2dc8], R4 ;  /* 0x002dc80401007387 */ /* 0x000fe80000100800 */
[----:B------:R-:W4:Y:S01]  /*13e60*/  LDL.LU R27, [R1+0x238] ;  /* 0x00023800011b7983 */ /* 0x000f220000300800 */
[----:B0-----:R-:W-:-:S03]  /*13e70*/  IADD3 R3, P1, R31, R59, RZ ;  /* 0x0000003b1f037210 */ /* 0x001fc60007f3e0ff */
[----:B------:R0:W-:Y:S04]  /*13e80*/  STL [R1+0x2d94], R2 ;  /* 0x002d940201007387 */ /* 0x0001e80000100800 */
[----:B------:R1:W-:Y:S04]  /*13e90*/  STL [R1+0x2dd0], R3 ;  /* 0x002dd00301007387 */ /* 0x0003e80000100800 */
[----:B------:R-:W4:Y:S01]  /*13ea0*/  LDL.LU R26, [R1+0x2cc] ;  /* 0x0002cc00011a7983 */ /* 0x000f220000300800 */
[----:B0-----:R-:W-:Y:S01]  /*13eb0*/  IMAD.X R2, R25, 0x1, R13, P2 ;  /* 0x0000000119027824 */ /* 0x001fe200010e060d */
[----:B------:R-:W-:Y:S01]  /*13ec0*/  IADD3 R4, P2, R31, R58, RZ ;  /* 0x0000003a1f047210 */ /* 0x000fe20007f5e0ff */
[----:B-1----:R-:W-:-:S03]  /*13ed0*/  IMAD.X R3, R25, 0x1, R14, P3 ;  /* 0x0000000119037824 */ /* 0x002fc600018e060e */
[----:B------:R0:W-:Y:S04]  /*13ee0*/  STL [R1+0x2d9c], R2 ;  /* 0x002d9c0201007387 */ /* 0x0001e80000100800 */
[----:B------:R-:W-:Y:S04]  /*13ef0*/  STL [R1+0x2dd8], R4 ;  /* 0x002dd80401007387 */ /* 0x000fe80000100800 */
[----:B------:R-:W4:Y:S01]  /*13f00*/  LDL.LU R25, [R1+0x240] ;  /* 0x0002400001197983 */ /* 0x000f220000300800 */
[----:B0-----:R-:W-:-:S03]  /*13f10*/  IADD3 R2, P3, R24, R59, RZ ;  /* 0x0000003b18027210 */ /* 0x001fc60007f7e0ff */
[----:B------:R0:W-:Y:S04]  /*13f20*/  STL [R1+0x2da4], R3 ;  /* 0x002da40301007387 */ /* 0x0001e80000100800 */
[----:B------:R-:W4:Y:S04]  /*13f30*/  LDL.LU R32, [R1+0x2d0] ;  /* 0x0002d00001207983 */ /* 0x000f280000300800 */
[----:B------:R1:W-:Y:S01]  /*13f40*/  STL [R1+0x2de0], R2 ;  /* 0x002de00201007387 */ /* 0x0003e20000100800 */
[C---:B0-----:R-:W-:Y:S02]  /*13f50*/  IMAD.X R3, R23.reuse, 0x1, R14, P5 ;  /* 0x0000000117037824 */ /* 0x041fe400028e060e */
[----:B-1----:R-:W-:Y:S01]  /*13f60*/  IMAD.X R2, R23, 0x1, R13, P4 ;  /* 0x0000000117027824 */ /* 0x002fe200020e060d */
[----:B------:R-:W-:-:S04]  /*13f70*/  IADD3 R4, P4, R24, R58, RZ ;  /* 0x0000003a18047210 */ /* 0x000fc80007f9e0ff */
[----:B------:R0:W-:Y:S04]  /*13f80*/  STL [R1+0x2dac], R2 ;  /* 0x002dac0201007387 */ /* 0x0001e80000100800 */
[----:B------:R-:W-:Y:S04]  /*13f90*/  STL [R1+0x2de8], R4 ;  /* 0x002de80401007387 */ /* 0x000fe80000100800 */
[----:B------:R-:W4:Y:S01]  /*13fa0*/  LDL.LU R24, [R1+0x248] ;  /* 0x0002480001187983 */ /* 0x000f220000300800 */
[----:B0-----:R-:W-:-:S03]  /*13fb0*/  IADD3 R2, P5, R30, R59, RZ ;  /* 0x0000003b1e027210 */ /* 0x001fc60007fbe0ff */
[----:B------:R0:W-:Y:S04]  /*13fc0*/  STL [R1+0x2db4], R3 ;  /* 0x002db40301007387 */ /* 0x0001e80000100800 */
[----:B------:R-:W4:Y:S04]  /*13fd0*/  LDL.LU R23, [R1+0x2d4] ;  /* 0x0002d40001177983 */ /* 0x000f280000300800 */
[----:B------:R1:W-:Y:S04]  /*13fe0*/  STL [R1+0x2df0], R2 ;  /* 0x002df00201007387 */ /* 0x0003e80000100800 */
[----:B------:R-:W4:Y:S01]  /*13ff0*/  LDL.LU R31, [R1+0x24c] ;  /* 0x00024c00011f7983 */ /* 0x000f220000300800 */
[----:B0-----:R-:W-:Y:S01]  /*14000*/  IMAD.X R3, R60, 0x1, R13, P6 ;  /* 0x000000013c037824 */ /* 0x001fe200030e060d */
[----:B-1----:R-:W-:-:S04]  /*14010*/  IADD3 R2, P6, R30, R58, RZ ;  /* 0x0000003a1e027210 */ /* 0x002fc80007fde0ff */
[----:B------:R0:W-:Y:S04]  /*14020*/  STL [R1+0x2dbc], R3 ;  /* 0x002dbc0301007387 */ /* 0x0001e80000100800 */
[----:B------:R3:W-:Y:S01]  /*14030*/  STL [R1+0x2df8], R2 ;  /* 0x002df80201007387 */ /* 0x0007e20000100800 */
[----:B0-----:R-:W-:-:S03]  /*14040*/  IMAD.X R3, R60, 0x1, R14, P0 ;  /* 0x000000013c037824 */ /* 0x001fc600000e060e */
[----:B------:R-:W4:Y:S04]  /*14050*/  LDL.LU R60, [R1+0x2d8] ;  /* 0x0002d800013c7983 */ /* 0x000f280000300800 */
[----:B------:R0:W-:Y:S01]  /*14060*/  STL [R1+0x2dc4], R3 ;  /* 0x002dc40301007387 */ /* 0x0001e20000100800 */
[----:B---3--:R-:W-:-:S05]  /*14070*/  IADD3 R2, P0, R61, R59, RZ ;  /* 0x0000003b3d027210 */ /* 0x008fca0007f1e0ff */
[----:B------:R1:W-:Y:S01]  /*14080*/  STL [R1+0x2e00], R2 ;  /* 0x002e000201007387 */ /* 0x0003e20000100800 */
[----:B0-----:R-:W-:Y:S01]  /*14090*/  IMAD.X R3, R29, 0x1, R13, P1 ;  /* 0x000000011d037824 */ /* 0x001fe200008e060d */
[----:B-1----:R-:W-:Y:S02]  /*140a0*/  IADD3 R2, P1, R61, R58, RZ ;  /* 0x0000003a3d027210 */ /* 0x002fe40007f3e0ff */
[----:B------:R-:W3:Y:S04]  /*140b0*/  LDL.LU R61, [R1+0x254] ;  /* 0x00025400013d7983 */ /* 0x000ee80000300800 */
[----:B------:R-:W-:Y:S04]  /*140c0*/  STL [R1+0x2dcc], R3 ;  /* 0x002dcc0301007387 */ /* 0x000fe80000100800 */
[----:B------:R-:W3:Y:S04]  /*140d0*/  LDL.LU R30, [R1+0x2dc] ;  /* 0x0002dc00011e7983 */ /* 0x000ee80000300800 */
[----:B------:R0:W-:Y:S02]  /*140e0*/  STL [R1+0x2e08], R2 ;  /* 0x002e080201007387 */ /* 0x0001e40000100800 */
[----:B0-----:R-:W-:Y:S01]  /*140f0*/  IMAD.X R2, R29, 0x1, R14, P2 ;  /* 0x000000011d027824 */ /* 0x001fe200010e060e */
[----:B--2---:R-:W-:-:S04]  /*14100*/  IADD3 R4, P2, R19, R59, RZ ;  /* 0x0000003b13047210 */ /* 0x004fc80007f5e0ff */
[----:B------:R0:W-:Y:S01]  /*14110*/  STL [R1+0x2dd4], R2 ;  /* 0x002dd40201007387 */ /* 0x0001e20000100800 */
[----:B----4-:R-:W-:-:S03]  /*14120*/  IMAD.X R3, R28, 0x1, R13, P3 ;  /* 0x000000011c037824 */ /* 0x010fc600018e060d */
[----:B------:R-:W-:Y:S04]  /*14130*/  STL [R1+0x2e10], R4 ;  /* 0x002e100401007387 */ /* 0x000fe80000100800 */
[----:B------:R-:W2:Y:S01]  /*14140*/  LDL.LU R29, [R1+0x258] ;  /* 0x00025800011d7983 */ /* 0x000ea20000300800 */
[----:B0-----:R-:W-:-:S03]  /*14150*/  IADD3 R2, P3, R19, R58, RZ ;  /* 0x0000003a13027210 */ /* 0x001fc60007f7e0ff */
[----:B------:R-:W-:Y:S04]  /*14160*/  STL [R1+0x2ddc], R3 ;  /* 0x002ddc0301007387 */ /* 0x000fe80000100800 */
[----:B------:R-:W4:Y:S04]  /*14170*/  LDL.LU R19, [R1+0x2e0] ;  /* 0x0002e00001137983 */ /* 0x000f280000300800 */
[----:B------:R0:W-:Y:S02]  /*14180*/  STL [R1+0x2e18], R2 ;  /* 0x002e180201007387 */ /* 0x0001e40000100800 */
[----:B0-----:R-:W-:Y:S01]  /*14190*/  IMAD.X R2, R28, 0x1, R14, P4 ;  /* 0x000000011c027824 */ /* 0x001fe200020e060e */
[C---:B------:R-:W-:Y:S01]  /*141a0*/  IADD3 R3, P4, R27.reuse, R59, RZ ;  /* 0x0000003b1b037210 */ /* 0x040fe20007f9e0ff */
[----:B------:R-:W4:Y:S04]  /*141b0*/  LDL.LU R28, [R1+0x260] ;  /* 0x00026000011c7983 */ /* 0x000f280000300800 */
[----:B------:R0:W-:Y:S04]  /*141c0*/  STL [R1+0x2de4], R2 ;  /* 0x002de40201007387 */ /* 0x0001e80000100800 */
[----:B------:R1:W-:Y:S01]  /*141d0*/  STL [R1+0x2e20], R3 ;  /* 0x002e200301007387 */ /* 0x0003e20000100800 */
[----:B0-----:R-:W-:Y:S01]  /*141e0*/  IMAD.X R2, R26, 0x1, R13, P5 ;  /* 0x000000011a027824 */ /* 0x001fe200028e060d */
[----:B-1----:R-:W-:-:S02]  /*141f0*/  IADD3 R3, P5, R27, R58, RZ ;  /* 0x0000003a1b037210 */ /* 0x002fc40007fbe0ff */
[----:B------:R-:W4:Y:S04]  /*14200*/  LDL.LU R27, [R1+0x2e4] ;  /* 0x0002e400011b7983 */ /* 0x000f280000300800 */
[----:B------:R0:W-:Y:S04]  /*14210*/  STL [R1+0x2dec], R2 ;  /* 0x002dec0201007387 */ /* 0x0001e80000100800 */
[----:B------:R1:W-:Y:S01]  /*14220*/  STL [R1+0x2e28], R3 ;  /* 0x002e280301007387 */ /* 0x0003e20000100800 */
[----:B0-----:R-:W-:Y:S01]  /*14230*/  IMAD.X R2, R26, 0x1, R14, P6 ;  /* 0x000000011a027824 */ /* 0x001fe200030e060e */
[----:B------:R-:W-:-:S04]  /*14240*/  IADD3 R4, P6, R25, R59, RZ ;  /* 0x0000003b19047210 */ /* 0x000fc80007fde0ff */
[----:B------:R0:W-:Y:S01]  /*14250*/  STL [R1+0x2df4], R2 ;  /* 0x002df40201007387 */ /* 0x0001e20000100800 */
[----:B-1----:R-:W-:-:S03]  /*14260*/  IMAD.X R3, R32, 0x1, R13, P0 ;  /* 0x0000000120037824 */ /* 0x002fc600000e060d */
[----:B------:R1:W-:Y:S04]  /*14270*/  STL [R1+0x2e30], R4 ;  /* 0x002e300401007387 */ /* 0x0003e80000100800 */
[----:B------:R-:W4:Y:S01]  /*14280*/  LDL.LU R26, [R1+0x268] ;  /* 0x00026800011a7983 */ /* 0x000f220000300800 */
[----:B0-----:R-:W-:-:S03]  /*14290*/  IADD3 R2, P0, R25, R58, RZ ;  /* 0x0000003a19027210 */ /* 0x001fc60007f1e0ff */
[----:B------:R0:W-:Y:S01]  /*142a0*/  STL [R1+0x2dfc], R3 ;  /* 0x002dfc0301007387 */ /* 0x0001e20000100800 */
[----:B-1----:R-:W-:-:S03]  /*142b0*/  IMAD.X R4, R32, 0x1, R14, P1 ;  /* 0x0000000120047824 */ /* 0x002fc600008e060e */
[----:B------:R-:W4:Y:S04]  /*142c0*/  LDL.LU R25, [R1+0x2e8] ;  /* 0x0002e80001197983 */ /* 0x000f280000300800 */
[----:B------:R1:W-:Y:S04]  /*142d0*/  STL [R1+0x2e38], R2 ;  /* 0x002e380201007387 */ /* 0x0003e80000100800 */
[----:B------:R1:W-:Y:S01]  /*142e0*/  STL [R1+0x2e04], R4 ;  /* 0x002e040401007387 */ /* 0x0003e20000100800 */
[----:B0-----:R-:W-:-:S05]  /*142f0*/  IADD3 R3, P1, R24, R59, RZ ;  /* 0x0000003b18037210 */ /* 0x001fca0007f3e0ff */
[----:B------:R0:W-:Y:S01]  /*14300*/  STL [R1+0x2e40], R3 ;  /* 0x002e400301007387 */ /* 0x0001e20000100800 */
[----:B-1----:R-:W-:Y:S01]  /*14310*/  IMAD.X R2, R23, 0x1, R13, P2 ;  /* 0x0000000117027824 */ /* 0x002fe200010e060d */
[----:B------:R-:W-:-:S04]  /*14320*/  IADD3 R4, P2, R24, R58, RZ ;  /* 0x0000003a18047210 */ /* 0x000fc80007f5e0ff */
[----:B------:R1:W-:Y:S01]  /*14330*/  STL [R1+0x2e0c], R2 ;  /* 0x002e0c0201007387 */ /* 0x0003e20000100800 */
[----:B0-----:R-:W-:-:S03]  /*14340*/  IMAD.X R3, R23, 0x1, R14, P3 ;  /* 0x0000000117037824 */ /* 0x001fc600018e060e */
[----:B------:R0:W-:Y:S04]  /*14350*/  STL [R1+0x2e48], R4 ;  /* 0x002e480401007387 */ /* 0x0001e80000100800 */
[----:B------:R-:W4:Y:S01]  /*14360*/  LDL.LU R24, [R1+0x26c] ;  /* 0x00026c0001187983 */ /* 0x000f220000300800 */
[----:B-1----:R-:W-:-:S03]  /*14370*/  IADD3 R2, P3, R31, R59, RZ ;  /* 0x0000003b1f027210 */ /* 0x002fc60007f7e0ff */
[----:B------:R1:W-:Y:S04]  /*14380*/  STL [R1+0x2e14], R3 ;  /* 0x002e140301007387 */ /* 0x0003e80000100800 */
[----:B------:R-:W4:Y:S01]  /*14390*/  LDL.LU R23, [R1+0x2ec] ;  /* 0x0002ec0001177983 */ /* 0x000f220000300800 */
[----:B0-----:R-:W-:-:S03]  /*143a0*/  IMAD.X R4, R60, 0x1, R13, P4 ;  /* 0x000000013c047824 */ /* 0x001fc600020e060d */
[----:B------:R0:W-:Y:S01]  /*143b0*/  STL [R1+0x2e50], R2 ;  /* 0x002e500201007387 */ /* 0x0001e20000100800 */
[----:B-1----:R-:W-:-:S03]  /*143c0*/  IADD3 R3, P4, R31, R58, RZ ;  /* 0x0000003a1f037210 */ /* 0x002fc60007f9e0ff */
[----:B------:R3:W-:Y:S01]  /*143d0*/  STL [R1+0x2e1c], R4 ;  /* 0x002e1c0401007387 */ /* 0x0007e20000100800 */
[----:B0-----:R-:W-:-:S03]  /*143e0*/  IMAD.X R2, R60, 0x1, R14, P5 ;  /* 0x000000013c027824 */ /* 0x001fc600028e060e */
[----:B------:R0:W-:Y:S04]  /*143f0*/  STL [R1+0x2e58], R3 ;  /* 0x002e580301007387 */ /* 0x0001e80000100800 */
[----:B------:R1:W-:Y:S01]  /*14400*/  STL [R1+0x2e24], R2 ;  /* 0x002e240201007387 */ /* 0x0003e20000100800 */
[----:B---3--:R-:W-:-:S05]  /*14410*/  IADD3 R4, P5, R61, R59, RZ ;  /* 0x0000003b3d047210 */ /* 0x008fca0007fbe0ff */
[----:B------:R3:W-:Y:S01]  /*14420*/  STL [R1+0x2e60], R4 ;  /* 0x002e600401007387 */ /* 0x0007e20000100800 */
[----:B0-----:R-:W-:-:S03]  /*14430*/  IMAD.X R3, R30, 0x1, R13, P6 ;  /* 0x000000011e037824 */ /* 0x001fc600030e060d */
[----:B------:R-:W4:Y:S01]  /*14440*/  LDL.LU R60, [R1+0x274] ;  /* 0x00027400013c7983 */ /* 0x000f220000300800 */
[----:B-1----:R-:W-:-:S03]  /*14450*/  IADD3 R2, P6, R61, R58, RZ ;  /* 0x0000003a3d027210 */ /* 0x002fc60007fde0ff */
[----:B------:R2:W-:Y:S01]  /*14460*/  STL [R1+0x2e2c], R3 ;  /* 0x002e2c0301007387 */ /* 0x0005e20000100800 */
[----:B---3--:R-:W-:-:S03]  /*14470*/  IMAD.X R4, R30, 0x1, R14, P0 ;  /* 0x000000011e047824 */ /* 0x008fc600000e060e */
[----:B------:R-:W3:Y:S04]  /*14480*/  LDL.LU R61, [R1+0x2f0] ;  /* 0x0002f000013d7983 */ /* 0x000ee80000300800 */
[----:B------:R4:W-:Y:S04]  /*14490*/  STL [R1+0x2e68], R2 ;  /* 0x002e680201007387 */ /* 0x0009e80000100800 */
[----:B------:R0:W-:Y:S01]  /*144a0*/  STL [R1+0x2e34], R4 ;  /* 0x002e340401007387 */ /* 0x0001e20000100800 */
[----:B--2---:R-:W-:Y:S01]  /*144b0*/  IADD3 R3, P0, R29, R59, RZ ;  /* 0x0000003b1d037210 */ /* 0x004fe20007f1e0ff */
[----:B----4-:R-:W-:Y:S01]  /*144c0*/  IMAD.X R2, R19, 0x1, R13, P1 ;  /* 0x0000000113027824 */ /* 0x010fe200008e060d */
[----:B0-----:R-:W-:-:S03]  /*144d0*/  IADD3 R4, P1, R29, R58, RZ ;  /* 0x0000003a1d047210 */ /* 0x001fc60007f3e0ff */
[----:B------:R0:W-:Y:S04]  /*144e0*/  STL [R1+0x2e70], R3 ;  /* 0x002e700301007387 */ /* 0x0001e80000100800 */
[----:B------:R1:W-:Y:S04]  /*144f0*/  STL [R1+0x2e3c], R2 ;  /* 0x002e3c0201007387 */ /* 0x0003e80000100800 */
[----:B------:R2:W-:Y:S01]  /*14500*/  STL [R1+0x2e78], R4 ;  /* 0x002e780401007387 */ /* 0x0005e20000100800 */
[----:B0-----:R-:W-:-:S03]  /*14510*/  IMAD.X R3, R19, 0x1, R14, P2 ;  /* 0x0000000113037824 */ /* 0x001fc600010e060e */
[----:B------:R-:W4:Y:S04]  /*14520*/  LDL.LU R19, [R1+0x278] ;  /* 0x0002780001137983 */ /* 0x000f280000300800 */
[----:B------:R0:W-:Y:S04]  /*14530*/  STL [R1+0x2e44], R3 ;  /* 0x002e440301007387 */ /* 0x0001e80000100800 */
[----:B------:R-:W4:Y:S01]  /*14540*/  LDL.LU R35, [R1+0x2f4] ;  /* 0x0002f40001237983 */ /* 0x000f220000300800 */
[----:B-1----:R-:W-:-:S05]  /*14550*/  IADD3 R2, P2, R28, R59, RZ ;  /* 0x0000003b1c027210 */ /* 0x002fca0007f5e0ff */
[----:B------:R1:W-:Y:S01]  /*14560*/  STL [R1+0x2e80], R2 ;  /* 0x002e800201007387 */ /* 0x0003e20000100800 */
[C---:B--2---:R-:W-:Y:S01]  /*14570*/  IMAD.X R4, R27.reuse, 0x1, R13, P3 ;  /* 0x000000011b047824 */ /* 0x044fe200018e060d */
[----:B0-----:R-:W-:Y:S01]  /*14580*/  IADD3 R3, P3, R28, R58, RZ ;  /* 0x0000003a1c037210 */ /* 0x001fe20007f7e0ff */
[----:B-1----:R-:W-:-:S03]  /*14590*/  IMAD.X R2, R27, 0x1, R14, P4 ;  /* 0x000000011b027824 */ /* 0x002fc600020e060e */
[----:B------:R-:W-:Y:S04]  /*145a0*/  STL [R1+0x2e4c], R4 ;  /* 0x002e4c0401007387 */ /* 0x000fe80000100800 */
[----:B------:R-:W2:Y:S04]  /*145b0*/  LDL.LU R34, [R1+0x280] ;  /* 0x0002800001227983 */ /* 0x000ea80000300800 */
[----:B------:R0:W-:Y:S04]  /*145c0*/  STL [R1+0x2e88], R3 ;  /* 0x002e880301007387 */ /* 0x0001e80000100800 */
[----:B------:R-:W2:Y:S04]  /*145d0*/  LDL.LU R33, [R1+0x2f8] ;  /* 0x0002f80001217983 */ /* 0x000ea80000300800 */
[----:B------:R1:W-:Y:S04]  /*145e0*/  STL [R1+0x2e54], R2 ;  /* 0x002e540201007387 */ /* 0x0003e80000100800 */
[----:B------:R-:W2:Y:S01]  /*145f0*/  LDL.LU R32, [R1+0x284] ;  /* 0x0002840001207983 */ /* 0x000ea20000300800 */
[----:B0-----:R-:W-:-:S05]  /*14600*/  IADD3 R3, P4, R26, R59, RZ ;  /* 0x0000003b1a037210 */ /* 0x001fca0007f9e0ff */
[----:B------:R0:W-:Y:S01]  /*14610*/  STL [R1+0x2e90], R3 ;  /* 0x002e900301007387 */ /* 0x0001e20000100800 */
[----:B-1----:R-:W-:-:S03]  /*14620*/  IMAD.X R2, R25, 0x1, R13, P5 ;  /* 0x0000000119027824 */ /* 0x002fc600028e060d */
[----:B------:R-:W2:Y:S01]  /*14630*/  LDL.LU R31, [R1+0x2fc] ;  /* 0x0002fc00011f7983 */ /* 0x000ea20000300800 */
[----:B0-----:R-:W-:-:S03]  /*14640*/  IADD3 R3, P5, R26, R58, RZ ;  /* 0x0000003a1a037210 */ /* 0x001fc60007fbe0ff */
[----:B------:R0:W-:Y:S04]  /*14650*/  STL [R1+0x2e5c], R2 ;  /* 0x002e5c0201007387 */ /* 0x0001e80000100800 */
[----:B------:R-:W2:Y:S04]  /*14660*/  LDL.LU R30, [R1+0x28c] ;  /* 0x00028c00011e7983 */ /* 0x000ea80000300800 */
[----:B------:R1:W-:Y:S01]  /*14670*/  STL [R1+0x2e98], R3 ;  /* 0x002e980301007387 */ /* 0x0003e20000100800 */
[----:B0-----:R-:W-:-:S03]  /*14680*/  IMAD.X R2, R25, 0x1, R14, P6 ;  /* 0x0000000119027824 */ /* 0x001fc600030e060e */
[----:B------:R-:W2:Y:S04]  /*14690*/  LDL.LU R29, [R1+0x300] ;  /* 0x00030000011d7983 */ /* 0x000ea80000300800 */
[----:B------:R0:W-:Y:S04]  /*146a0*/  STL [R1+0x2e64], R2 ;  /* 0x002e640201007387 */ /* 0x0001e80000100800 */
[----:B------:R-:W2:Y:S01]  /*146b0*/  LDL.LU R28, [R1+0x294] ;  /* 0x00029400011c7983 */ /* 0x000ea20000300800 */
[----:B-1----:R-:W-:-:S05]  /*146c0*/  IADD3 R3, P6, R24, R59, RZ ;  /* 0x0000003b18037210 */ /* 0x002fca0007fde0ff */
[----:B------:R1:W-:Y:S01]  /*146d0*/  STL [R1+0x2ea0], R3 ;  /* 0x002ea00301007387 */ /* 0x0003e20000100800 */
[----:B0-----:R-:W-:-:S03]  /*146e0*/  IMAD.X R2, R23, 0x1, R13, P0 ;  /* 0x0000000117027824 */ /* 0x001fc600000e060d */
[----:B------:R-:W2:Y:S04]  /*146f0*/  LDL.LU R27, [R1+0x304] ;  /* 0x00030400011b7983 */ /* 0x000ea80000300800 */
[----:B------:R0:W-:Y:S01]  /*14700*/  STL [R1+0x2e6c], R2 ;  /* 0x002e6c0201007387 */ /* 0x0001e20000100800 */
[----:B-1----:R-:W-:-:S03]  /*14710*/  IADD3 R3, P0, R24, R58, RZ ;  /* 0x0000003a18037210 */ /* 0x002fc60007f1e0ff */
        /* <DEDUP_REMOVED lines=8> */
[----:B---3--:R-:W-:-:S03]  /*147a0*/  IMAD.X R2, R61, 0x1, R13, P2 ;  /* 0x000000013d027824 */ /* 0x008fc600010e060d */
[----:B------:R-:W3:Y:S01]  /*147b0*/  LDL.LU R23, [R1+0x30c] ;  /* 0x00030c0001177983 */ /* 0x000ee20000300800 */
[----:B0-----:R-:W-:-:S03]  /*147c0*/  IADD3 R3, P2, R60, R58, RZ ;  /* 0x0000003a3c037210 */ /* 0x001fc60007f5e0ff */
[----:B------:R0:W-:Y:S04]  /*147d0*/  STL [R1+0x2e7c], R2 ;  /* 0x002e7c0201007387 */ /* 0x0001e80000100800 */
[----:B------:R-:W3:Y:S04]  /*147e0*/  LDL.LU R60, [R1+0x2a8] ;  /* 0x0002a800013c7983 */ /* 0x000ee80000300800 */
[----:B------:R1:W-:Y:S01]  /*147f0*/  STL [R1+0x2eb8], R3 ;  /* 0x002eb80301007387 */ /* 0x0003e20000100800 */
[----:B0-----:R-:W-:-:S03]  /*14800*/  IMAD.X R2, R61, 0x1, R14, P3 ;  /* 0x000000013d027824 */ /* 0x001fc600018e060e */
[----:B------:R-:W3:Y:S04]  /*14810*/  LDL.LU R61, [R1+0x310] ;  /* 0x00031000013d7983 */ /* 0x000ee80000300800 */
[----:B------:R0:W-:Y:S01]  /*14820*/  STL [R1+0x2e84], R2 ;  /* 0x002e840201007387 */ /* 0x0001e20000100800 */
[----:B----4-:R-:W-:-:S05]  /*14830*/  IADD3 R4, P3, R19, R59, RZ ;  /* 0x0000003b13047210 */ /* 0x010fca0007f7e0ff */
[----:B------:R4:W-:Y:S01]  /*14840*/  STL [R1+0x2ec0], R4 ;  /* 0x002ec00401007387 */ /* 0x0009e20000100800 */
[----:B-1----:R-:W-:Y:S01]  /*14850*/  IMAD.X R3, R35, 0x1, R13, P4 ;  /* 0x0000000123037824 */ /* 0x002fe200020e060d */
[----:B0-----:R-:W-:Y:S02]  /*14860*/  IADD3 R2, P4, R19, R58, RZ ;  /* 0x0000003a13027210 */ /* 0x001fe40007f9e0ff */
[----:B------:R-:W3:Y:S04]  /*14870*/  LDL.LU R19, [R1+0x314] ;  /* 0x0003140001137983 */ /* 0x000ee80000300800 */
[----:B------:R-:W-:Y:S01]  /*14880*/  STL [R1+0x2e8c], R3 ;  /* 0x002e8c0301007387 */ /* 0x000fe20000100800 */
[----:B----4-:R-:W-:-:S03]  /*14890*/  IMAD.X R4, R35, 0x1, R14, P5 ;  /* 0x0000000123047824 */ /* 0x010fc600028e060e */
[----:B------:R2:W-:Y:S04]  /*148a0*/  STL [R1+0x2ec8], R2 ;  /* 0x002ec80201007387 */ /* 0x0005e80000100800 */
[----:B------:R0:W-:Y:S01]  /*148b0*/  STL [R1+0x2e94], R4 ;  /* 0x002e940401007387 */ /* 0x0001e20000100800 */
[C---:B--2---:R-:W-:Y:S01]  /*148c0*/  IADD3 R2, P5, R34.reuse, R59, RZ ;  /* 0x0000003b22027210 */ /* 0x044fe20007fbe0ff */
[----:B------:R-:W-:Y:S01]  /*148d0*/  IMAD.X R3, R33, 0x1, R13, P6 ;  /* 0x0000000121037824 */ /* 0x000fe200030e060d */
[----:B0-----:R-:W-:-:S03]  /*148e0*/  IADD3 R4, P6, R34, R58, RZ ;  /* 0x0000003a22047210 */ /* 0x001fc60007fde0ff */
[----:B------:R0:W-:Y:S04]  /*148f0*/  STL [R1+0x2ed0], R2 ;  /* 0x002ed00201007387 */ /* 0x0001e80000100800 */
[----:B------:R1:W-:Y:S01]  /*14900*/  STL [R1+0x2e9c], R3 ;  /* 0x002e9c0301007387 */ /* 0x0003e20000100800 */
[----:B0-----:R-:W-:-:S03]  /*14910*/  IMAD.X R2, R33, 0x1, R14, P0 ;  /* 0x0000000121027824 */ /* 0x001fc600000e060e */
[----:B------:R0:W-:Y:S01]  /*14920*/  STL [R1+0x2ed8], R4 ;  /* 0x002ed80401007387 */ /* 0x0001e20000100800 */
[----:B-1----:R-:W-:-:S03]  /*14930*/  IADD3 R3, P0, R32, R59, RZ ;  /* 0x0000003b20037210 */ /* 0x002fc60007f1e0ff */
        /* <DEDUP_REMOVED lines=18> */
[----:B------:R1:W-:Y:S01]  /*14a60*/  STL [R1+0x2efc], R2 ;  /* 0x002efc0201007387 */ /* 0x0003e20000100800 */
[----:B0-----:R-:W-:-:S03]  /*14a70*/  IADD3 R4, P5, R28, R58, RZ ;  /* 0x0000003a1c047210 */ /* 0x001fc60007fbe0ff */
[----:B------:R0:W-:Y:S01]  /*14a80*/  STL [R1+0x2ecc], R3 ;  /* 0x002ecc0301007387 */ /* 0x0001e20000100800 */
[----:B-1----:R-:W-:-:S03]  /*14a90*/  IMAD.X R2, R27, 0x1, R14, P6 ;  /* 0x000000011b027824 */ /* 0x002fc600030e060e */
        /* <DEDUP_REMOVED lines=10> */
[----:B------:R0:W-:Y:S04]  /*14b40*/  STL [R1+0x2ee4], R3 ;  /* 0x002ee40301007387 */ /* 0x0001e80000100800 */
[----:B------:R1:W-:Y:S01]  /*14b50*/  STL [R1+0x2f0c], R4 ;  /* 0x002f0c0401007387 */ /* 0x0003e20000100800 */
[----:B------:R-:W-:Y:S01]  /*14b60*/  SHF.R.S32.HI R0, RZ, 0x1f, R0 ;  /* 0x0000001fff007819 */ /* 0x000fe20000011400 */
[C---:B---3--:R-:W-:Y:S01]  /*14b70*/  IMAD.X R2, R23.reuse, 0x1, R13, P2 ;  /* 0x0000000117027824 */ /* 0x048fe200010e060d */
[----:B0-----:R-:W-:Y:S01]  /*14b80*/  IADD3 R3, P2, R24, R58, RZ ;  /* 0x0000003a18037210 */ /* 0x001fe20007f5e0ff */
[----:B-1----:R-:W-:-:S03]  /*14b90*/  IMAD.X R4, R23, 0x1, R14, P3 ;  /* 0x0000000117047824 */ /* 0x002fc600018e060e */
[----:B------:R0:W-:Y:S04]  /*14ba0*/  STL [R1+0x2eec], R2 ;  /* 0x002eec0201007387 */ /* 0x0001e80000100800 */
[----:B------:R1:W-:Y:S01]  /*14bb0*/  STL [R1+0x2f10], R3 ;  /* 0x002f100301007387 */ /* 0x0003e20000100800 */
[----:B0-----:R-:W-:-:S03]  /*14bc0*/  IADD3 R2, P3, R60, R59, RZ ;  /* 0x0000003b3c027210 */ /* 0x001fc60007f7e0ff */
[----:B------:R0:W-:Y:S01]  /*14bd0*/  STL [R1+0x2ef4], R4 ;  /* 0x002ef40401007387 */ /* 0x0001e20000100800 */
[----:B-1----:R-:W-:-:S03]  /*14be0*/  IMAD.X R3, R61, 0x1, R13, P4 ;  /* 0x000000013d037824 */ /* 0x002fc600020e060d */
[----:B------:R-:W-:Y:S04]  /*14bf0*/  STL [R1+0x2aec], R2 ;  /* 0x002aec0201007387 */ /* 0x000fe80000100800 */
[----:B------:R1:W-:Y:S01]  /*14c00*/  STL [R1+0x2ae8], R3 ;  /* 0x002ae80301007387 */ /* 0x0003e20000100800 */
[----:B0-----:R-:W-:-:S05]  /*14c10*/  IADD3 R4, P4, R60, R58, RZ ;  /* 0x0000003a3c047210 */ /* 0x001fca0007f9e0ff */
[----:B------:R0:W-:Y:S01]  /*14c20*/  STL [R1+0x2ae4], R4 ;  /* 0x002ae40401007387 */ /* 0x0001e20000100800 */
[----:B-1----:R-:W-:Y:S01]  /*14c30*/  IMAD.X R3, R61, 0x1, R14, P5 ;  /* 0x000000013d037824 */ /* 0x002fe200028e060e */
[----:B------:R-:W-:-:S04]  /*14c40*/  SHF.R.S32.HI R2, RZ, 0x1f, R60 ;  /* 0x0000001fff027819 */ /* 0x000fc8000001143c */
[----:B------:R1:W-:Y:S01]  /*14c50*/  STL [R1+0x2ad0], R3 ;  /* 0x002ad00301007387 */ /* 0x0003e20000100800 */
[C-C-:B0-----:R-:W-:Y:S02]  /*14c60*/  IMAD.X R4, R19.reuse, 0x1, R13.reuse, P6 ;  /* 0x0000000113047824 */ /* 0x141fe400030e060d */
[--C-:B------:R-:W-:Y:S02]  /*14c70*/  IMAD.X R5, R19, 0x1, R14.reuse, P0 ;  /* 0x0000000113057824 */ /* 0x100fe400000e060e */
[C---:B-1----:R-:W-:Y:S01]  /*14c80*/  IMAD.X R3, R0.reuse, 0x1, R13, P1 ;  /* 0x0000000100037824 */ /* 0x042fe200008e060d */
[----:B------:R0:W-:Y:S04]  /*14c90*/  STL [R1+0x2ad4], R4 ;  /* 0x002ad40401007387 */ /* 0x0001e80000100800 */
[----:B------:R-:W-:Y:S01]  /*14ca0*/  STL [R1+0x2ad8], R5 ;  /* 0x002ad80501007387 */ /* 0x000fe20000100800 */
[----:B0-----:R-:W-:-:S03]  /*14cb0*/  IMAD.X R4, R0, 0x1, R14, P2 ;  /* 0x0000000100047824 */ /* 0x001fc600010e060e */
[----:B------:R-:W2:Y:S04]  /*14cc0*/  LDL.LU R0, [R1+0x364c] ;  /* 0x00364c0001007983 */ /* 0x000ea80000300800 */
[----:B------:R0:W-:Y:S04]  /*14cd0*/  STL [R1+0x2adc], R3 ;  /* 0x002adc0301007387 */ /* 0x0001e80000100800 */
[----:B------:R-:W-:Y:S04]  /*14ce0*/  STL [R1+0x2ae0], R4 ;  /* 0x002ae00401007387 */ /* 0x000fe80000100800 */
[----:B------:R-:W3:Y:S01]  /*14cf0*/  LDL.LU R27, [R1+0x33c] ;  /* 0x00033c00011b7983 */ /* 0x000ee20000300800 */
[----:B0-----:R-:W-:-:S02]  /*14d00*/  IMAD.X R3, R2, 0x1, R13, P3 ;  /* 0x0000000102037824 */ /* 0x001fc400018e060d */
[----:B------:R-:W-:-:S03]  /*14d10*/  IMAD.X R2, R2, 0x1, R14, P4 ;  /* 0x0000000102027824 */ /* 0x000fc600020e060e */
[----:B------:R-:W-:Y:S04]  /*14d20*/  STL [R1+0x2acc], R3 ;  /* 0x002acc0301007387 */ /* 0x000fe80000100800 */
[----:B------:R-:W4:Y:S04]  /*14d30*/  LDL.LU R26, [R1+0x338] ;  /* 0x00033800011a7983 */ /* 0x000f280000300800 */
[----:B------:R3:W-:Y:S04]  /*14d40*/  STL [R1+0x1b08], R2 ;  /* 0x001b080201007387 */ /* 0x0007e80000100800 */
[----:B------:R-:W2:Y:S04]  /*14d50*/  LDL.LU R25, [R1+0x334] ;  /* 0x0003340001197983 */ /* 0x000ea80000300800 */
[----:B------:R-:W2:Y:S04]  /*14d60*/  LDL.LU R24, [R1+0x330] ;  /* 0x0003300001187983 */ /* 0x000ea80000300800 */
[----:B------:R-:W2:Y:S04]  /*14d70*/  LDL.LU R23, [R1+0x32c] ;  /* 0x00032c0001177983 */ /* 0x000ea80000300800 */
[----:B------:R-:W2:Y:S04]  /*14d80*/  LDL.LU R60, [R1+0x328] ;  /* 0x00032800013c7983 */ /* 0x000ea80000300800 */
[----:B------:R-:W2:Y:S04]  /*14d90*/  LDL.LU R61, [R1+0x324] ;  /* 0x00032400013d7983 */ /* 0x000ea80000300800 */
[----:B------:R-:W2:Y:S01]  /*14da0*/  LDL.LU R19, [R1+0x320] ;  /* 0x0003200001137983 */ /* 0x000ea20000300800 */
[----:B------:R-:W-:-:S04]  /*14db0*/  UIMAD UR60, UR5, 0x3f, URZ ;  /* 0x0000003f053c78a4 */ /* 0x000fc8000f8e023f */
[----:B------:R-:W-:Y:S01]  /*14dc0*/  USHF.R.S32.HI UR61, URZ, 0x1f, UR60 ;  /* 0x0000001f3f3d7899 */ /* 0x000fe2000801143c */
[----:B---3--:R-:W-:-:S05]  /*14dd0*/  IMAD R2, R27, UR59, RZ ;  /* 0x0000003b1b027c24 */ /* 0x008fca000f8e02ff */
[----:B------:R-:W-:Y:S01]  /*14de0*/  IADD3 R17, P4, R2, UR34, RZ ;  /* 0x0000002202117c10 */ /* 0x000fe2000ff9e0ff */
[----:B----4-:R-:W-:Y:S02]  /*14df0*/  IMAD R3, R26, UR59, RZ ;  /* 0x0000003b1a037c24 */ /* 0x010fe4000f8e02ff */
[----:B--2---:R-:W-:Y:S02]  /*14e00*/  IMAD R4, R25, UR59, RZ ;  /* 0x0000003b19047c24 */ /* 0x004fe4000f8e02ff */
[----:B------:R-:W-:-:S03]  /*14e10*/  IMAD R5, R24, UR59, RZ ;  /* 0x0000003b18057c24 */ /* 0x000fc6000f8e02ff */
[----:B------:R-:W-:Y:S01]  /*14e20*/  IADD3 R20, P3, R4, UR34, RZ ;  /* 0x0000002204147c10 */ /* 0x000fe2000ff7e0ff */
[----:B------:R-:W-:Y:S01]  /*14e30*/  IMAD R6, R23, UR59, RZ ;  /* 0x0000003b17067c24 */ /* 0x000fe2000f8e02ff */
[----:B------:R-:W-:Y:S01]  /*14e40*/  IADD3 R21, P2, R5, UR34, RZ ;  /* 0x0000002205157c10 */ /* 0x000fe2000ff5e0ff */
[----:B------:R-:W-:-:S03]  /*14e50*/  IMAD R7, R60, UR59, RZ ;  /* 0x0000003b3c077c24 */ /* 0x000fc6000f8e02ff */
[----:B------:R-:W-:Y:S01]  /*14e60*/  IADD3 R22, P1, R6, UR34, RZ ;  /* 0x0000002206167c10 */ /* 0x000fe2000ff3e0ff */
[----:B------:R-:W-:Y:S02]  /*14e70*/  IMAD R8, R61, UR59, RZ ;  /* 0x0000003b3d087c24 */ /* 0x000fe4000f8e02ff */
[----:B------:R-:W-:Y:S01]  /*14e80*/  IMAD R9, R19, UR59, RZ ;  /* 0x0000003b13097c24 */ /* 0x000fe2000f8e02ff */
[----:B------:R-:W-:Y:S01]  /*14e90*/  IADD3 R19, P5, R3, UR34, RZ ;  /* 0x0000002203137c10 */ /* 0x000fe2000ffbe0ff */
[----:B------:R-:W-:Y:S01]  /*14ea0*/  STL [R1+0x174c], R17 ;  /* 0x00174c1101007387 */ /* 0x000fe20000100800 */
[----:B------:R-:W-:Y:S02]  /*14eb0*/  IADD3 R23, P0, R7, UR34, RZ ;  /* 0x0000002207177c10 */ /* 0x000fe4000ff1e0ff */
[----:B------:R-:W-:Y:S02]  /*14ec0*/  CS2R R44, SRZ ;  /* 0x00000000002c7805 */ /* 0x000fe4000001ff00 */
[----:B------:R-:W-:Y:S01]  /*14ed0*/  LEA.HI.X.SX32 R10, R2, UR35, 0x1, P4 ;  /* 0x00000023020a7c11 */ /* 0x000fe2000a0f0eff */
[----:B------:R-:W-:Y:S01]  /*14ee0*/  STL [R1+0x1754], R19 ;  /* 0x0017541301007387 */ /* 0x000fe20000100800 */
[----:B------:R-:W-:-:S02]  /*14ef0*/  IADD3 R24, P4, R8, UR34, RZ ;  /* 0x0000002208187c10 */ /* 0x000fc4000ff9e0ff */
[----:B------:R-:W-:Y:S02]  /*14f00*/  CS2R R46, SRZ ;  /* 0x00000000002e7805 */ /* 0x000fe4000001ff00 */
[----:B------:R-:W-:Y:S01]  /*14f10*/  LEA.HI.X.SX32 R11, R3, UR35, 0x1, P5 ;  /* 0x00000023030b7c11 */ /* 0x000fe2000a8f0eff */
[----:B------:R-:W-:Y:S01]  /*14f20*/  STL [R1+0x175c], R20 ;  /* 0x00175c1401007387 */ /* 0x000fe20000100800 */
[----:B------:R-:W-:Y:S02]  /*14f30*/  IADD3 R25, P5, R9, UR34, RZ ;  /* 0x0000002209197c10 */ /* 0x000fe4000ffbe0ff */
[----:B------:R-:W-:Y:S02]  /*14f40*/  CS2R R48, SRZ ;  /* 0x0000000000307805 */ /* 0x000fe4000001ff00 */
[----:B------:R-:W-:Y:S01]  /*14f50*/  LEA.HI.X.SX32 R12, R4, UR35, 0x1, P3 ;  /* 0x00000023040c7c11 */ /* 0x000fe200098f0eff */
[----:B------:R-:W-:Y:S01]  /*14f60*/  STL [R1+0x1764], R21 ;  /* 0x0017641501007387 */ /* 0x000fe20000100800 */
[----:B------:R-:W-:-:S02]  /*14f70*/  LEA.HI.X.SX32 R13, R5, UR35, 0x1, P2 ;  /* 0x00000023050d7c11 */ /* 0x000fc400090f0eff */
[----:B------:R-:W-:Y:S02]  /*14f80*/  CS2R R50, SRZ ;  /* 0x0000000000327805 */ /* 0x000fe4000001ff00 */
[----:B------:R-:W-:Y:S01]  /*14f90*/  LEA.HI.X.SX32 R14, R6, UR35, 0x1, P1 ;  /* 0x00000023060e7c11 */ /* 0x000fe200088f0eff */
[----:B------:R-:W-:Y:S01]  /*14fa0*/  STL [R1+0x176c], R22 ;  /* 0x00176c1601007387 */ /* 0x000fe20000100800 */
[----:B------:R-:W-:Y:S02]  /*14fb0*/  LEA.HI.X.SX32 R15, R7, UR35, 0x1, P0 ;  /* 0x00000023070f7c11 */ /* 0x000fe400080f0eff */
[----:B------:R-:W-:Y:S02]  /*14fc0*/  CS2R R56, SRZ ;  /* 0x0000000000387805 */ /* 0x000fe4000001ff00 */
[----:B------:R-:W-:Y:S01]  /*14fd0*/  LEA.HI.X.SX32 R16, R8, UR35, 0x1, P4 ;  /* 0x0000002308107c11 */ /* 0x000fe2000a0f0eff */
[----:B------:R-:W-:Y:S01]  /*14fe0*/  STL [R1+0x1774], R23 ;  /* 0x0017741701007387 */ /* 0x000fe20000100800 */
[----:B------:R-:W-:Y:S01]  /*14ff0*/  CS2R R58, SRZ ;  /* 0x00000000003a7805 */ /* 0x000fe2000001ff00 */
[----:B------:R-:W-:Y:S01]  /*15000*/  ULDC UR34, c[0x0][0x238] ;  /* 0x00008e0000227ab9 */ /* 0x000fe20000000800 */
[----:B------:R-:W-:Y:S01]  /*15010*/  ULDC UR59, c[0x0][0x238] ;  /* 0x00008e00003b7ab9 */ /* 0x000fe20000000800 */
[----:B------:R-:W-:Y:S01]  /*15020*/  STL [R1+0x177c], R24 ;  /* 0x00177c1801007387 */ /* 0x000fe20000100800 */
[----:B------:R-:W-:Y:S01]  /*15030*/  LEA.HI.X.SX32 R18, R9, UR35, 0x1, P5 ;  /* 0x0000002309127c11 */ /* 0x000fe2000a8f0eff */
[----:B------:R-:W-:-:S02]  /*15040*/  ULDC UR35, c[0x0][0x238] ;  /* 0x00008e0000237ab9 */ /* 0x000fc40000000800 */
[----:B------:R-:W-:Y:S01]  /*15050*/  STL [R1+0x1748], R10 ;  /* 0x0017480a01007387 */ /* 0x000fe20000100800 */
[----:B------:R-:W-:-:S03]  /*15060*/  IADD3 R5, P6, R25, UR60, RZ ;  /* 0x0000003c19057c10 */ /* 0x000fc6000ffde0ff */
[----:B------:R-:W-:Y:S01]  /*15070*/  STL [R1+0x1750], R11 ;  /* 0x0017500b01007387 */ /* 0x000fe20000100800 */
[----:B------:R-:W-:-:S03]  /*15080*/  IADD3 R3, P5, R24, UR60, RZ ;  /* 0x0000003c18037c10 */ /* 0x000fc6000ffbe0ff */
[----:B------:R-:W-:Y:S04]  /*15090*/  STL [R1+0x1784], R25 ;  /* 0x0017841901007387 */ /* 0x000fe80000100800 */
[----:B------:R-:W-:Y:S04]  /*150a0*/  STL [R1+0x1758], R12 ;  /* 0x0017580c01007387 */ /* 0x000fe80000100800 */
[----:B------:R-:W-:Y:S04]  /*150b0*/  STL [R1+0x1760], R13 ;  /* 0x0017600d01007387 */ /* 0x000fe80000100800 */
[----:B------:R-:W-:Y:S01]  /*150c0*/  STL [R1+0x1768], R14 ;  /* 0x0017680e01007387 */ /* 0x000fe20000100800 */
[----:B------:R-:W-:-:S03]  /*150d0*/  IADD3 R4, P4, R23, UR60, RZ ;  /* 0x0000003c17047c10 */ /* 0x000fc6000ff9e0ff */
[----:B------:R-:W-:Y:S04]  /*150e0*/  STL [R1+0x1770], R15 ;  /* 0x0017700f01007387 */ /* 0x000fe80000100800 */
[----:B------:R-:W-:Y:S04]  /*150f0*/  STL [R1+0x1778], R16 ;  /* 0x0017781001007387 */ /* 0x000fe80000100800 */
[----:B------:R-:W-:Y:S04]  /*15100*/  STL [R1+0x1780], R18 ;  /* 0x0017801201007387 */ /* 0x000fe80000100800 */
[----:B------:R0:W-:Y:S04]  /*15110*/  STL [R1+0x1b10], R5 ;  /* 0x001b100501007387 */ /* 0x0001e80000100800 */
[----:B------:R1:W-:Y:S01]  /*15120*/  STL [R1+0x1b18], R3 ;  /* 0x001b180301007387 */ /* 0x0003e20000100800 */
[----:B0-----:R-:W-:-:S03]  /*15130*/  IADD3 R5, P3, R22, UR60, RZ ;  /* 0x0000003c16057c10 */ /* 0x001fc6000ff7e0ff */
[----:B------:R0:W-:Y:S01]  /*15140*/  STL [R1+0x1b20], R4 ;  /* 0x001b200401007387 */ /* 0x0001e20000100800 */
[----:B-1----:R-:W-:-:S03]  /*15150*/  IADD3 R3, P2, R21, UR60, RZ ;  /* 0x0000003c15037c10 */ /* 0x002fc6000ff5e0ff */
[----:B------:R1:W-:Y:S04]  /*15160*/  STL [R1+0x1b28], R5 ;  /* 0x001b280501007387 */ /* 0x0003e80000100800 */
[----:B------:R2:W-:Y:S01]  /*15170*/  STL [R1+0x1b30], R3 ;  /* 0x001b300301007387 */ /* 0x0005e20000100800 */
[----:B0-----:R-:W-:Y:S02]  /*15180*/  IADD3 R4, P1, R20, UR60, RZ ;  /* 0x0000003c14047c10 */ /* 0x001fe4000ff3e0ff */
[----:B-1----:R-:W-:-:S03]  /*15190*/  IADD3 R5, P0, R19, UR60, RZ ;  /* 0x0000003c13057c10 */ /* 0x002fc6000ff1e0ff */
[----:B------:R0:W-:Y:S01]  /*151a0*/  STL [R1+0x1b38], R4 ;  /* 0x001b380401007387 */ /* 0x0001e20000100800 */
[----:B--2---:R-:W-:-:S03]  /*151b0*/  IADD3.X R3, R18, UR61, RZ, P6, !PT ;  /* 0x0000003d12037c10 */ /* 0x004fc6000b7fe4ff */
[----:B------:R1:W-:Y:S04]  /*151c0*/  STL [R1+0x1b40], R5 ;  /* 0x001b400501007387 */ /* 0x0003e80000100800 */
[----:B------:R2:W-:Y:S01]  /*151d0*/  STL [R1+0x1b0c], R3 ;  /* 0x001b0c0301007387 */ /* 0x0005e20000100800 */
[----:B0-----:R-:W-:Y:S02]  /*151e0*/  IADD3 R4, P6, R17, UR60, RZ ;  /* 0x0000003c11047c10 */ /* 0x001fe4000ffde0ff */
[----:B-1----:R-:W-:Y:S02]  /*151f0*/  IADD3.X R5, R15, UR61, RZ, P4, !PT ;  /* 0x0000003d0f057c10 */ /* 0x002fe4000a7fe4ff */
[----:B--2---:R-:W-:Y:S01]  /*15200*/  IADD3.X R3, R16, UR61, RZ, P5, !PT ;  /* 0x0000003d10037c10 */ /* 0x004fe2000affe4ff */
[----:B------:R0:W-:Y:S04]  /*15210*/  STL [R1+0x1b48], R4 ;  /* 0x001b480401007387 */ /* 0x0001e80000100800 */
[----:B------:R1:W-:Y:S01]  /*15220*/  STL [R1+0x1b14], R3 ;  /* 0x001b140301007387 */ /* 0x0003e20000100800 */
[----:B0-----:R-:W-:-:S03]  /*15230*/  IADD3.X R4, R14, UR61, RZ, P3, !PT ;  /* 0x0000003d0e047c10 */ /* 0x001fc60009ffe4ff */
[----:B------:R0:W-:Y:S01]  /*15240*/  STL [R1+0x1b1c], R5 ;  /* 0x001b1c0501007387 */ /* 0x0001e20000100800 */
[----:B-1----:R-:W-:-:S03]  /*15250*/  IADD3.X R3, R13, UR61, RZ, P2, !PT ;  /* 0x0000003d0d037c10 */ /* 0x002fc600097fe4ff */
[----:B------:R1:W-:Y:S01]  /*15260*/  STL [R1+0x1b24], R4 ;  /* 0x001b240401007387 */ /* 0x0003e20000100800 */
[----:B------:R-:W-:-:S03]  /*15270*/  UIMAD UR60, UR5, 0x3e, URZ ;  /* 0x0000003e053c78a4 */ /* 0x000fc6000f8e023f */
[----:B------:R2:W-:Y:S01]  /*15280*/  STL [R1+0x1b2c], R3 ;  /* 0x001b2c0301007387 */ /* 0x0005e20000100800 */
[----:B0-----:R-:W-:Y:S02]  /*15290*/  IADD3.X R5, R12, UR61, RZ, P1, !PT ;  /* 0x0000003d0c057c10 */ /* 0x001fe40008ffe4ff */
[----:B-1----:R-:W-:-:S03]  /*152a0*/  IADD3.X R4, R11, UR61, RZ, P0, !PT ;  /* 0x0000003d0b047c10 */ /* 0x002fc600087fe4ff */
[----:B------:R0:W-:Y:S01]  /*152b0*/  STL [R1+0x1b34], R5 ;  /* 0x001b340501007387 */ /* 0x0001e20000100800 */
[----:B--2---:R-:W-:-:S03]  /*152c0*/  IADD3.X R3, R10, UR61, RZ, P6, !PT ;  /* 0x0000003d0a037c10 */ /* 0x004fc6000b7fe4ff */
[----:B------:R1:W-:Y:S04]  /*152d0*/  STL [R1+0x1b3c], R4 ;  /* 0x001b3c0401007387 */ /* 0x0003e80000100800 */
[----:B------:R2:W-:Y:S01]  /*152e0*/  STL [R1+0x1b44], R3 ;  /* 0x001b440301007387 */ /* 0x0005e20000100800 */
[----:B0-----:R-:W-:Y:S01]  /*152f0*/  IADD3 R5, P6, R25, UR60, RZ ;  /* 0x0000003c19057c10 */ /* 0x001fe2000ffde0ff */
[----:B------:R-:W-:Y:S02]  /*15300*/  USHF.R.S32.HI UR61, URZ, 0x1f, UR60 ;  /* 0x0000001f3f3d7899 */ /* 0x000fe4000801143c */
[----:B-1----:R-:W-:Y:S02]  /*15310*/  IADD3 R4, P4, R23, UR60, RZ ;  /* 0x0000003c17047c10 */ /* 0x002fe4000ff9e0ff */
[----:B--2---:R-:W-:Y:S01]  /*15320*/  IADD3 R3, P5, R24, UR60, RZ ;  /* 0x0000003c18037c10 */ /* 0x004fe2000ffbe0ff */
        /* <DEDUP_REMOVED lines=486> */
[----:B--2---:R-:W-:Y:S01]  /*17190*/  IADD3.X R3, R18, UR61, RZ, P6, !PT ;  /* 0x0000003d12037c10 */ /* 0x004fe2000b7fe4ff */
[----:B------:R-:W1:Y:S02]  /*171a0*/  S2R R60, SR_TID.X ;  /* 0x00000000003c7919 */ /* 0x000e640000002100 */
[----:B------:R2:W-:Y:S01]  /*171b0*/  STL [R1+0x1f00], R5 ;  /* 0x001f000501007387 */ /* 0x0005e20000100800 */
[----:B0-----:R-:W-:-:S03]  /*171c0*/  IADD3 R4, P6, R17, UR60, RZ ;  /* 0x0000003c11047c10 */ /* 0x001fc6000ffde0ff */
[----:B------:R0:W-:Y:S04]  /*171d0*/  STL [R1+0x1ecc], R3 ;  /* 0x001ecc0301007387 */ /* 0x0001e80000100800 */
[----:B------:R3:W-:Y:S01]  /*171e0*/  STL [R1+0x1f08], R4 ;  /* 0x001f080401007387 */ /* 0x0007e20000100800 */
[----:B--2---:R-:W-:Y:S02]  /*171f0*/  IADD3.X R5, R15, UR61, RZ, P4, !PT ;  /* 0x0000003d0f057c10 */ /* 0x004fe4000a7fe4ff */
[----:B0-----:R-:W-:Y:S01]  /*17200*/  IADD3.X R3, R16, UR61, RZ, P5, !PT ;  /* 0x0000003d10037c10 */ /* 0x001fe2000affe4ff */
[----:B------:R-:W0:Y:S01]  /*17210*/  S2R R61, SR_TID.X ;  /* 0x00000000003d7919 */ /* 0x000e220000002100 */
[----:B---3--:R-:W-:-:S03]  /*17220*/  IADD3.X R4, R14, UR61, RZ, P3, !PT ;  /* 0x0000003d0e047c10 */ /* 0x008fc60009ffe4ff */
[----:B------:R2:W-:Y:S01]  /*17230*/  STL [R1+0x1ed4], R3 ;  /* 0x001ed40301007387 */ /* 0x0005e20000100800 */
[----:B------:R-:W-:-:S03]  /*17240*/  UIMAD UR60, UR5, 0x2f, URZ ;  /* 0x0000002f053c78a4 */ /* 0x000fc6000f8e023f */
[----:B------:R3:W-:Y:S01]  /*17250*/  STL [R1+0x1edc], R5 ;  /* 0x001edc0501007387 */ /* 0x0007e20000100800 */
[----:B--2---:R-:W-:-:S03]  /*17260*/  IADD3.X R3, R13, UR61, RZ, P2, !PT ;  /* 0x0000003d0d037c10 */ /* 0x004fc600097fe4ff */
[----:B------:R2:W-:Y:S01]  /*17270*/  STL [R1+0x1ee4], R4 ;  /* 0x001ee40401007387 */ /* 0x0005e20000100800 */
[----:B---3--:R-:W-:-:S03]  /*17280*/  IADD3.X R5, R12, UR61, RZ, P1, !PT ;  /* 0x0000003d0c057c10 */ /* 0x008fc60008ffe4ff */
[----:B------:R3:W-:Y:S01]  /*17290*/  STL [R1+0x1eec], R3 ;  /* 0x001eec0301007387 */ /* 0x0007e20000100800 */
[----:B--2---:R-:W-:-:S03]  /*172a0*/  IADD3.X R4, R11, UR61, RZ, P0, !PT ;  /* 0x0000003d0b047c10 */ /* 0x004fc600087fe4ff */
[----:B------:R2:W-:Y:S01]  /*172b0*/  STL [R1+0x1ef4], R5 ;  /* 0x001ef40501007387 */ /* 0x0005e20000100800 */
[----:B---3--:R-:W-:-:S03]  /*172c0*/  IADD3.X R3, R10, UR61, RZ, P6, !PT ;  /* 0x0000003d0a037c10 */ /* 0x008fc6000b7fe4ff */
[----:B------:R3:W-:Y:S04]  /*172d0*/  STL [R1+0x1efc], R4 ;  /* 0x001efc0401007387 */ /* 0x0007e80000100800 */
[----:B------:R4:W-:Y:S01]  /*172e0*/  STL [R1+0x1f04], R3 ;  /* 0x001f040301007387 */ /* 0x0009e20000100800 */
[----:B--2---:R-:W-:Y:S02]  /*172f0*/  IADD3 R5, P6, R25, UR60, RZ ;  /* 0x0000003c19057c10 */ /* 0x004fe4000ffde0ff */
[----:B---3--:R-:W-:-:S03]  /*17300*/  IADD3 R4, P5, R24, UR60, RZ ;  /* 0x0000003c18047c10 */ /* 0x008fc6000ffbe0ff */
[----:B------:R2:W-:Y:S01]  /*17310*/  STL [R1+0x1f10], R5 ;  /* 0x001f100501007387 */ /* 0x0005e20000100800 */
[----:B----4-:R-:W-:-:S03]  /*17320*/  IADD3 R3, P4, R23, UR60, RZ ;  /* 0x0000003c17037c10 */ /* 0x010fc6000ff9e0ff */
[----:B------:R-:W-:Y:S04]  /*17330*/  STL [R1+0x1f18], R4 ;  /* 0x001f180401007387 */ /* 0x000fe80000100800 */
[----:B------:R3:W-:Y:S01]  /*17340*/  STL [R1+0x1f20], R3 ;  /* 0x001f200301007387 */ /* 0x0007e20000100800 */
[----:B--2---:R-:W-:Y:S01]  /*17350*/  IADD3 R5, P3, R22, UR60, RZ ;  /* 0x0000003c16057c10 */ /* 0x004fe2000ff7e0ff */
[----:B------:R-:W-:Y:S01]  /*17360*/  USHF.R.S32.HI UR61, URZ, 0x1f, UR60 ;  /* 0x0000001f3f3d7899 */ /* 0x000fe2000801143c */
[----:B-1----:R-:W-:Y:S01]  /*17370*/  IMAD.SHL.U32 R26, R60, 0x8, RZ ;  /* 0x000000083c1a7824 */ /* 0x002fe200078e00ff */
[----:B---3--:R-:W-:Y:S02]  /*17380*/  IADD3 R3, P2, R21, UR60, RZ ;  /* 0x0000003c15037c10 */ /* 0x008fe4000ff5e0ff */
[----:B------:R-:W-:Y:S01]  /*17390*/  STL [R1+0x1f28], R5 ;  /* 0x001f280501007387 */ /* 0x000fe20000100800 */
[----:B------:R-:W-:Y:S01]  /*173a0*/  IADD3 R4, P1, R20, UR60, RZ ;  /* 0x0000003c14047c10 */ /* 0x000fe2000ff3e0ff */
[----:B------:R-:W-:-:S02]  /*173b0*/  IMAD.SHL.U32 R60, R60, 0x40, RZ ;  /* 0x000000403c3c7824 */ /* 0x000fc400078e00ff */
[----:B------:R1:W-:Y:S03]  /*173c0*/  STL [R1+0x1f30], R3 ;  /* 0x001f300301007387 */ /* 0x0003e60000100800 */
[----:B------:R-:W-:Y:S01]  /*173d0*/  LOP3.LUT R60, R60, 0x1c0, RZ, 0xc0, !PT ;  /* 0x000001c03c3c7812 */ /* 0x000fe200078ec0ff */
[----:B------:R2:W-:Y:S01]  /*173e0*/  STL [R1+0x1f38], R4 ;  /* 0x001f380401007387 */ /* 0x0005e20000100800 */
[----:B-1----:R-:W-:Y:S01]  /*173f0*/  IADD3 R3, P0, R19, UR60, RZ ;  /* 0x0000003c13037c10 */ /* 0x002fe2000ff1e0ff */
[----:B0-----:R-:W-:Y:S01]  /*17400*/  IMAD.SHL.U32 R2, R61, 0x2, RZ ;  /* 0x000000023d027824 */ /* 0x001fe200078e00ff */
[----:B--2---:R-:W-:-:S03]  /*17410*/  IADD3.X R4, R18, UR61, RZ, P6, !PT ;  /* 0x0000003d12047c10 */ /* 0x004fc6000b7fe4ff */
[----:B------:R0:W-:Y:S01]  /*17420*/  STL [R1+0x1f40], R3 ;  /* 0x001f400301007387 */ /* 0x0001e20000100800 */
[----:B------:R-:W-:-:S03]  /*17430*/  LOP3.LUT R60, R60, 0x30, R26, 0xf8, !PT ;  /* 0x000000303c3c7812 */ /* 0x000fc600078ef81a */
[----:B------:R1:W-:Y:S01]  /*17440*/  STL [R1+0x1f0c], R4 ;  /* 0x001f0c0401007387 */ /* 0x0003e20000100800 */
[----:B0-----:R-:W-:Y:S01]  /*17450*/  IADD3 R3, P6, R17, UR60, RZ ;  /* 0x0000003c11037c10 */ /* 0x001fe2000ffde0ff */
[----:B------:R-:W-:Y:S01]  /*17460*/  ULDC UR60, c[0x0][0x238] ;  /* 0x00008e00003c7ab9 */ /* 0x000fe20000000800 */
[----:B------:R-:W-:-:S03]  /*17470*/  LOP3.LUT R2, R60, 0x30, R2, 0x78, !PT ;  /* 0x000000303c027812 */ /* 0x000fc600078e7802 */
[----:B------:R0:W-:Y:S01]  /*17480*/  STL [R1+0x1f48], R3 ;  /* 0x001f480301007387 */ /* 0x0001e20000100800 */
[----:B-1----:R-:W-:Y:S02]  /*17490*/  IADD3.X R4, R15, UR61, RZ, P4, !PT ;  /* 0x0000003d0f047c10 */ /* 0x002fe4000a7fe4ff */
[----:B------:R-:W-:Y:S02]  /*174a0*/  IADD3.X R2, R14, UR61, RZ, P3, !PT ;  /* 0x0000003d0e027c10 */ /* 0x000fe40009ffe4ff */
[----:B0-----:R-:W-:-:S05]  /*174b0*/  IADD3.X R3, R16, UR61, RZ, P5, !PT ;  /* 0x0000003d10037c10 */ /* 0x001fca000affe4ff */
[----:B------:R0:W-:Y:S04]  /*174c0*/  STL [R1+0x1f14], R3 ;  /* 0x001f140301007387 */ /* 0x0001e80000100800 */
[----:B------:R1:W-:Y:S04]  /*174d0*/  STL [R1+0x1f1c], R4 ;  /* 0x001f1c0401007387 */ /* 0x0003e80000100800 */
[----:B------:R2:W-:Y:S01]  /*174e0*/  STL [R1+0x1f24], R2 ;  /* 0x001f240201007387 */ /* 0x0005e20000100800 */
[----:B0-----:R-:W-:Y:S02]  /*174f0*/  IADD3.X R3, R13, UR61, RZ, P2, !PT ;  /* 0x0000003d0d037c10 */ /* 0x001fe400097fe4ff */
[----:B-1----:R-:W-:-:S03]  /*17500*/  IADD3.X R4, R12, UR61, RZ, P1, !PT ;  /* 0x0000003d0c047c10 */ /* 0x002fc60008ffe4ff */
[----:B------:R0:W-:Y:S01]  /*17510*/  STL [R1+0x1f2c], R3 ;  /* 0x001f2c0301007387 */ /* 0x0001e20000100800 */
[----:B--2---:R-:W-:-:S03]  /*17520*/  IADD3.X R2, R11, UR61, RZ, P0, !PT ;  /* 0x0000003d0b027c10 */ /* 0x004fc600087fe4ff */
[----:B------:R1:W-:Y:S04]  /*17530*/  STL [R1+0x1f34], R4 ;  /* 0x001f340401007387 */ /* 0x0003e80000100800 */
[----:B------:R2:W-:Y:S01]  /*17540*/  STL [R1+0x1f3c], R2 ;  /* 0x001f3c0201007387 */ /* 0x0005e20000100800 */
[----:B0-----:R-:W-:Y:S02]  /*17550*/  IADD3.X R3, R10, UR61, RZ, P6, !PT ;  /* 0x0000003d0a037c10 */ /* 0x001fe4000b7fe4ff */
[----:B-1----:R-:W-:Y:S02]  /*17560*/  IADD3 R4, P5, R24, UR6, RZ ;  /* 0x0000000618047c10 */ /* 0x002fe4000ffbe0ff */
[----:B--2---:R-:W-:Y:S01]  /*17570*/  IADD3 R2, P6, R25, UR6, RZ ;  /* 0x0000000619027c10 */ /* 0x004fe2000ffde0ff */
[----:B------:R0:W-:Y:S04]  /*17580*/  STL [R1+0x1f44], R3 ;  /* 0x001f440301007387 */ /* 0x0001e80000100800 */
[----:B------:R1:W-:Y:S01]  /*17590*/  STL [R1+0x1f50], R2 ;  /* 0x001f500201007387 */ /* 0x0003e20000100800 */
[----:B0-----:R-:W-:-:S03]  /*175a0*/  IADD3 R3, P4, R23, UR6, RZ ;  /* 0x0000000617037c10 */ /* 0x001fc6000ff9e0ff */
[----:B------:R0:W-:Y:S01]  /*175b0*/  STL [R1+0x1f58], R4 ;  /* 0x001f580401007387 */ /* 0x0001e20000100800 */
[----:B-1----:R-:W-:-:S03]  /*175c0*/  IADD3 R2, P3, R22, UR6, RZ ;  /* 0x0000000616027c10 */ /* 0x002fc6000ff7e0ff */
[----:B------:R1:W-:Y:S01]  /*175d0*/  STL [R1+0x1f60], R3 ;  /* 0x001f600301007387 */ /* 0x0003e20000100800 */
[----:B------:R-:W-:-:S03]  /*175e0*/  USHF.R.S32.HI UR61, URZ, 0x1f, UR6 ;  /* 0x0000001f3f3d7899 */ /* 0x000fc60008011406 */
[----:B------:R2:W-:Y:S01]  /*175f0*/  STL [R1+0x1f68], R2 ;  /* 0x001f680201007387 */ /* 0x0005e20000100800 */
[----:B0-----:R-:W-:Y:S02]  /*17600*/  IADD3 R4, P2, R21, UR6, RZ ;  /* 0x0000000615047c10 */ /* 0x001fe4000ff5e0ff */
[----:B-1----:R-:W-:-:S03]  /*17610*/  IADD3 R3, P1, R20, UR6, RZ ;  /* 0x0000000614037c10 */ /* 0x002fc6000ff3e0ff */
[----:B------:R-:W-:Y:S01]  /*17620*/  STL [R1+0x1f70], R4 ;  /* 0x001f700401007387 */ /* 0x000fe20000100800 */
[----:B--2---:R-:W-:-:S03]  /*17630*/  IADD3 R2, P0, R19, UR6, RZ ;  /* 0x0000000613027c10 */ /* 0x004fc6000ff1e0ff */
[----:B------:R0:W-:Y:S04]  /*17640*/  STL [R1+0x1f78], R3 ;  /* 0x001f780301007387 */ /* 0x0001e80000100800 */
[----:B------:R1:W-:Y:S01]  /*17650*/  STL [R1+0x1f80], R2 ;  /* 0x001f800201007387 */ /* 0x0003e20000100800 */
[----:B0-----:R-:W-:Y:S02]  /*17660*/  IADD3.X R3, R18, UR61, RZ, P6, !PT ;  /* 0x0000003d12037c10 */ /* 0x001fe4000b7fe4ff */
[----:B-1----:R-:W-:-:S03]  /*17670*/  IADD3 R2, P6, R17, UR6, RZ ;  /* 0x0000000611027c10 */ /* 0x002fc6000ffde0ff */
[----:B------:R0:W-:Y:S01]  /*17680*/  STL [R1+0x1f4c], R3 ;  /* 0x001f4c0301007387 */ /* 0x0001e20000100800 */
[----:B------:R-:W-:Y:S01]  /*17690*/  LOP3.LUT R61, R61, 0x1f, RZ, 0xc0, !PT ;  /* 0x0000001f3d3d7812 */ /* 0x000fe200078ec0ff */
[----:B------:R-:W-:Y:S02]  /*176a0*/  ULDC UR6, c[0x0][0x238] ;  /* 0x00008e0000067ab9 */ /* 0x000fe40000000800 */
[----:B------:R-:W-:Y:S04]  /*176b0*/  STL [R1+0x1f88], R2 ;  /* 0x001f880201007387 */ /* 0x000fe80000100800 */
        /* <DEDUP_REMOVED lines=1012> */
[----:B------:R-:W-:Y:S01]  /*1b600*/  STL [R1+0x171c], RZ ;  /* 0x00171cff01007387 */ /* 0x000fe20000100800 */
[----:B------:R-:W-:Y:S01]  /*1b610*/  LOP3.LUT R61, R61, 0x10, RZ, 0x3c, !PT ;  /* 0x000000103d3d7812 */ /* 0x000fe200078e3cff */
[----:B------:R-:W-:-:S02]  /*1b620*/  USHF.L.U32 UR5, UR5, 0x6, URZ ;  /* 0x0000000605057899 */ /* 0x000fc4000800063f */
[----:B------:R-:W-:Y:S02]  /*1b630*/  UIMAD UR7, UR7, 0x2d, URZ ;  /* 0x0000002d070778a4 */ /* 0x000fe4000f8e023f */
[----:B------:R-:W-:Y:S02]  /*1b640*/  UIMAD UR8, UR8, 0x2c, URZ ;  /* 0x0000002c080878a4 */ /* 0x000fe4000f8e023f */
[----:B------:R-:W-:Y:S02]  /*1b650*/  UIMAD UR9, UR9, 0x2b, URZ ;  /* 0x0000002b090978a4 */ /* 0x000fe4000f8e023f */
[----:B------:R-:W-:Y:S02]  /*1b660*/  UIMAD UR10, UR10, 0x2a, URZ ;  /* 0x0000002a0a0a78a4 */ /* 0x000fe4000f8e023f */
[----:B------:R-:W-:Y:S02]  /*1b670*/  UIMAD UR11, UR11, 0x29, URZ ;  /* 0x000000290b0b78a4 */ /* 0x000fe4000f8e023f */
[----:B------:R-:W-:-:S02]  /*1b680*/  UIMAD UR12, UR12, 0x28, URZ ;  /* 0x000000280c0c78a4 */ /* 0x000fc4000f8e023f */
[----:B------:R-:W-:Y:S02]  /*1b690*/  UIMAD UR13, UR13, 0x27, URZ ;  /* 0x000000270d0d78a4 */ /* 0x000fe4000f8e023f */
[----:B------:R-:W-:Y:S02]  /*1b6a0*/  UIMAD UR14, UR14, 0x26, URZ ;  /* 0x000000260e0e78a4 */ /* 0x000fe4000f8e023f */
[----:B------:R-:W-:Y:S02]  /*1b6b0*/  UIMAD UR15, UR15, 0x25, URZ ;  /* 0x000000250f0f78a4 */ /* 0x000fe4000f8e023f */
[----:B------:R-:W-:Y:S02]  /*1b6c0*/  UIMAD UR16, UR16, 0x24, URZ ;  /* 0x00000024101078a4 */ /* 0x000fe4000f8e023f */
[----:B------:R-:W-:Y:S02]  /*1b6d0*/  UIMAD UR17, UR17, 0x23, URZ ;  /* 0x00000023111178a4 */ /* 0x000fe4000f8e023f */
[----:B------:R-:W-:-:S02]  /*1b6e0*/  UIMAD UR18, UR18, 0x22, URZ ;  /* 0x00000022121278a4 */ /* 0x000fc4000f8e023f */
[----:B------:R-:W-:Y:S02]  /*1b6f0*/  UIMAD UR19, UR19, 0x21, URZ ;  /* 0x00000021131378a4 */ /* 0x000fe4000f8e023f */
[----:B------:R-:W-:Y:S02]  /*1b700*/  USHF.L.U32 UR20, UR20, 0x5, URZ ;  /* 0x0000000514147899 */ /* 0x000fe4000800063f */
        /* <DEDUP_REMOVED lines=27> */
[----:B------:R-:W-:-:S02]  /*1b8c0*/  USHF.L.U32 UR52, UR52, 0x2, URZ ;  /* 0x0000000234347899 */ /* 0x000fc4000800063f */
[----:B------:R-:W-:Y:S02]  /*1b8d0*/  UIMAD UR53, UR53, 0x3, URZ ;  /* 0x00000003353578a4 */ /* 0x000fe4000f8e023f */
[----:B------:R-:W-:Y:S02]  /*1b8e0*/  USHF.L.U32 UR54, UR54, 0x1, URZ ;  /* 0x0000000136367899 */ /* 0x000fe4000800063f */
[----:B------:R-:W-:Y:S01]  /*1b8f0*/  USHF.R.S32.HI UR55, URZ, 0x1f, UR55 ;  /* 0x0000001f3f377899 */ /* 0x000fe20008011437 */
[----:B0-----:R-:W-:Y:S01]  /*1b900*/  IADD3.X R3, R16, UR61, RZ, P5, !PT ;  /* 0x0000003d10037c10 */ /* 0x001fe2000affe4ff */
[----:B------:R-:W0:Y:S01]  /*1b910*/  LDC R26, c[0x0][0x230] ;  /* 0x00008c00ff1a7b82 */ /* 0x000e220000000800 */
[----:B------:R-:W-:Y:S02]  /*1b920*/  IADD3.X R5, R15, UR61, RZ, P4, !PT ;  /* 0x0000003d0f057c10 */ /* 0x000fe4000a7fe4ff */
[----:B------:R-:W-:Y:S01]  /*1b930*/  IADD3.X R4, R14, UR61, RZ, P3, !PT ;  /* 0x0000003d0e047c10 */ /* 0x000fe20009ffe4ff */
[----:B------:R1:W-:Y:S04]  /*1b940*/  STL [R1+0x1f54], R3 ;  /* 0x001f540301007387 */ /* 0x0003e80000100800 */
[----:B------:R2:W-:Y:S01]  /*1b950*/  STL [R1+0x1f5c], R5 ;  /* 0x001f5c0501007387 */ /* 0x0005e20000100800 */
[----:B------:R-:W3:Y:S03]  /*1b960*/  LDC R60, c[0x0][0x23c] ;  /* 0x00008f00ff3c7b82 */ /* 0x000ee60000000800 */
[----:B------:R4:W-:Y:S01]  /*1b970*/  STL [R1+0x1f64], R4 ;  /* 0x001f640401007387 */ /* 0x0009e20000100800 */
[----:B-1----:R-:W-:-:S02]  /*1b980*/  IADD3.X R3, R13, UR61, RZ, P2, !PT ;  /* 0x0000003d0d037c10 */ /* 0x002fc400097fe4ff */
[----:B--2---:R-:W-:-:S03]  /*1b990*/  IADD3.X R5, R12, UR61, RZ, P1, !PT ;  /* 0x0000003d0c057c10 */ /* 0x004fc60008ffe4ff */
[----:B------:R1:W-:Y:S01]  /*1b9a0*/  STL [R1+0x1f6c], R3 ;  /* 0x001f6c0301007387 */ /* 0x0003e20000100800 */
[----:B----4-:R-:W-:-:S03]  /*1b9b0*/  IADD3.X R4, R11, UR61, RZ, P0, !PT ;  /* 0x0000003d0b047c10 */ /* 0x010fc600087fe4ff */
[----:B------:R2:W-:Y:S01]  /*1b9c0*/  STL [R1+0x1f74], R5 ;  /* 0x001f740501007387 */ /* 0x0005e20000100800 */
[----:B0-----:R-:W-:-:S03]  /*1b9d0*/  VIADD R26, R26, 0x3f ;  /* 0x0000003f1a1a7836 */ /* 0x001fc60000000000 */
[----:B------:R0:W-:Y:S01]  /*1b9e0*/  STL [R1+0x1f7c], R4 ;  /* 0x001f7c0401007387 */ /* 0x0001e20000100800 */
[----:B-1----:R-:W-:Y:S01]  /*1b9f0*/  IADD3.X R3, R10, UR61, RZ, P6, !PT ;  /* 0x0000003d0a037c10 */ /* 0x002fe2000b7fe4ff */
[----:B------:R-:W-:Y:S02]  /*1ba00*/  USHF.R.S32.HI UR61, URZ, 0x1f, UR7 ;  /* 0x0000001f3f3d7899 */ /* 0x000fe40008011407 */
[----:B--2---:R-:W-:Y:S02]  /*1ba10*/  IADD3 R5, P6, R25, UR7, RZ ;  /* 0x0000000719057c10 */ /* 0x004fe4000ffde0ff */
[----:B------:R1:W-:Y:S01]  /*1ba20*/  STL [R1+0x1f84], R3 ;  /* 0x001f840301007387 */ /* 0x0003e20000100800 */
[----:B---3--:R-:W-:Y:S01]  /*1ba30*/  IMAD.SHL.U32 R2, R60, 0x40, RZ ;  /* 0x000000403c027824 */ /* 0x008fe200078e00ff */
[----:B------:R-:W-:Y:S02]  /*1ba40*/  SHF.R.S32.HI R60, RZ, 0x1f, R26 ;  /* 0x0000001fff3c7819 */ /* 0x000fe4000001141a */
[----:B0-----:R-:W-:Y:S01]  /*1ba50*/  IADD3 R4, P4, R23, UR7, RZ ;  /* 0x0000000717047c10 */ /* 0x001fe2000ff9e0ff */
[----:B------:R0:W-:Y:S01]  /*1ba60*/  STL [R1+0x1f90], R5 ;  /* 0x001f900501007387 */ /* 0x0001e20000100800 */
[----:B------:R-:W-:-:S02]  /*1ba70*/  LEA.HI R60, R60, R26, RZ, 0x6 ;  /* 0x0000001a3c3c7211 */ /* 0x000fc400078f30ff */
[----:B-1----:R-:W-:Y:S02]  /*1ba80*/  IADD3 R3, P5, R24, UR7, RZ ;  /* 0x0000000718037c10 */ /* 0x002fe4000ffbe0ff */
[----:B0-----:R-:W-:-:S03]  /*1ba90*/  IADD3 R5, P3, R22, UR7, RZ ;  /* 0x0000000716057c10 */ /* 0x001fc6000ff7e0ff */
[----:B------:R0:W-:Y:S04]  /*1baa0*/  STL [R1+0x1f98], R3 ;  /* 0x001f980301007387 */ /* 0x0001e80000100800 */
[----:B------:R1:W-:Y:S04]  /*1bab0*/  STL [R1+0x1fa0], R4 ;  /* 0x001fa00401007387 */ /* 0x0003e80000100800 */
[----:B------:R2:W-:Y:S01]  /*1bac0*/  STL [R1+0x1fa8], R5 ;  /* 0x001fa80501007387 */ /* 0x0005e20000100800 */
[----:B0-----:R-:W-:Y:S02]  /*1bad0*/  IADD3 R3, P2, R21, UR7, RZ ;  /* 0x0000000715037c10 */ /* 0x001fe4000ff5e0ff */
[----:B-1----:R-:W-:-:S03]  /*1bae0*/  IADD3 R4, P1, R20, UR7, RZ ;  /* 0x0000000714047c10 */ /* 0x002fc6000ff3e0ff */
[----:B------:R0:W-:Y:S01]  /*1baf0*/  STL [R1+0x1fb0], R3 ;  /* 0x001fb00301007387 */ /* 0x0001e20000100800 */
[----:B--2---:R-:W-:-:S03]  /*1bb00*/  IADD3 R5, P0, R19, UR7, RZ ;  /* 0x0000000713057c10 */ /* 0x004fc6000ff1e0ff */
[----:B------:R1:W-:Y:S04]  /*1bb10*/  STL [R1+0x1fb8], R4 ;  /* 0x001fb80401007387 */ /* 0x0003e80000100800 */
[----:B------:R2:W-:Y:S01]  /*1bb20*/  STL [R1+0x1fc0], R5 ;  /* 0x001fc00501007387 */ /* 0x0005e20000100800 */
[----:B0-----:R-:W-:Y:S02]  /*1bb30*/  IADD3.X R3, R18, UR61, RZ, P6, !PT ;  /* 0x0000003d12037c10 */ /* 0x001fe4000b7fe4ff */
[----:B-1----:R-:W-:-:S03]  /*1bb40*/  IADD3 R4, P6, R17, UR7, RZ ;  /* 0x0000000711047c10 */ /* 0x002fc6000ffde0ff */
[----:B------:R0:W-:Y:S01]  /*1bb50*/  STL [R1+0x1f8c], R3 ;  /* 0x001f8c0301007387 */ /* 0x0001e20000100800 */
[----:B------:R-:W-:Y:S01]  /*1bb60*/  USHF.R.S32.HI UR7, URZ, 0x1f, UR8 ;  /* 0x0000001f3f077899 */ /* 0x000fe20008011408 */
[----:B--2---:R-:W-:Y:S02]  /*1bb70*/  IADD3.X R5, R15, UR61, RZ, P4, !PT ;  /* 0x0000003d0f057c10 */ /* 0x004fe4000a7fe4ff */
[----:B------:R1:W-:Y:S01]  /*1bb80*/  STL [R1+0x1fc8], R4 ;  /* 0x001fc80401007387 */ /* 0x0003e20000100800 */
[----:B0-----:R-:W-:Y:S02]  /*1bb90*/  IADD3.X R3, R16, UR61, RZ, P5, !PT ;  /* 0x0000003d10037c10 */ /* 0x001fe4000affe4ff */
[----:B-1----:R-:W-:-:S03]  /*1bba0*/  IADD3.X R4, R14, UR61, RZ, P3, !PT ;  /* 0x0000003d0e047c10 */ /* 0x002fc60009ffe4ff */
        /* <DEDUP_REMOVED lines=9> */
[----:B0-----:R-:W-:Y:S01]  /*1bc40*/  IADD3.X R3, R10, UR61, RZ, P6, !PT ;  /* 0x0000003d0a037c10 */ /* 0x001fe2000b7fe4ff */
[----:B------:R-:W-:Y:S01]  /*1bc50*/  USHF.R.S32.HI UR61, URZ, 0x1f, UR9 ;  /* 0x0000001f3f3d7899 */ /* 0x000fe20008011409 */
[----:B-1----:R-:W-:-:S03]  /*1bc60*/  IADD3 R5, P6, R25, UR8, RZ ;  /* 0x0000000819057c10 */ /* 0x002fc6000ffde0ff */
[----:B------:R0:W-:Y:S01]  /*1bc70*/  STL [R1+0x1fc4], R3 ;  /* 0x001fc40301007387 */ /* 0x0001e20000100800 */
[----:B--2---:R-:W-:-:S03]  /*1bc80*/  IADD3 R4, P4, R23, UR8, RZ ;  /* 0x0000000817047c10 */ /* 0x004fc6000ff9e0ff */
[----:B------:R1:W-:Y:S01]  /*1bc90*/  STL [R1+0x1fd0], R5 ;  /* 0x001fd00501007387 */ /* 0x0003e20000100800 */
[----:B0-----:R-:W-:Y:S02]  /*1bca0*/  IADD3 R3, P5, R24, UR8, RZ ;  /* 0x0000000818037c10 */ /* 0x001fe4000ffbe0ff */
[----:B-1----:R-:W-:-:S03]  /*1bcb0*/  IADD3 R5, P3, R22, UR8, RZ ;  /* 0x0000000816057c10 */ /* 0x002fc6000ff7e0ff */
        /* <DEDUP_REMOVED lines=691> */
[----:B0-----:R-:W-:Y:S01]  /*1e7f0*/  IADD3 R3, P6, R17, UR30, RZ ;  /* 0x0000001e11037c10 */ /* 0x001fe2000ffde0ff */
[----:B------:R-:W-:Y:S01]  /*1e800*/  USHF.R.S32.HI UR30, URZ, 0x1f, UR54 ;  /* 0x0000001f3f1e7899 */ /* 0x000fe20008011436 */
[----:B-1----:R-:W-:-:S03]  /*1e810*/  IADD3.X R5, R14, UR17, RZ, P3, !PT ;  /* 0x000000110e057c10 */ /* 0x002fc60009ffe4ff */
[----:B------:R0:W-:Y:S01]  /*1e820*/  STL [R1+0x2508], R3 ;  /* 0x0025080301007387 */ /* 0x0001e20000100800 */
[----:B--2---:R-:W-:-:S05]  /*1e830*/  IADD3.X R4, R16, UR17, RZ, P5, !PT ;  /* 0x0000001110047c10 */ /* 0x004fca000affe4ff */
[----:B------:R1:W-:Y:S01]  /*1e840*/  STL [R1+0x24d4], R4 ;  /* 0x0024d40401007387 */ /* 0x0003e20000100800 */
[----:B0-----:R-:W-:-:S05]  /*1e850*/  IADD3.X R3, R15, UR17, RZ, P4, !PT ;  /* 0x000000110f037c10 */ /* 0x001fca000a7fe4ff */
[----:B------:R0:W-:Y:S01]  /*1e860*/  STL [R1+0x24dc], R3 ;  /* 0x0024dc0301007387 */ /* 0x0001e20000100800 */
[----:B-1----:R-:W-:-:S03]  /*1e870*/  IADD3.X R4, R13, UR17, RZ, P2, !PT ;  /* 0x000000110d047c10 */ /* 0x002fc600097fe4ff */
[----:B------:R-:W-:Y:S04]  /*1e880*/  STL [R1+0x24e4], R5 ;  /* 0x0024e40501007387 */ /* 0x000fe80000100800 */
[----:B------:R1:W-:Y:S01]  /*1e890*/  STL [R1+0x24ec], R4 ;  /* 0x0024ec0401007387 */ /* 0x0003e20000100800 */
[----:B0-----:R-:W-:-:S05]  /*1e8a0*/  IADD3.X R3, R12, UR17, RZ, P1, !PT ;  /* 0x000000110c037c10 */ /* 0x001fca0008ffe4ff */
[----:B------:R0:W-:Y:S01]  /*1e8b0*/  STL [R1+0x24f4], R3 ;  /* 0x0024f40301007387 */ /* 0x0001e20000100800 */
[----:B-1----:R-:W-:-:S05]  /*1e8c0*/  IADD3.X R4, R11, UR17, RZ, P0, !PT ;  /* 0x000000110b047c10 */ /* 0x002fca00087fe4ff */
[----:B------:R1:W-:Y:S01]  /*1e8d0*/  STL [R1+0x24fc], R4 ;  /* 0x0024fc0401007387 */ /* 0x0003e20000100800 */
[----:B0-----:R-:W-:Y:S01]  /*1e8e0*/  IADD3.X R3, R10, UR17, RZ, P6, !PT ;  /* 0x000000110a037c10 */ /* 0x001fe2000b7fe4ff */
[----:B------:R-:W-:-:S04]  /*1e8f0*/  USHF.R.S32.HI UR17, URZ, 0x1f, UR5 ;  /* 0x0000001f3f117899 */ /* 0x000fc80008011405 */
[----:B------:R0:W-:Y:S01]  /*1e900*/  STL [R1+0x2504], R3 ;  /* 0x0025040301007387 */ /* 0x0001e20000100800 */
[----:B-1----:R-:W-:Y:S02]  /*1e910*/  SHF.R.S32.HI R4, RZ, 0x6, R60 ;  /* 0x00000006ff047819 */ /* 0x002fe4000001143c */
[----:B------:R-:W-:Y:S02]  /*1e920*/  SHF.R.S32.HI R60, RZ, 0x1f, R2 ;  /* 0x0000001fff3c7819 */ /* 0x000fe40000011402 */
[----:B------:R-:W-:Y:S02]  /*1e930*/  LOP3.LUT R2, R0, 0x40, RZ, 0x3c, !PT ;  /* 0x0000004000027812 */ /* 0x000fe400078e3cff */
[----:B------:R-:W-:Y:S02]  /*1e940*/  IADD3 R2, P1, R24, UR31, RZ ;  /* 0x0000001f18027c10 */ /* 0x000fe4000ff3e0ff */
[----:B0-----:R-:W-:Y:S02]  /*1e950*/  LOP3.LUT R3, R0, 0x20, RZ, 0x3c, !PT ;  /* 0x0000002000037812 */ /* 0x001fe400078e3cff */
[----:B------:R-:W-:-:S02]  /*1e960*/  IADD3 R3, P2, R25, UR31, RZ ;  /* 0x0000001f19037c10 */ /* 0x000fc4000ff5e0ff */
[----:B------:R-:W-:Y:S02]  /*1e970*/  LOP3.LUT R4, R0, 0x60, RZ, 0x3c, !PT ;  /* 0x0000006000047812 */ /* 0x000fe400078e3cff */
[----:B------:R-:W-:Y:S01]  /*1e980*/  IADD3 R4, P0, R23, UR31, RZ ;  /* 0x0000001f17047c10 */ /* 0x000fe2000ff1e0ff */
[----:B------:R0:W-:Y:S04]  /*1e990*/  STL [R1+0x2510], R3 ;  /* 0x0025100301007387 */ /* 0x0001e80000100800 */
[----:B------:R1:W-:Y:S04]  /*1e9a0*/  STL [R1+0x2518], R2 ;  /* 0x0025180201007387 */ /* 0x0003e80000100800 */
[----:B------:R2:W-:Y:S01]  /*1e9b0*/  STL [R1+0x2520], R4 ;  /* 0x0025200401007387 */ /* 0x0005e20000100800 */
[----:B0-----:R-:W-:-:S02]  /*1e9c0*/  IADD3 R3, P4, R22, UR31, RZ ;  /* 0x0000001f16037c10 */ /* 0x001fc4000ff9e0ff */
[----:B-1----:R-:W-:-:S03]  /*1e9d0*/  IADD3 R2, P6, R21, UR31, RZ ;  /* 0x0000001f15027c10 */ /* 0x002fc6000ffde0ff */
[----:B------:R0:W-:Y:S01]  /*1e9e0*/  STL [R1+0x2528], R3 ;  /* 0x0025280301007387 */ /* 0x0001e20000100800 */
[----:B--2---:R-:W-:-:S03]  /*1e9f0*/  IADD3 R4, P5, R20, UR31, RZ ;  /* 0x0000001f14047c10 */ /* 0x004fc6000ffbe0ff */
[----:B------:R1:W-:Y:S04]  /*1ea00*/  STL [R1+0x2530], R2 ;  /* 0x0025300201007387 */ /* 0x0003e80000100800 */
[----:B------:R2:W-:Y:S01]  /*1ea10*/  STL [R1+0x2538], R4 ;  /* 0x0025380401007387 */ /* 0x0005e20000100800 */
[----:B0-----:R-:W-:Y:S02]  /*1ea20*/  IADD3 R3, P3, R19, UR31, RZ ;  /* 0x0000001f13037c10 */ /* 0x001fe4000ff7e0ff */
[----:B-1----:R-:W-:-:S03]  /*1ea30*/  IADD3.X R2, R18, UR7, RZ, P2, !PT ;  /* 0x0000000712027c10 */ /* 0x002fc600097fe4ff */
[----:B------:R0:W-:Y:S01]  /*1ea40*/  STL [R1+0x2540], R3 ;  /* 0x0025400301007387 */ /* 0x0001e20000100800 */
[----:B--2---:R-:W-:-:S03]  /*1ea50*/  IADD3 R4, P2, R17, UR31, RZ ;  /* 0x0000001f11047c10 */ /* 0x004fc6000ff5e0ff */
[----:B------:R1:W-:Y:S04]  /*1ea60*/  STL [R1+0x250c], R2 ;  /* 0x00250c0201007387 */ /* 0x0003e80000100800 */
[----:B------:R2:W-:Y:S01]  /*1ea70*/  STL [R1+0x2548], R4 ;  /* 0x0025480401007387 */ /* 0x0005e20000100800 */
[----:B0-----:R-:W-:Y:S02]  /*1ea80*/  IADD3.X R3, R16, UR7, RZ, P1, !PT ;  /* 0x0000000710037c10 */ /* 0x001fe40008ffe4ff */
[----:B-1----:R-:W-:-:S03]  /*1ea90*/  IADD3 R2, P1, R25, UR32, RZ ;  /* 0x0000002019027c10 */ /* 0x002fc6000ff3e0ff */
[----:B------:R0:W-:Y:S01]  /*1eaa0*/  STL [R1+0x2514], R3 ;  /* 0x0025140301007387 */ /* 0x0001e20000100800 */
[----:B--2---:R-:W-:-:S03]  /*1eab0*/  IADD3.X R4, R15, UR7, RZ, P0, !PT ;  /* 0x000000070f047c10 */ /* 0x004fc600087fe4ff */
        /* <DEDUP_REMOVED lines=701> */
[----:B--2---:R-:W-:-:S03]  /*21690*/  IADD3.X R4, R15, UR55, RZ, P4, !PT ;  /* 0x000000370f047c10 */ /* 0x004fc6000a7fe4ff */
        /* <DEDUP_REMOVED lines=9> */
[----:B-1----:R-:W-:-:S05]  /*21730*/  IADD3.X R2, R10, UR55, RZ, P1, !PT ;  /* 0x000000370a027c10 */ /* 0x002fca0008ffe4ff */
[----:B------:R2:W-:Y:S04]  /*21740*/  STL [R1+0x2ac4], R2 ;  /* 0x002ac40201007387 */ /* 0x0005e80000100800 */
[----:B------:R2:W-:Y:S02]  /*21750*/  STL [R1+0x2abc], R3 ;  /* 0x002abc0301007387 */ /* 0x0005e40000100800 */
.L_x_1:
[----:B-1----:R-:W3:Y:S01]  /*21760*/  LDL R5, [R1+0x1748] ;  /* 0x0017480001057983 */ /* 0x002ee20000100800 */
[----:B--2---:R-:W0:Y:S03]  /*21770*/  LDC R2, c[0x0][0x230] ;  /* 0x00008c00ff027b82 */ /* 0x004e260000000800 */
[----:B---3--:R1:W-:Y:S04]  /*21780*/  STL [R1+0x41c4], R5 ;  /* 0x0041c40501007387 */ /* 0x0083e80000100800 */
[----:B------:R-:W2:Y:S04]  /*21790*/  LDL R4, [R1+0x174c] ;  /* 0x00174c0001047983 */ /* 0x000ea80000100800 */
[----:B-1----:R-:W0:Y:S04]  /*217a0*/  LDL R5, [R1+0x19e4] ;  /* 0x0019e40001057983 */ /* 0x002e280000100800 */
        /* <DEDUP_REMOVED lines=402> */
[----:B------:R1:W-:Y:S04]  /*230d0*/  STL [R1+0x41c0], R55 ;  /* 0x0041c03701007387 */ /* 0x0003e80000100800 */
        /* <DEDUP_REMOVED lines=41> */
[----:B-----5:R-:W-:Y:S04]  /*23370*/  STL [R1+0x3704], R0 ;  /* 0x0037040001007387 */ /* 0x020fe80000100800 */
        /* <DEDUP_REMOVED lines=214> */
[----:B------:R-:W-:Y:S01]  /*240e0*/  STL [R1+0x3a34], R46 ;  /* 0x003a342e01007387 */ /* 0x000fe20000100800 */
[----:B0-----:R-:W-:-:S03]  /*240f0*/  IMAD R2, R5, -0x40, R2 ;  /* 0xffffffc005027824 */ /* 0x001fc600078e0202 */
[----:B------:R-:W-:Y:S04]  /*24100*/  STL [R1+0x3650], R45 ;  /* 0x0036502d01007387 */ /* 0x000fe80000100800 */
[----:B------:R-:W-:Y:S04]  /*24110*/  STL [R1+0x3a38], R45 ;  /* 0x003a382d01007387 */ /* 0x000fe80000100800 */
[----:B------:R-:W-:Y:S04]  /*24120*/  STL [R1+0x364c], R44 ;  /* 0x00364c2c01007387 */ /* 0x000fe80000100800 */
[----:B------:R-:W-:Y:S04]  /*24130*/  STL [R1+0x3a3c], R44 ;  /* 0x003a3c2c01007387 */ /* 0x000fe80000100800 */
[----:B------:R-:W2:Y:S01]  /*24140*/  LDL.LU R5, [R1+0x41c4] ;  /* 0x0041c40001057983 */ /* 0x000ea20000300800 */
[----:B------:R-:W-:-:S02]  /*24150*/  ISETP.GT.AND P0, PT, R2, RZ, PT ;  /* 0x000000ff0200720c */ /* 0x000fc40003f04270 */
[----:B-1----:R-:W-:-:S11]  /*24160*/  PRMT R55, RZ, 0x7610, R55 ;  /* 0x00007610ff377816 */ /* 0x002fd60000000037 */
[----:B--2---:R-:W2:Y:S04]  /*24170*/  @P0 LDG.E.U8 R55, desc[UR24][R4.64] ;  /* 0x0000001804370981 */ /* 0x004ea8000c1e1100 */
[----:B--2---:R0:W-:Y:S04]  /*24180*/  STL [R1+0x16ac], R55 ;  /* 0x0016ac3701007387 */ /* 0x0041e80000100800 */
[----:B0-----:R-:W2:Y:S04]  /*24190*/  LDL.LU R55, [R1+0x41c0] ;  /* 0x0041c00001377983 */ /* 0x001ea80000300800 */
[----:B------:R-:W3:Y:S04]  /*241a0*/  LDL R4, [R1+0x1750] ;  /* 0x0017500001047983 */ /* 0x000ee80000100800 */
[----:B------:R-:W3:Y:S01]  /*241b0*/  LDL R5, [R1+0x1754] ;  /* 0x0017540001057983 */ /* 0x000ee20000100800 */
[----:B------:R-:W-:-:S02]  /*241c0*/  PRMT R3, RZ, 0x7610, R3 ;  /* 0x00007610ff037816 */ /* 0x000fc40000000003 */
[----:B---3--:R-:W-:-:S04]  /*241d0*/  @P0 LOP3.LUT R5, R5, R4, RZ, 0x3c, !PT ;  /* 0x0000000405050212 */ /* 0x008fc800078e3cff */
[----:B------:R-:W-:-:S04]  /*241e0*/  @P0 LOP3.LUT R4, R5, R4, RZ, 0x3c, !PT ;  /* 0x0000000405040212 */ /* 0x000fc800078e3cff */
[----:B------:R-:W-:-:S05]  /*241f0*/  @P0 LOP3.LUT R5, R5, R4, RZ, 0x3c, !PT ;  /* 0x0000000405050212 */ /* 0x000fca00078e3cff */
[----:B------:R-:W3:Y:S04]  /*24200*/  @P0 LDG.E.U8 R3, desc[UR24][R4.64] ;  /* 0x0000001804030981 */ /* 0x000ee8000c1e1100 */
[----:B---3--:R0:W-:Y:S04]  /*24210*/  STL [R1+0x16a8], R3 ;  /* 0x0016a80301007387 */ /* 0x0081e80000100800 */
[----:B0-----:R-:W3:Y:S04]  /*24220*/  LDL.LU R3, [R1+0x41bc] ;  /* 0x0041bc0001037983 */ /* 0x001ee80000300800 */
[----:B------:R-:W4:Y:S04]  /*24230*/  LDL R4, [R1+0x1758] ;  /* 0x0017580001047983 */ /* 0x000f280000100800 */
[----:B------:R-:W4:Y:S01]  /*24240*/  LDL R5, [R1+0x175c] ;  /* 0x00175c0001057983 */ /* 0x000f220000100800 */
[----:B------:R-:W-:-:S02]  /*24250*/  PRMT R61, RZ, 0x7610, R61 ;  /* 0x00007610ff3d7816 */ /* 0x000fc4000000003d */
[----:B----4-:R-:W-:-:S04]  /*24260*/  @P0 LOP3.LUT R5, R5, R4, RZ, 0x3c, !PT ;  /* 0x0000000405050212 */ /* 0x010fc800078e3cff */
[----:B------:R-:W-:-:S04]  /*24270*/  @P0 LOP3.LUT R4, R5, R4, RZ, 0x3c, !PT ;  /* 0x0000000405040212 */ /* 0x000fc800078e3cff */
[----:B------:R-:W-:-:S05]  /*24280*/  @P0 LOP3.LUT R5, R5, R4, RZ, 0x3c, !PT ;  /* 0x0000000405050212 */ /* 0x000fca00078e3cff */
[----:B------:R-:W4:Y:S04]  /*24290*/  @P0 LDG.E.U8 R61, desc[UR24][R4.64] ;  /* 0x00000018043d0981 */ /* 0x000f28000c1e1100 */
[----:B----4-:R0:W-:Y:S04]  /*242a0*/  STL [R1+0x16a4], R61 ;  /* 0x0016a43d01007387 */ /* 0x0101e80000100800 */
[----:B0-----:R-:W4:Y:S04]  /*242b0*/  LDL.LU R61, [R1+0x41b8] ;  /* 0x0041b800013d7983 */ /* 0x001f280000300800 */
[----:B------:R-:W2:Y:S04]  /*242c0*/  LDL R4, [R1+0x1760] ;  /* 0x0017600001047983 */ /* 0x000ea80000100800 */
[----:B------:R-:W2:Y:S01]  /*242d0*/  LDL R5, [R1+0x1764] ;  /* 0x0017640001057983 */ /* 0x000ea20000100800 */
[----:B---3--:R-:W-:-:S02]  /*242e0*/  PRMT R3, RZ, 0x7610, R3 ;  /* 0x00007610ff037816 */ /* 0x008fc40000000003 */
[----:B--2---:R-:W-:-:S04]  /*242f0*/  @P0 LOP3.LUT R5, R5, R4, RZ, 0x3c, !PT ;  /* 0x0000000405050212 */ /* 0x004fc800078e3cff */
[----:B------:R-:W-:-:S04]  /*24300*/  @P0 LOP3.LUT R4, R5, R4, RZ, 0x3c, !PT ;  /* 0x0000000405040212 */ /* 0x000fc800078e3cff */
[----:B------:R-:W-:-:S05]  /*24310*/  @P0 LOP3.LUT R5, R5, R4, RZ, 0x3c, !PT ;  /* 0x0000000405050212 */ /* 0x000fca00078e3cff */
[----:B------:R-:W2:Y:S04]  /*24320*/  @P0 LDG.E.U8 R3, desc[UR24][R4.64] ;  /* 0x0000001804030981 */ /* 0x000ea8000c1e1100 */
[----:B--2---:R0:W-:Y:S04]  /*24330*/  STL [R1+0x16a0], R3 ;  /* 0x0016a00301007387 */ /* 0x0041e80000100800 */
[----:B0-----:R-:W2:Y:S04]  /*24340*/  LDL.LU R3, [R1+0x41b4] ;  /* 0x0041b40001037983 */ /* 0x001ea80000300800 */
[----:B------:R-:W3:Y:S04]  /*24350*/  LDL R4, [R1+0x1768] ;  /* 0x0017680001047983 */ /* 0x000ee80000100800 */
[----:B------:R-:W3:Y:S01]  /*24360*/  LDL R5, [R1+0x176c] ;  /* 0x00176c0001057983 */ /* 0x000ee20000100800 */
[----:B----4-:R-:W-:-:S02]  /*24370*/  PRMT R61, RZ, 0x7610, R61 ;  /* 0x00007610ff3d7816 */ /* 0x010fc4000000003d */
        /* <DEDUP_REMOVED lines=8> */
[----:B--2---:R-:W-:-:S02]  /*24400*/  PRMT R3, RZ, 0x7610, R3 ;  /* 0x00007610ff037816 */ /* 0x004fc40000000003 */
[----:B----4-:R-:W-:-:S04]  /*24410*/  @P0 LOP3.LUT R5, R5, R4, RZ, 0x3c, !PT ;  /* 0x0000000405050212 */ /* 0x010fc800078e3cff */
[----:B------:R-:W-:-:S04]  /*24420*/  @P0 LOP3.LUT R4, R5, R4, RZ, 0x3c, !PT ;  /* 0x0000000405040212 */ /* 0x000fc800078e3cff */
[----:B------:R-:W-:-:S05]  /*24430*/  @P0 LOP3.LUT R5, R5, R4, RZ, 0x3c, !PT ;  /* 0x0000000405050212 */ /* 0x000fca00078e3cff */
[----:B------:R-:W2:Y:S04]  /*24440*/  @P0 LDG.E.U8 R3, desc[UR24][R4.64] ;  /* 0x0000001804030981 */ /* 0x000ea8000c1e1100 */
[----:B--2---:R0:W-:Y:S04]  /*24450*/  STL [R1+0x1698], R3 ;  /* 0x0016980301007387 */ /* 0x0041e80000100800 */
[----:B0-----:R-:W2:Y:S04]  /*24460*/  LDL.LU R3, [R1+0x41ac] ;  /* 0x0041ac0001037983 */ /* 0x001ea80000300800 */
[----:B------:R-:W4:Y:S04]  /*24470*/  LDL R4, [R1+0x1778] ;  /* 0x0017780001047983 */ /* 0x000f280000100800 */
[----:B------:R-:W4:Y:S01]  /*24480*/  LDL R5, [R1+0x177c] ;  /* 0x00177c0001057983 */ /* 0x000f220000100800 */
[----:B---3--:R-:W-:-:S02]  /*24490*/  PRMT R61, RZ, 0x7610, R61 ;  /* 0x00007610ff3d7816 */ /* 0x008fc4000000003d */
[----:B----4-:R-:W-:-:S04]  /*244a0*/  @P0 LOP3.LUT R5, R5, R4, RZ, 0x3c, !PT ;  /* 0x0000000405050212 */ /* 0x010fc800078e3cff */
        /* <DEDUP_REMOVED lines=11> */
[----:B------:R-:W2:Y:S01]  /*24560*/  @P0 LDG.E.U8 R3, desc[UR24][R4.64] ;  /* 0x0000001804030981 */ /* 0x000ea2000c1e1100 */
[----:B------:R-:W-:-:S03]  /*24570*/  ISETP.GT.AND P1, PT, R2, 0x1, PT ;  /* 0x000000010200780c */ /* 0x000fc60003f24270 */
        /* <DEDUP_REMOVED lines=3615> */
[----:B------:R-:W2:Y:S04]  /*32770*/  LDL R4, [R1+0x1e64] ;  /* 0x001e640001047983 */ /* 0x000ea80000100800 */
[----:B------:R-:W2:Y:S01]  /*32780*/  LDL R5, [R1+0x1e68] ;  /* 0x001e680001057983 */ /* 0x000ea20000100800 */
[----:B------:R-:W-:-:S02]  /*32790*/  PRMT R53, RZ, 0x7610, R53 ;  /* 0x00007610ff357816 */ /* 0x000fc40000000035 */
[----:B--2---:R-:W-:-:S04]  /*327a0*/  @P0 LOP3.LUT R5, R5, R4, RZ, 0x3c, !PT ;  /* 0x0000000405050212 */ /* 0x004fc800078e3cff */
        /* <DEDUP_REMOVED lines=66> */
[----:B------:R0:W4:Y:S04]  /*32bd0*/  @P1 LDG.E.U8 R44, desc[UR24][R4.64] ;  /* 0x00000018042c1981 */ /* 0x000128000c1e1100 */
[----:B------:R-:W0:Y:S04]  /*32be0*/  LDL R4, [R1+0x1e24] ;  /* 0x001e240001047983 */ /* 0x000e280000100800 */
[----:B------:R-:W0:Y:S01]  /*32bf0*/  LDL R5, [R1+0x1e28] ;  /* 0x001e280001057983 */ /* 0x000e220000100800 */
[----:B------:R-:W-:Y:S02]  /*32c00*/  PRMT R45, RZ, 0x7610, R45 ;  /* 0x00007610ff2d7816 */ /* 0x000fe4000000002d */
[----:B0-----:R-:W-:-:S04]  /*32c10*/  @P1 LOP3.LUT R5, R5, R4, RZ, 0x3c, !PT ;  /* 0x0000000405051212 */ /* 0x001fc800078e3cff */
[----:B------:R-:W-:-:S04]  /*32c20*/  @P1 LOP3.LUT R4, R5, R4, RZ, 0x3c, !PT ;  /* 0x0000000405041212 */ /* 0x000fc800078e3cff */
[----:B------:R-:W-:Y:S01]  /*32c30*/  @P1 LOP3.LUT R5, R5, R4, RZ, 0x3c, !PT ;  /* 0x0000000405051212 */ /* 0x000fe200078e3cff */
[----:B----4-:R-:W-:Y:S04]  /*32c40*/  STL [R1+0x3a40], R44 ;  /* 0x003a402c01007387 */ /* 0x010fe80000100800 */
[----:B------:R0:W4:Y:S04]  /*32c50*/  @P1 LDG.E.U8 R45, desc[UR24][R4.64] ;  /* 0x00000018042d1981 */ /* 0x000128000c1e1100 */
[----:B------:R-:W0:Y:S04]  /*32c60*/  LDL R4, [R1+0x1e1c] ;  /* 0x001e1c0001047983 */ /* 0x000e280000100800 */
[----:B------:R-:W0:Y:S01]  /*32c70*/  LDL R5, [R1+0x1e20] ;  /* 0x001e200001057983 */ /* 0x000e220000100800 */
[----:B------:R-:W-:-:S02]  /*32c80*/  PRMT R46, RZ, 0x7610, R46 ;  /* 0x00007610ff2e7816 */ /* 0x000fc4000000002e */
        /* <DEDUP_REMOVED lines=23> */
[----:B------:R-:W-:-:S02]  /*32e00*/  ISETP.GT.AND P0, PT, R2, 0x34, PT ;  /* 0x000000340200780c */ /* 0x000fc40003f04270 */
[----:B------:R-:W-:-:S11]  /*32e10*/  PRMT R38, RZ, 0x7610, R38 ;  /* 0x00007610ff267816 */ /* 0x000fd60000000026 */
[----:B0-----:R-:W-:-:S04]  /*32e20*/  @P0 LOP3.LUT R5, R5, R4, RZ, 0x3c, !PT ;  /* 0x0000000405050212 */ /* 0x001fc800078e3cff */
[----:B------:R-:W-:-:S04]  /*32e30*/  @P0 LOP3.LUT R4, R5, R4, RZ, 0x3c, !PT ;  /* 0x0000000405040212 */ /* 0x000fc800078e3cff */
[----:B------:R-:W-:-:S05]  /*32e40*/  @P0 LOP3.LUT R5, R5, R4, RZ, 0x3c, !PT ;  /* 0x0000000405050212 */ /* 0x000fca00078e3cff */
[----:B------:R-:W3:Y:S04]  /*32e50*/  @P0 LDG.E.U8 R38, desc[UR24][R4.64] ;  /* 0x0000001804260981 */ /* 0x000ee8000c1e1100 */
[----:B----4-:R-:W-:Y:S04]  /*32e60*/  STL [R1+0x3a50], R48 ;  /* 0x003a503001007387 */ /* 0x010fe80000100800 */
        /* <DEDUP_REMOVED lines=62> */
[----:B------:R-:W4:Y:S01]  /*33250*/  @P0 LDG.E.U8 R31, desc[UR24][R4.64] ;  /* 0x00000018041f0981 */ /* 0x000f22000c1e1100 */
[----:B------:R-:W-:-:S03]  /*33260*/  ISETP.GT.AND P1, PT, R2, 0x35, PT ;  /* 0x000000350200780c */ /* 0x000fc60003f24270 */
        /* <DEDUP_REMOVED lines=62> */
[----:B------:R0:W2:Y:S04]  /*33650*/  @P1 LDG.E.U8 R61, desc[UR24][R4.64] ;  /* 0x00000018043d1981 */ /* 0x0000a8000c1e1100 */
[----:B------:R-:W0:Y:S04]  /*33660*/  LDL R4, [R1+0x1d8c] ;  /* 0x001d8c0001047983 */ /* 0x000e280000100800 */
[----:B------:R-:W0:Y:S01]  /*33670*/  LDL R5, [R1+0x1d90] ;  /* 0x001d900001057983 */ /* 0x000e220000100800 */
[----:B------:R-:W-:Y:S02]  /*33680*/  PRMT R48, RZ, 0x7610, R48 ;  /* 0x00007610ff307816 */ /* 0x000fe40000000030 */
[----:B0-----:R-:W-:-:S04]  /*33690*/  @P1 LOP3.LUT R5, R5, R4, RZ, 0x3c, !PT ;  /* 0x0000000405051212 */ /* 0x001fc800078e3cff */
[----:B------:R-:W-:-:S04]  /*336a0*/  @P1 LOP3.LUT R4, R5, R4, RZ, 0x3c, !PT ;  /* 0x0000000405041212 */ /* 0x000fc800078e3cff */
[----:B------:R-:W-:Y:S01]  /*336b0*/  @P1 LOP3.LUT R5, R5, R4, RZ, 0x3c, !PT ;  /* 0x0000000405051212 */ /* 0x000fe200078e3cff */
[----:B--2---:R-:W-:Y:S04]  /*336c0*/  STL [R1+0x3ab4], R61 ;  /* 0x003ab43d01007387 */ /* 0x004fe80000100800 */
[----:B------:R0:W2:Y:S04]  /*336d0*/  @P1 LDG.E.U8 R48, desc[UR24][R4.64] ;  /* 0x0000001804301981 */ /* 0x0000a8000c1e1100 */
        /* <DEDUP_REMOVED lines=8> */
[----:B--2---:R-:W-:Y:S04]  /*33760*/  STL [R1+0x3ab8], R48 ;  /* 0x003ab83001007387 */ /* 0x004fe80000100800 */
[----:B---3--:R0:W-:Y:S04]  /*33770*/  STL [R1+0xcc], R24 ;  /* 0x0000cc1801007387 */ /* 0x0081e80000100800 */
        /* <DEDUP_REMOVED lines=61> */
[----:B------:R-:W3:Y:S01]  /*33b50*/  @P0 LDG.E.U8 R17, desc[UR24][R4.64] ;  /* 0x0000001804110981 */ /* 0x000ee2000c1e1100 */
[----:B------:R-:W-:-:S03]  /*33b60*/  ISETP.GT.AND P1, PT, R2, 0x37, PT ;  /* 0x000000370200780c */ /* 0x000fc60003f24270 */
[----:B---3--:R0:W-:Y:S04]  /*33b70*/  STL [R1+0xb0], R17 ;  /* 0x0000b01101007387 */ /* 0x0081e80000100800 */
[----:B0-----:R-:W3:Y:S04]  /*33b80*/  LDL.LU R17, [R1+0x3b00] ;  /* 0x003b000001117983 */ /* 0x001ee80000300800 */
[----:B------:R-:W4:Y:S04]  /*33b90*/  LDL R4, [R1+0x1d44] ;  /* 0x001d440001047983 */ /* 0x000f280000100800 */
[----:B------:R-:W4:Y:S01]  /*33ba0*/  LDL R5, [R1+0x1d48] ;  /* 0x001d480001057983 */ /* 0x000f220000100800 */
[----:B------:R-:W-:-:S02]  /*33bb0*/  PRMT R49, RZ, 0x7610, R49 ;  /* 0x00007610ff317816 */ /* 0x000fc40000000031 */
[----:B------:R-:W-:Y:S02]  /*33bc0*/  PRMT R16, RZ, 0x7610, R16 ;  /* 0x00007610ff107816 */ /* 0x000fe40000000010 */
[----:B----4-:R-:W-:-:S04]  /*33bd0*/  @P1 LOP3.LUT R5, R5, R4, RZ, 0x3c, !PT ;  /* 0x0000000405051212 */ /* 0x010fc800078e3cff */
[----:B------:R-:W-:-:S04]  /*33be0*/  @P1 LOP3.LUT R4, R5, R4, RZ, 0x3c, !PT ;  /* 0x0000000405041212 */ /* 0x000fc800078e3cff */
[----:B------:R-:W-:-:S05]  /*33bf0*/  @P1 LOP3.LUT R5, R5, R4, RZ, 0x3c, !PT ;  /* 0x0000000405051212 */ /* 0x000fca00078e3cff */
[----:B------:R-:W4:Y:S04]  /*33c00*/  @P1 LDG.E.U8 R49, desc[UR24][R4.64] ;  /* 0x0000001804311981 */ /* 0x000f28000c1e1100 */
[----:B------:R0:W-:Y:S04]  /*33c10*/  STL.S16 [R1+0x98], R16 ;  /* 0x0000981001007387 */ /* 0x0001e80000100600 */
[----:B0-----:R-:W3:Y:S04]  /*33c20*/  LDL.LU R16, [R1+0x3afc] ;  /* 0x003afc0001107983 */ /* 0x001ee80000300800 */
[----:B------:R-:W2:Y:S04]  /*33c30*/  LDL R4, [R1+0x1d04] ;  /* 0x001d040001047983 */ /* 0x000ea80000100800 */
[----:B------:R-:W2:Y:S01]  /*33c40*/  LDL R5, [R1+0x1d08] ;  /* 0x001d080001057983 */ /* 0x000ea20000100800 */
[----:B------:R-:W-:-:S03]  /*33c50*/  ISETP.GT.AND P2, PT, R2, 0x38, PT ;  /* 0x000000380200780c */ /* 0x000fc60003f44270 */
[----:B----4-:R0:W-:Y:S04]  /*33c60*/  STL [R1+0x3a54], R49 ;  /* 0x003a543101007387 */ /* 0x0101e80000100800 */
[----:B0-----:R-:W4:Y:S06]  /*33c70*/  LDL.LU R49, [R1+0x98] ;  /* 0x0000980001317983 */ /* 0x001f2c0000300800 */
[----:B--2---:R-:W-:-:S04]  /*33c80*/  @P2 LOP3.LUT R5, R5, R4, RZ, 0x3c, !PT ;  /* 0x0000000405052212 */ /* 0x004fc800078e3cff */
[----:B------:R-:W-:-:S04]  /*33c90*/  @P2 LOP3.LUT R4, R5, R4, RZ, 0x3c, !PT ;  /* 0x0000000405042212 */ /* 0x000fc800078e3cff */
[----:B------:R-:W-:-:S05]  /*33ca0*/  @P2 LOP3.LUT R5, R5, R4, RZ, 0x3c, !PT ;  /* 0x0000000405052212 */ /* 0x000fca00078e3cff */
[----:B----4-:R0:W2:Y:S04]  /*33cb0*/  @P2 LDG.E.U8 R49, desc[UR24][R4.64] ;  /* 0x0000001804312981 */ /* 0x0100a8000c1e1100 */
[----:B------:R-:W0:Y:S04]  /*33cc0*/  LDL R4, [R1+0x1cfc] ;  /* 0x001cfc0001047983 */ /* 0x000e280000100800 */
[----:B------:R-:W0:Y:S01]  /*33cd0*/  LDL R5, [R1+0x1d00] ;  /* 0x001d000001057983 */ /* 0x000e220000100800 */
[----:B------:R-:W-:Y:S02]  /*33ce0*/  PRMT R61, RZ, 0x7610, R61 ;  /* 0x00007610ff3d7816 */ /* 0x000fe4000000003d */
[----:B0-----:R-:W-:-:S04]  /*33cf0*/  @P2 LOP3.LUT R5, R5, R4, RZ, 0x3c, !PT ;  /* 0x0000000405052212 */ /* 0x001fc800078e3cff */
[----:B------:R-:W-:-:S04]  /*33d00*/  @P2 LOP3.LUT R4, R5, R4, RZ, 0x3c, !PT ;  /* 0x0000000405042212 */ /* 0x000fc800078e3cff */
[----:B------:R-:W-:Y:S01]  /*33d10*/  @P2 LOP3.LUT R5, R5, R4, RZ, 0x3c, !PT ;  /* 0x0000000405052212 */ /* 0x000fe200078e3cff */
[----:B--2---:R-:W-:Y:S04]  /*33d20*/  STL [R1+0x3acc], R49 ;  /* 0x003acc3101007387 */ /* 0x004fe80000100800 */
[----:B------:R-:W2:Y:S04]  /*33d30*/  @P2 LDG.E.U8 R61, desc[UR24][R4.64] ;  /* 0x00000018043d2981 */ /* 0x000ea8000c1e1100 */
[----:B------:R-:W4:Y:S04]  /*33d40*/  LDL R4, [R1+0x1cf4] ;  /* 0x001cf40001047983 */ /* 0x000f280000100800 */
[----:B------:R-:W4:Y:S01]  /*33d50*/  LDL R5, [R1+0x1cf8] ;  /* 0x001cf80001057983 */ /* 0x000f220000100800 */
[----:B------:R-:W-:-:S03]  /*33d60*/  PRMT R48, RZ, 0x7610, R48 ;  /* 0x00007610ff307816 */ /* 0x000fc60000000030 */
[----:B--2---:R0:W-:Y:S04]  /*33d70*/  STL [R1+0x3ad0], R61 ;  /* 0x003ad03d01007387 */ /* 0x0041e80000100800 */
[----:B0-----:R-:W2:Y:S01]  /*33d80*/  LDL R61, [R1+0x1cf0] ;  /* 0x001cf000013d7983 */ /* 0x001ea20000100800 */
[----:B----4-:R-:W-:-:S04]  /*33d90*/  @P2 LOP3.LUT R5, R5, R4, RZ, 0x3c, !PT ;  /* 0x0000000405052212 */ /* 0x010fc800078e3cff */
[----:B------:R-:W-:-:S04]  /*33da0*/  @P2 LOP3.LUT R4, R5, R4, RZ, 0x3c, !PT ;  /* 0x0000000405042212 */ /* 0x000fc800078e3cff */
[----:B------:R-:W-:-:S05]  /*33db0*/  @P2 LOP3.LUT R5, R5, R4, RZ, 0x3c, !PT ;  /* 0x0000000405052212 */ /* 0x000fca00078e3cff */
[----:B------:R2:W4:Y:S04]  /*33dc0*/  @P2 LDG.E.U8 R48, desc[UR24][R4.64] ;  /* 0x0000001804302981 */ /* 0x000528000c1e1100 */
[----:B------:R-:W3:Y:S01]  /*33dd0*/  LDL R5, [R1+0x1cec] ;  /* 0x001cec0001057983 */ /* 0x000ee20000100800 */
[----:B------:R-:W-:Y:S01]  /*33de0*/  PRMT R3, RZ, 0x7610, R3 ;  /* 0x00007610ff037816 */ /* 0x000fe20000000003 */
[----:B--2---:R-:W-:Y:S01]  /*33df0*/  @P2 IMAD.MOV.U32 R4, RZ, RZ, R61 ;  /* 0x000000ffff042224 */ /* 0x004fe200078e003d */
[----:B------:R-:W-:Y:S01]  /*33e00*/  PRMT R15, RZ, 0x7610, R15 ;  /* 0x00007610ff0f7816 */ /* 0x000fe2000000000f */
[----:B------:R-:W2:Y:S04]  /*33e10*/  LDL R61, [R1+0x1c08] ;  /* 0x001c0800013d7983 */ /* 0x000ea80000100800 */
[----:B---3--:R0:W3:Y:S04]  /*33e20*/  @P2 LDG.E.U8 R3, desc[UR24][R4.64] ;  /* 0x0000001804032981 */ /* 0x0080e8000c1e1100 */
[----:B------:R-:W0:Y:S04]  /*33e30*/  LDL R4, [R1+0x1ce4] ;  /* 0x001ce40001047983 */ /* 0x000e280000100800 */
[----:B------:R-:W0:Y:S02]  /*33e40*/  LDL R5, [R1+0x1ce8] ;  /* 0x001ce80001057983 */ /* 0x000e240000100800 */
[----:B0-----:R-:W-:-:S04]  /*33e50*/  @P2 LOP3.LUT R5, R5, R4, RZ, 0x3c, !PT ;  /* 0x0000000405052212 */ /* 0x001fc800078e3cff */
[----:B------:R-:W-:-:S04]  /*33e60*/  @P2 LOP3.LUT R4, R5, R4, RZ, 0x3c, !PT ;  /* 0x0000000405042212 */ /* 0x000fc800078e3cff */
[----:B------:R-:W-:-:S05]  /*33e70*/  @P2 LOP3.LUT R5, R5, R4, RZ, 0x3c, !PT ;  /* 0x0000000405052212 */ /* 0x000fca00078e3cff */
[----:B------:R-:W4:Y:S04]  /*33e80*/  @P2 LDG.E.U8 R15, desc[UR24][R4.64] ;  /* 0x00000018040f2981 */ /* 0x000f28000c1e1100 */
[----:B---3--:R0:W-:Y:S04]  /*33e90*/  STL [R1+0x7c], R3 ;  /* 0x00007c0301007387 */ /* 0x0081e80000100800 */
[----:B0-----:R-:W3:Y:S04]  /*33ea0*/  LDL R3, [R1+0x1c00] ;  /* 0x001c000001037983 */ /* 0x001ee80000100800 */
        /* <DEDUP_REMOVED lines=27> */
[----:B------:R-:W-:Y:S02]  /*34060*/  ISETP.GT.AND P0, PT, R2, 0x3c, PT ;  /* 0x0000003c0200780c */ /* 0x000fe40003f04270 */
[----:B------:R-:W-:Y:S01]  /*34070*/  PRMT R11, RZ, 0x7610, R11 ;  /* 0x00007610ff0b7816 */ /* 0x000fe2000000000b */
[----:B----4-:R0:W-:Y:S04]  /*34080*/  STL [R1+0x6c], R12 ;  /* 0x00006c0c01007387 */ /* 0x0101e80000100800 */
[----:B0-----:R-:W4:Y:S04]  /*34090*/  LDL.LU R12, [R1+0x3aec] ;  /* 0x003aec00010c7983 */ /* 0x001f280000300800 */
[----:B------:R-:W2:Y:S02]  /*340a0*/  LDL R5, [R1+0x1c04] ;  /* 0x001c040001057983 */ /* 0x000ea40000100800 */
[----:B------:R-:W-:-:S02]  /*340b0*/  @P0 IMAD.MOV.U32 R4, RZ, RZ, R61 ;  /* 0x000000ffff040224 */ /* 0x000fc400078e003d */
[----:B------:R-:W3:Y:S04]  /*340c0*/  LDL R61, [R1+0x1be0] ;  /* 0x001be000013d7983 */ /* 0x000ee80000100800 */
[----:B--2---:R-:W2:Y:S01]  /*340d0*/  @P0 LDG.E.U8 R11, desc[UR24][R4.64] ;  /* 0x00000018040b0981 */ /* 0x004ea2000c1e1100 */
[----:B------:R-:W-:-:S03]  /*340e0*/  PRMT R10, RZ, 0x7610, R10 ;  /* 0x00007610ff0a7816 */ /* 0x000fc6000000000a */
[----:B--2---:R0:W-:Y:S04]  /*340f0*/  STL [R1+0x68], R11 ;  /* 0x0000680b01007387 */ /* 0x0041e80000100800 */
[----:B0-----:R-:W2:Y:S04]  /*34100*/  LDL.LU R11, [R1+0x3ae8] ;  /* 0x003ae800010b7983 */ /* 0x001ea80000300800 */
[----:B------:R-:W4:Y:S01]  /*34110*/  LDL R5, [R1+0x1bfc] ;  /* 0x001bfc0001057983 */ /* 0x000f220000100800 */
[----:B------:R-:W-:-:S03]  /*34120*/  @P0 IMAD.MOV.U32 R4, RZ, RZ, R3 ;  /* 0x000000ffff040224 */ /* 0x000fc600078e0003 */
[----:B------:R-:W2:Y:S04]  /*34130*/  LDL R3, [R1+0x1bd8] ;  /* 0x001bd80001037983 */ /* 0x000ea80000100800 */
[----:B----4-:R-:W4:Y:S04]  /*34140*/  @P0 LDG.E.U8 R10, desc[UR24][R4.64] ;  /* 0x00000018040a0981 */ /* 0x010f28000c1e1100 */
        /* <DEDUP_REMOVED lines=23> */
[----:B------:R-:W-:-:S05]  /*342c0*/  @P0 LOP3.LUT R5, R5, R4, RZ, 0x3c, !PT ;  /* 0x0000000405050212 */ /* 0x000fca00078e3cff */
[----:B------:R-:W4:Y:S04]  /*342d0*/  @P0 LDG.E.U8 R8, desc[UR24][R4.64] ;  /* 0x0000001804080981 */ /* 0x000f28000c1e1100 */
[----:B--2---:R0:W-:Y:S04]  /*342e0*/  STL [R1+0x5c], R49 ;  /* 0x00005c3101007387 */ /* 0x0041e80000100800 */
[----:B0-----:R-:W2:Y:S04]  /*342f0*/  LDL R49, [R1+0x1d40] ;  /* 0x001d400001317983 */ /* 0x001ea80000100800 */
[----:B----4-:R0:W-:Y:S04]  /*34300*/  STL [R1+0x58], R8 ;  /* 0x0000580801007387 */ /* 0x0101e80000100800 */
[----:B0-----:R-:W4:Y:S04]  /*34310*/  LDL.LU R8, [R1+0x3adc] ;  /* 0x003adc0001087983 */ /* 0x001f280000300800 */
[----:B------:R-:W3:Y:S01]  /*34320*/  LDL R5, [R1+0x1bdc] ;  /* 0x001bdc0001057983 */ /* 0x000ee20000100800 */
[----:B------:R-:W-:Y:S01]  /*34330*/  PRMT R7, RZ, 0x7610, R7 ;  /* 0x00007610ff077816 */ /* 0x000fe20000000007 */
[----:B------:R-:W-:-:S02]  /*34340*/  @P0 IMAD.MOV.U32 R4, RZ, RZ, R61 ;  /* 0x000000ffff040224 */ /* 0x000fc400078e003d */
[----:B------:R-:W4:Y:S04]  /*34350*/  LDL R61, [R1+0x1d38] ;  /* 0x001d3800013d7983 */ /* 0x000f280000100800 */
[----:B---3--:R-:W3:Y:S01]  /*34360*/  @P0 LDG.E.U8 R7, desc[UR24][R4.64] ;  /* 0x0000001804070981 */ /* 0x008ee2000c1e1100 */
[----:B------:R-:W-:-:S03]  /*34370*/  PRMT R0, RZ, 0x7610, R0 ;  /* 0x00007610ff007816 */ /* 0x000fc60000000000 */
[----:B---3--:R0:W-:Y:S04]  /*34380*/  STL [R1+0x54], R7 ;  /* 0x0000540701007387 */ /* 0x0081e80000100800 */
[----:B0-----:R-:W3:Y:S04]  /*34390*/  LDL.LU R7, [R1+0x3ad8] ;  /* 0x003ad80001077983 */ /* 0x001ee80000300800 */
[----:B------:R-:W2:Y:S01]  /*343a0*/  LDL R5, [R1+0x1bd4] ;  /* 0x001bd40001057983 */ /* 0x000ea20000100800 */
[----:B------:R-:W-:Y:S01]  /*343b0*/  @P0 IMAD.MOV.U32 R4, RZ, RZ, R3 ;  /* 0x000000ffff040224 */ /* 0x000fe200078e0003 */
[----:B------:R-:W-:-:S02]  /*343c0*/  PRMT R6, RZ, 0x7610, R6 ;  /* 0x00007610ff067816 */ /* 0x000fc40000000006 */
[----:B------:R-:W3:Y:S04]  /*343d0*/  LDL R3, [R1+0x1d2c] ;  /* 0x001d2c0001037983 */ /* 0x000ee80000100800 */
[----:B--2---:R0:W2:Y:S04]  /*343e0*/  @P0 LDG.E.U8 R0, desc[UR24][R4.64] ;  /* 0x0000001804000981 */ /* 0x0040a8000c1e1100 */
[----:B------:R-:W0:Y:S04]  /*343f0*/  LDL R4, [R1+0x1bcc] ;  /* 0x001bcc0001047983 */ /* 0x000e280000100800 */
[----:B------:R-:W0:Y:S02]  /*34400*/  LDL R5, [R1+0x1bd0] ;  /* 0x001bd00001057983 */ /* 0x000e240000100800 */
        /* <DEDUP_REMOVED lines=10> */
[----:B------:R-:W-:Y:S01]  /*344b0*/  @P1 IMAD.MOV.U32 R4, RZ, RZ, R49 ;  /* 0x000000ffff041224 */ /* 0x000fe200078e0031 */
[----:B------:R-:W-:Y:S01]  /*344c0*/  PRMT R51, RZ, 0x7610, R51 ;  /* 0x00007610ff337816 */ /* 0x000fe20000000033 */
[----:B------:R-:W4:Y:S04]  /*344d0*/  LDL R49, [R1+0x1d28] ;  /* 0x001d280001317983 */ /* 0x000f280000100800 */
[----:B---3--:R0:W3:Y:S04]  /*344e0*/  @P1 LDG.E.U8 R50, desc[UR24][R4.64] ;  /* 0x0000001804321981 */ /* 0x0080e8000c1e1100 */
[----:B------:R-:W2:Y:S01]  /*344f0*/  LDL R5, [R1+0x1d34] ;  /* 0x001d340001057983 */ /* 0x000ea20000100800 */
[----:B0-----:R-:W-:-:S03]  /*34500*/  @P1 IMAD.MOV.U32 R4, RZ, RZ, R61 ;  /* 0x000000ffff041224 */ /* 0x001fc600078e003d */
[----:B---3--:R0:W-:Y:S01]  /*34510*/  STL [R1+0x3a58], R50 ;  /* 0x003a583201007387 */ /* 0x0081e20000100800 */
[----:B------:R-:W-:-:S03]  /*34520*/  PRMT R56, RZ, 0x7610, R56 ;  /* 0x00007610ff387816 */ /* 0x000fc60000000038 */
[----:B------:R-:W3:Y:S04]  /*34530*/  LDL R61, [R1+0x1d20] ;  /* 0x001d2000013d7983 */ /* 0x000ee80000100800 */
[----:B--2---:R1:W2:Y:S04]  /*34540*/  @P1 LDG.E.U8 R51, desc[UR24][R4.64] ;  /* 0x0000001804331981 */ /* 0x0042a8000c1e1100 */
[----:B0-----:R-:W3:Y:S01]  /*34550*/  LDL R50, [R1+0x1d24] ;  /* 0x001d240001327983 */ /* 0x001ee20000100800 */
[----:B------:R-:W-:Y:S01]  /*34560*/  PRMT R57, RZ, 0x7610, R57 ;  /* 0x00007610ff397816 */ /* 0x000fe20000000039 */
[----:B-1----:R-:W-:-:S02]  /*34570*/  @P1 IMAD.MOV.U32 R4, RZ, RZ, R0 ;  /* 0x000000ffff041224 */ /* 0x002fc400078e0000 */
[----:B------:R-:W-:-:S05]  /*34580*/  @P1 IMAD.MOV.U32 R5, RZ, RZ, R3 ;  /* 0x000000ffff051224 */ /* 0x000fca00078e0003 */
[----:B------:R4:W3:Y:S02]  /*34590*/  @P1 LDG.E.U8 R56, desc[UR24][R4.64] ;  /* 0x0000001804381981 */ /* 0x0008e4000c1e1100 */
[----:B----4-:R-:W-:Y:S02]  /*345a0*/  @P1 IMAD.MOV.U32 R4, RZ, RZ, R49 ;  /* 0x000000ffff041224 */ /* 0x010fe400078e0031 */
[----:B--2---:R0:W-:Y:S01]  /*345b0*/  STL [R1+0x3a5c], R51 ;  /* 0x003a5c3301007387 */ /* 0x0041e20000100800 */
[----:B---3--:R-:W-:-:S03]  /*345c0*/  @P1 IMAD.MOV.U32 R5, RZ, RZ, R50 ;  /* 0x000000ffff051224 */ /* 0x008fc600078e0032 */
[----:B------:R-:W2:Y:S04]  /*345d0*/  LDL R3, [R1+0x1d14] ;  /* 0x001d140001037983 */ /* 0x000ea80000100800 */
[----:B------:R-:W3:Y:S04]  /*345e0*/  LDL R0, [R1+0x1d18] ;  /* 0x001d180001007983 */ /* 0x000ee80000100800 */
[----:B------:R1:W4:Y:S04]  /*345f0*/  @P1 LDG.E.U8 R57, desc[UR24][R4.64] ;  /* 0x0000001804391981 */ /* 0x000328000c1e1100 */
[----:B0-----:R-:W2:Y:S01]  /*34600*/  LDL R51, [R1+0x1d1c] ;  /* 0x001d1c0001337983 */ /* 0x001ea20000100800 */
[----:B------:R-:W-:Y:S01]  /*34610*/  PRMT R58, RZ, 0x7610, R58 ;  /* 0x00007610ff3a7816 */ /* 0x000fe2000000003a */
[----:B-1----:R-:W-:-:S02]  /*34620*/  @P1 IMAD.MOV.U32 R4, RZ, RZ, R61 ;  /* 0x000000ffff041224 */ /* 0x002fc400078e003d */
[----:B------:R0:W-:Y:S04]  /*34630*/  STL [R1+0x3a60], R56 ;  /* 0x003a603801007387 */ /* 0x0001e80000100800 */
[----:B------:R-:W3:Y:S04]  /*34640*/  LDL R50, [R1+0x1d0c] ;  /* 0x001d0c0001327983 */ /* 0x000ee80000100800 */
[----:B------:R-:W3:Y:S01]  /*34650*/  LDL R49, [R1+0x1d10] ;  /* 0x001d100001317983 */ /* 0x000ee20000100800 */
[----:B------:R-:W-:Y:S01]  /*34660*/  PRMT R59, RZ, 0x7610, R59 ;  /* 0x00007610ff3b7816 */ /* 0x000fe2000000003b */
[----:B--2---:R-:W-:-:S05]  /*34670*/  @P1 IMAD.MOV.U32 R5, RZ, RZ, R51 ;  /* 0x000000ffff051224 */ /* 0x004fca00078e0033 */
[----:B------:R3:W2:Y:S04]  /*34680*/  @P1 LDG.E.U8 R58, desc[UR24][R4.64] ;  /* 0x00000018043a1981 */ /* 0x0006a8000c1e1100 */
[----:B----4-:R1:W-:Y:S04]  /*34690*/  STL [R1+0x3a64], R57 ;  /* 0x003a643901007387 */ /* 0x0103e80000100800 */
[----:B------:R-:W4:Y:S04]  /*346a0*/  LDL R61, [R1+0x1cc4] ;  /* 0x001cc400013d7983 */ /* 0x000f280000100800 */
[----:B0-----:R-:W4:Y:S04]  /*346b0*/  LDL R56, [R1+0x1cbc] ;  /* 0x001cbc0001387983 */ /* 0x001f280000100800 */
[----:B------:R-:W4:Y:S04]  /*346c0*/  LDL R51, [R1+0x1cc0] ;  /* 0x001cc00001337983 */ /* 0x000f280000100800 */
[----:B-1----:R-:W4:Y:S01]  /*346d0*/  LDL R57, [R1+0x1cc8] ;  /* 0x001cc80001397983 */ /* 0x002f220000100800 */
[----:B---3--:R-:W-:-:S02]  /*346e0*/  @P1 IMAD.MOV.U32 R4, RZ, RZ, R0 ;  /* 0x000000ffff041224 */ /* 0x008fc400078e0000 */
[----:B------:R-:W-:-:S05]  /*346f0*/  @P1 IMAD.MOV.U32 R5, RZ, RZ, R3 ;  /* 0x000000ffff051224 */ /* 0x000fca00078e0003 */
[----:B------:R0:W3:Y:S01]  /*34700*/  @P1 LDG.E.U8 R59, desc[UR24][R4.64] ;  /* 0x00000018043b1981 */ /* 0x0000e2000c1e1100 */
[----:B------:R-:W-:Y:S02]  /*34710*/  ISETP.GT.AND P0, PT, R2, 0x39, PT ;  /* 0x000000390200780c */ /* 0x000fe40003f04270 */
[----:B------:R-:W-:Y:S02]  /*34720*/  PRMT R60, RZ, 0x7610, R60 ;  /* 0x00007610ff3c7816 */ /* 0x000fe4000000003c */
[----:B------:R-:W-:Y:S01]  /*34730*/  PRMT R47, RZ, 0x7610, R47 ;  /* 0x00007610ff2f7816 */ /* 0x000fe2000000002f */
[----:B0-----:R-:W-:Y:S02]  /*34740*/  @P1 IMAD.MOV.U32 R4, RZ, RZ, R49 ;  /* 0x000000ffff041224 */ /* 0x001fe400078e0031 */
[----:B------:R-:W-:-:S05]  /*34750*/  @P1 IMAD.MOV.U32 R5, RZ, RZ, R50 ;  /* 0x000000ffff051224 */ /* 0x000fca00078e0032 */
[----:B------:R4:W3:Y:S01]  /*34760*/  @P1 LDG.E.U8 R60, desc[UR24][R4.64] ;  /* 0x00000018043c1981 */ /* 0x0008e2000c1e1100 */
[----:B------:R-:W-:-:S03]  /*34770*/  PRMT R46, RZ, 0x7610, R46 ;  /* 0x00007610ff2e7816 */ /* 0x000fc6000000002e */
[----:B--2---:R-:W-:Y:S04]  /*34780*/  STL [R1+0x3a68], R58 ;  /* 0x003a683a01007387 */ /* 0x004fe80000100800 */
[----:B------:R-:W2:Y:S04]  /*34790*/  LDL R3, [R1+0x1cb4] ;  /* 0x001cb40001037983 */ /* 0x000ea80000100800 */
[----:B------:R-:W2:Y:S01]  /*347a0*/  LDL R0, [R1+0x1cb8] ;  /* 0x001cb80001007983 */ /* 0x000ea20000100800 */
[----:B----4-:R-:W-:Y:S02]  /*347b0*/  @P0 IMAD.MOV.U32 R5, RZ, RZ, R61 ;  /* 0x000000ffff050224 */ /* 0x010fe400078e003d */
[----:B------:R-:W-:-:S05]  /*347c0*/  @P0 IMAD.MOV.U32 R4, RZ, RZ, R57 ;  /* 0x000000ffff040224 */ /* 0x000fca00078e0039 */
[----:B------:R0:W4:Y:S04]  /*347d0*/  @P0 LDG.E.U8 R47, desc[UR24][R4.64] ;  /* 0x00000018042f0981 */ /* 0x000128000c1e1100 */
[----:B---3--:R-:W-:Y:S04]  /*347e0*/  STL [R1+0x3a6c], R59 ;  /* 0x003a6c3b01007387 */ /* 0x008fe80000100800 */
[----:B------:R-:W3:Y:S04]  /*347f0*/  LDL R50, [R1+0x1cac] ;  /* 0x001cac0001327983 */ /* 0x000ee80000100800 */
[----:B------:R-:W3:Y:S01]  /*34800*/  LDL R49, [R1+0x1cb0] ;  /* 0x001cb00001317983 */ /* 0x000ee20000100800 */
[----:B0-----:R-:W-:-:S02]  /*34810*/  @P0 IMAD.MOV.U32 R4, RZ, RZ, R51 ;  /* 0x000000ffff040224 */ /* 0x001fc400078e0033 */
[----:B------:R-:W-:-:S05]  /*34820*/  @P0 IMAD.MOV.U32 R5, RZ, RZ, R56 ;  /* 0x000000ffff050224 */ /* 0x000fca00078e0038 */
[----:B------:R2:W3:Y:S01]  /*34830*/  @P0 LDG.E.U8 R46, desc[UR24][R4.64] ;  /* 0x00000018042e0981 */ /* 0x0004e2000c1e1100 */
[----:B------:R-:W-:-:S03]  /*34840*/  PRMT R45, RZ, 0x7610, R45 ;  /* 0x00007610ff2d7816 */ /* 0x000fc6000000002d */
[----:B------:R-:W-:Y:S01]  /*34850*/  STL [R1+0x3a70], R60 ;  /* 0x003a703c01007387 */ /* 0x000fe20000100800 */
[----:B------:R-:W-:Y:S01]  /*34860*/  PRMT R44, RZ, 0x7610, R44 ;  /* 0x00007610ff2c7816 */ /* 0x000fe2000000002c */
[----:B--2---:R-:W-:Y:S02]  /*34870*/  @P0 IMAD.MOV.U32 R5, RZ, RZ, R3 ;  /* 0x000000ffff050224 */ /* 0x004fe400078e0003 */
[----:B------:R-:W-:-:S05]  /*34880*/  @P0 IMAD.MOV.U32 R4, RZ, RZ, R0 ;  /* 0x000000ffff040224 */ /* 0x000fca00078e0000 */
[----:B------:R3:W2:Y:S04]  /*34890*/  @P0 LDG.E.U8 R45, desc[UR24][R4.64] ;  /* 0x00000018042d0981 */ /* 0x0006a8000c1e1100 */
[----:B----4-:R0:W-:Y:S01]  /*348a0*/  STL [R1+0x3abc], R47 ;  /* 0x003abc2f01007387 */ /* 0x0101e20000100800 */
[----:B---3--:R-:W-:Y:S02]  /*348b0*/  @P0 IMAD.MOV.U32 R5, RZ, RZ, R50 ;  /* 0x000000ffff050224 */ /* 0x008fe400078e0032 */
[----:B------:R-:W-:-:S05]  /*348c0*/  @P0 IMAD.MOV.U32 R4, RZ, RZ, R49 ;  /* 0x000000ffff040224 */ /* 0x000fca00078e0031 */
[----:B------:R-:W3:Y:S04]  /*348d0*/  @P0 LDG.E.U8 R44, desc[UR24][R4.64] ;  /* 0x00000018042c0981 */ /* 0x000ee8000c1e1100 */
[----:B------:R1:W-:Y:S04]  /*348e0*/  STL [R1+0x3ac0], R46 ;  /* 0x003ac02e01007387 */ /* 0x0003e80000100800 */
[----:B------:R-:W4:Y:S04]  /*348f0*/  LDL R57, [R1+0x1ca4] ;  /* 0x001ca40001397983 */ /* 0x000f280000100800 */
[----:B------:R-:W4:Y:S04]  /*34900*/  LDL R56, [R1+0x1ca8] ;  /* 0x001ca80001387983 */ /* 0x000f280000100800 */
[----:B------:R-:W4:Y:S04]  /*34910*/  LDL R3, [R1+0x1c9c] ;  /* 0x001c9c0001037983 */ /* 0x000f280000100800 */
[----:B------:R-:W4:Y:S01]  /*34920*/  LDL R0, [R1+0x1ca0] ;  /* 0x001ca00001007983 */ /* 0x000f220000100800 */
[----:B------:R-:W-:-:S03]  /*34930*/  PRMT R55, RZ, 0x7610, R55 ;  /* 0x00007610ff377816 */ /* 0x000fc60000000037 */
[----:B--2---:R2:W-:Y:S04]  /*34940*/  STL [R1+0x3ac4], R45 ;  /* 0x003ac42d01007387 */ /* 0x0045e80000100800 */
[----:B------:R-:W4:Y:S04]  /*34950*/  LDL R51, [R1+0x1c94] ;  /* 0x001c940001337983 */ /* 0x000f280000100800 */
[----:B------:R-:W4:Y:S04]  /*34960*/  LDL R50, [R1+0x1c98] ;  /* 0x001c980001327983 */ /* 0x000f280000100800 */
[----:B------:R-:W4:Y:S04]  /*34970*/  LDL R49, [R1+0x1c8c] ;  /* 0x001c8c0001317983 */ /* 0x000f280000100800 */
[----:B0-----:R-:W4:Y:S04]  /*34980*/  LDL R47, [R1+0x1c90] ;  /* 0x001c9000012f7983 */ /* 0x001f280000100800 */
[----:B-1----:R-:W4:Y:S04]  /*34990*/  LDL R46, [R1+0x1c84] ;  /* 0x001c8400012e7983 */ /* 0x002f280000100800 */
[----:B--2---:R-:W2:Y:S04]  /*349a0*/  LDL R45, [R1+0x1c88] ;  /* 0x001c8800012d7983 */ /* 0x004ea80000100800 */
[----:B---3--:R0:W-:Y:S01]  /*349b0*/  STL [R1+0x3ac8], R44 ;  /* 0x003ac82c01007387 */ /* 0x0081e20000100800 */
[----:B------:R-:W-:-:S03]  /*349c0*/  PRMT R54, RZ, 0x7610, R54 ;  /* 0x00007610ff367816 */ /* 0x000fc60000000036 */
[----:B------:R-:W3:Y:S01]  /*349d0*/  LDL R58, [R1+0x1c74] ;  /* 0x001c7400013a7983 */ /* 0x000ee20000100800 */
[----:B----4-:R-:W-:Y:S02]  /*349e0*/  @P0 IMAD.MOV.U32 R5, RZ, RZ, R57 ;  /* 0x000000ffff050224 */ /* 0x010fe400078e0039 */
[----:B------:R-:W-:Y:S01]  /*349f0*/  @P0 IMAD.MOV.U32 R4, RZ, RZ, R56 ;  /* 0x000000ffff040224 */ /* 0x000fe200078e0038 */
[----:B------:R-:W4:Y:S01]  /*34a00*/  LDL R57, [R1+0x1c78] ;  /* 0x001c780001397983 */ /* 0x000f220000100800 */
[----:B------:R-:W-:Y:S02]  /*34a10*/  ISETP.GT.AND P1, PT, R2, 0x3a, PT ;  /* 0x0000003a0200780c */ /* 0x000fe40003f24270 */
[----:B------:R-:W-:Y:S01]  /*34a20*/  PRMT R53, RZ, 0x7610, R53 ;  /* 0x00007610ff357816 */ /* 0x000fe20000000035 */
[----:B------:R-:W3:Y:S04]  /*34a30*/  LDL R56, [R1+0x1c6c] ;  /* 0x001c6c0001387983 */ /* 0x000ee80000100800 */
[----:B------:R1:W3:Y:S01]  /*34a40*/  @P0 LDG.E.U8 R55, desc[UR24][R4.64] ;  /* 0x0000001804370981 */ /* 0x0002e2000c1e1100 */
[----:B------:R-:W-:-:S02]  /*34a50*/  PRMT R52, RZ, 0x7610, R52 ;  /* 0x00007610ff347816 */ /* 0x000fc40000000034 */
[----:B------:R-:W-:Y:S02]  /*34a60*/  PRMT R43, RZ, 0x7610, R43 ;  /* 0x00007610ff2b7816 */ /* 0x000fe4000000002b */
[----:B------:R-:W-:Y:S02]  /*34a70*/  PRMT R42, RZ, 0x7610, R42 ;  /* 0x00007610ff2a7816 */ /* 0x000fe4000000002a */
[----:B------:R-:W-:Y:S02]  /*34a80*/  PRMT R41, RZ, 0x7610, R41 ;  /* 0x00007610ff297816 */ /* 0x000fe40000000029 */
[----:B------:R-:W-:Y:S02]  /*34a90*/  PRMT R40, RZ, 0x7610, R40 ;  /* 0x00007610ff287816 */ /* 0x000fe40000000028 */
[----:B------:R-:W-:Y:S02]  /*34aa0*/  PRMT R39, RZ, 0x7610, R39 ;  /* 0x00007610ff277816 */ /* 0x000fe40000000027 */
[----:B------:R-:W-:Y:S01]  /*34ab0*/  PRMT R38, RZ, 0x7610, R38 ;  /* 0x00007610ff267816 */ /* 0x000fe20000000026 */
[----:B0-----:R-:W3:Y:S01]  /*34ac0*/  LDL R44, [R1+0x1c4c] ;  /* 0x001c4c00012c7983 */ /* 0x001ee20000100800 */
[----:B-1----:R-:W-:-:S03]  /*34ad0*/  @P0 IMAD.MOV.U32 R5, RZ, RZ, R3 ;  /* 0x000000ffff050224 */ /* 0x002fc600078e0003 */
[----:B------:R-:W4:Y:S01]  /*34ae0*/  LDL R3, [R1+0x1c7c] ;  /* 0x001c7c0001037983 */ /* 0x000f220000100800 */
[----:B------:R-:W-:-:S03]  /*34af0*/  @P0 IMAD.MOV.U32 R4, RZ, RZ, R0 ;  /* 0x000000ffff040224 */ /* 0x000fc600078e0000 */
[----:B------:R-:W3:Y:S04]  /*34b00*/  LDL R0, [R1+0x1c80] ;  /* 0x001c800001007983 */ /* 0x000ee80000100800 */
[----:B------:R0:W3:Y:S02]  /*34b10*/  @P0 LDG.E.U8 R54, desc[UR24][R4.64] ;  /* 0x0000001804360981 */ /* 0x0000e4000c1e1100 */
[----:B0-----:R-:W-:Y:S02]  /*34b20*/  @P0 IMAD.MOV.U32 R5, RZ, RZ, R51 ;  /* 0x000000ffff050224 */ /* 0x001fe400078e0033 */
[----:B------:R-:W-:Y:S01]  /*34b30*/  @P0 IMAD.MOV.U32 R4, RZ, RZ, R50 ;  /* 0x000000ffff040224 */ /* 0x000fe200078e0032 */
[----:B------:R-:W3:Y:S04]  /*34b40*/  LDL R51, [R1+0x1c70] ;  /* 0x001c700001337983 */ /* 0x000ee80000100800 */
[----:B------:R-:W3:Y:S04]  /*34b50*/  LDL R50, [R1+0x1c64] ;  /* 0x001c640001327983 */ /* 0x000ee80000100800 */
[----:B------:R0:W3:Y:S02]  /*34b60*/  @P0 LDG.E.U8 R53, desc[UR24][R4.64] ;  /* 0x0000001804350981 */ /* 0x0000e4000c1e1100 */
[----:B0-----:R-:W-:-:S02]  /*34b70*/  @P0 IMAD.MOV.U32 R4, RZ, RZ, R47 ;  /* 0x000000ffff040224 */ /* 0x001fc400078e002f */
[----:B------:R-:W-:Y:S01]  /*34b80*/  @P0 IMAD.MOV.U32 R5, RZ, RZ, R49 ;  /* 0x000000ffff050224 */ /* 0x000fe200078e0031 */
[----:B------:R-:W3:Y:S04]  /*34b90*/  LDL R47, [R1+0x1c5c] ;  /* 0x001c5c00012f7983 */ /* 0x000ee80000100800 */
[----:B------:R-:W3:Y:S04]  /*34ba0*/  LDL R49, [R1+0x1c68] ;  /* 0x001c680001317983 */ /* 0x000ee80000100800 */
[----:B------:R2:W3:Y:S02]  /*34bb0*/  @P0 LDG.E.U8 R52, desc[UR24][R4.64] ;  /* 0x0000001804340981 */ /* 0x0004e4000c1e1100 */
[----:B--2---:R-:W-:-:S02]  /*34bc0*/  @P1 IMAD.MOV.U32 R4, RZ, RZ, R45 ;  /* 0x000000ffff041224 */ /* 0x004fc400078e002d */
[----:B------:R-:W-:Y:S01]  /*34bd0*/  @P1 IMAD.MOV.U32 R5, RZ, RZ, R46 ;  /* 0x000000ffff051224 */ /* 0x000fe200078e002e */
[----:B------:R-:W2:Y:S04]  /*34be0*/  LDL R45, [R1+0x1c54] ;  /* 0x001c5400012d7983 */ /* 0x000ea80000100800 */
[----:B------:R-:W2:Y:S04]  /*34bf0*/  LDL R46, [R1+0x1c60] ;  /* 0x001c6000012e7983 */ /* 0x000ea80000100800 */
[----:B------:R4:W2:Y:S02]  /*34c00*/  @P1 LDG.E.U8 R43, desc[UR24][R4.64] ;  /* 0x00000018042b1981 */ /* 0x0008a4000c1e1100 */
[----:B----4-:R-:W-:-:S02]  /*34c10*/  @P1 IMAD.MOV.U32 R5, RZ, RZ, R3 ;  /* 0x000000ffff051224 */ /* 0x010fc400078e0003 */
[----:B------:R-:W4:Y:S01]  /*34c20*/  LDL R3, [R1+0x1c58] ;  /* 0x001c580001037983 */ /* 0x000f220000100800 */
[----:B---3--:R-:W-:-:S03]  /*34c30*/  @P1 IMAD.MOV.U32 R4, RZ, RZ, R0 ;  /* 0x000000ffff041224 */ /* 0x008fc600078e0000 */
[----:B------:R-:W3:Y:S04]  /*34c40*/  LDL R0, [R1+0x1c50] ;  /* 0x001c500001007983 */ /* 0x000ee80000100800 */
[----:B------:R0:W3:Y:S02]  /*34c50*/  @P1 LDG.E.U8 R42, desc[UR24][R4.64] ;  /* 0x00000018042a1981 */ /* 0x0000e4000c1e1100 */
[----:B0-----:R-:W-:Y:S02]  /*34c60*/  @P1 IMAD.MOV.U32 R4, RZ, RZ, R57 ;  /* 0x000000ffff041224 */ /* 0x001fe400078e0039 */
[----:B------:R-:W-:-:S05]  /*34c70*/  @P1 IMAD.MOV.U32 R5, RZ, RZ, R58 ;  /* 0x000000ffff051224 */ /* 0x000fca00078e003a */
[----:B------:R0:W3:Y:S02]  /*34c80*/  @P1 LDG.E.U8 R41, desc[UR24][R4.64] ;  /* 0x0000001804291981 */ /* 0x0000e4000c1e1100 */
[----:B0-----:R-:W-:Y:S02]  /*34c90*/  @P1 IMAD.MOV.U32 R5, RZ, RZ, R56 ;  /* 0x000000ffff051224 */ /* 0x001fe400078e0038 */
[----:B------:R-:W-:Y:S02]  /*34ca0*/  @P1 IMAD.MOV.U32 R4, RZ, RZ, R51 ;  /* 0x000000ffff041224 */ /* 0x000fe400078e0033 */
[----:B------:R-:W3:Y:S04]  /*34cb0*/  LDL R51, [R1+0x1c44] ;  /* 0x001c440001337983 */ /* 0x000ee80000100800 */
[----:B------:R0:W3:Y:S02]  /*34cc0*/  @P1 LDG.E.U8 R40, desc[UR24][R4.64] ;  /* 0x0000001804281981 */ /* 0x0000e4000c1e1100 */
[----:B0-----:R-:W-:-:S02]  /*34cd0*/  @P1 IMAD.MOV.U32 R5, RZ, RZ, R50 ;  /* 0x000000ffff051224 */ /* 0x001fc400078e0032 */
[----:B------:R-:W-:Y:S01]  /*34ce0*/  @P1 IMAD.MOV.U32 R4, RZ, RZ, R49 ;  /* 0x000000ffff041224 */ /* 0x000fe200078e0031 */
[----:B------:R-:W3:Y:S01]  /*34cf0*/  LDL R50, [R1+0x1c3c] ;  /* 0x001c3c0001327983 */ /* 0x000ee20000100800 */
[----:B------:R-:W-:Y:S02]  /*34d00*/  PRMT R37, RZ, 0x7610, R37 ;  /* 0x00007610ff257816 */ /* 0x000fe40000000025 */
[----:B------:R-:W-:Y:S01]  /*34d10*/  ISETP.GT.AND P0, PT, R2, 0x3b, PT ;  /* 0x0000003b0200780c */ /* 0x000fe20003f04270 */
[----:B------:R-:W3:Y:S04]  /*34d20*/  LDL R49, [R1+0x1c34] ;  /* 0x001c340001317983 */ /* 0x000ee80000100800 */
[----:B------:R2:W3:Y:S02]  /*34d30*/  @P1 LDG.E.U8 R39, desc[UR24][R4.64] ;  /* 0x0000001804271981 */ /* 0x0004e4000c1e1100 */
[----:B--2---:R-:W-:-:S02]  /*34d40*/  @P1 IMAD.MOV.U32 R4, RZ, RZ, R46 ;  /* 0x000000ffff041224 */ /* 0x004fc400078e002e */
[----:B------:R-:W-:Y:S01]  /*34d50*/  @P1 IMAD.MOV.U32 R5, RZ, RZ, R47 ;  /* 0x000000ffff051224 */ /* 0x000fe200078e002f */
[----:B------:R-:W-:Y:S01]  /*34d60*/  PRMT R36, RZ, 0x7610, R36 ;  /* 0x00007610ff247816 */ /* 0x000fe20000000024 */
[----:B------:R-:W2:Y:S04]  /*34d70*/  LDL R47, [R1+0x1c38] ;  /* 0x001c3800012f7983 */ /* 0x000ea80000100800 */
[----:B------:R4:W2:Y:S01]  /*34d80*/  @P1 LDG.E.U8 R38, desc[UR24][R4.64] ;  /* 0x0000001804261981 */ /* 0x0008a2000c1e1100 */
[C---:B------:R-:W-:Y:S02]  /*34d90*/  ISETP.GT.AND P2, PT, R2.reuse, 0x3e, PT ;  /* 0x0000003e0200780c */ /* 0x040fe40003f44270 */
[----:B------:R-:W-:Y:S02]  /*34da0*/  ISETP.GT.AND P3, PT, R2, 0x3f, PT ;  /* 0x0000003f0200780c */ /* 0x000fe40003f64270 */
[----:B------:R-:W-:Y:S01]  /*34db0*/  PRMT R35, RZ, 0x7610, R35 ;  /* 0x00007610ff237816 */ /* 0x000fe20000000023 */
[----:B------:R-:W2:Y:S01]  /*34dc0*/  LDL R46, [R1+0x1c2c] ;  /* 0x001c2c00012e7983 */ /* 0x000ea20000100800 */
[----:B----4-:R-:W-:-:S03]  /*34dd0*/  @P1 IMAD.MOV.U32 R4, RZ, RZ, R3 ;  /* 0x000000ffff041224 */ /* 0x010fc600078e0003 */
[----:B------:R-:W4:Y:S01]  /*34de0*/  LDL R3, [R1+0x1c48] ;  /* 0x001c480001037983 */ /* 0x000f220000100800 */
[----:B------:R-:W-:-:S03]  /*34df0*/  @P1 IMAD.MOV.U32 R5, RZ, RZ, R45 ;  /* 0x000000ffff051224 */ /* 0x000fc600078e002d */
[----:B------:R-:W2:Y:S04]  /*34e00*/  LDL R45, [R1+0x1c40] ;  /* 0x001c4000012d7983 */ /* 0x000ea80000100800 */
[----:B------:R3:W2:Y:S02]  /*34e10*/  @P1 LDG.E.U8 R37, desc[UR24][R4.64] ;  /* 0x0000001804251981 */ /* 0x0006a4000c1e1100 */
[----:B---3--:R-:W-:Y:S02]  /*34e20*/  @P1 IMAD.MOV.U32 R4, RZ, RZ, R0 ;  /* 0x000000ffff041224 */ /* 0x008fe400078e0000 */
[----:B------:R-:W0:Y:S01]  /*34e30*/  S2R R0, SR_TID.X ;  /* 0x0000000000007919 */ /* 0x000e220000002100 */
[----:B------:R-:W-:Y:S02]  /*34e40*/  @P1 IMAD.MOV.U32 R5, RZ, RZ, R44 ;  /* 0x000000ffff051224 */ /* 0x000fe400078e002c */
[----:B------:R-:W3:Y:S04]  /*34e50*/  LDL R44, [R1+0x1c30] ;  /* 0x001c3000012c7983 */ /* 0x000ee80000100800 */
[----:B------:R-:W3:Y:S01]  /*34e60*/  @P1 LDG.E.U8 R36, desc[UR24][R4.64] ;  /* 0x0000001804241981 */ /* 0x000ee2000c1e1100 */
[----:B------:R-:W-:-:S02]  /*34e70*/  ISETP.GT.AND P1, PT, R2, 0x3d, PT ;  /* 0x0000003d0200780c */ /* 0x000fc40003f24270 */
[----:B------:R-:W-:Y:S02]  /*34e80*/  PRMT R34, RZ, 0x7610, R34 ;  /* 0x00007610ff227816 */ /* 0x000fe40000000022 */
[C---:B0-----:R-:W-:Y:S02]  /*34e90*/  LOP3.LUT R61, R0.reuse, 0x1f, RZ, 0xc0, !PT ;  /* 0x0000001f003d7812 */ /* 0x041fe400078ec0ff */
[----:B------:R-:W-:Y:S02]  /*34ea0*/  LOP3.LUT R0, R0, 0x1f, RZ, 0xc0, !PT ;  /* 0x0000001f00007812 */ /* 0x000fe400078ec0ff */
[----:B------:R-:W-:Y:S02]  /*34eb0*/  LOP3.LUT R56, R61, 0x20, RZ, 0xfc, !PT ;  /* 0x000000203d387812 */ /* 0x000fe400078efcff */
[-C--:B------:R-:W-:Y:S02]  /*34ec0*/  ISETP.GE.AND P4, PT, R0, R2.reuse, PT ;  /* 0x000000020000720c */ /* 0x080fe40003f86270 */
[----:B------:R-:W-:Y:S01]  /*34ed0*/  ISETP.GE.AND P5, PT, R56, R2, PT ;  /* 0x000000023800720c */ /* 0x000fe20003fa6270 */
[----:B----4-:R-:W-:-:S02]  /*34ee0*/  @P0 IMAD.MOV.U32 R2, RZ, RZ, R3 ;  /* 0x000000ffff020224 */ /* 0x010fc400078e0003 */
[----:B------:R-:W-:-:S05]  /*34ef0*/  @P0 IMAD.MOV.U32 R3, RZ, RZ, R51 ;  /* 0x000000ffff030224 */ /* 0x000fca00078e0033 */
[----:B------:R2:W4:Y:S02]  /*34f00*/  @P0 LDG.E.U8 R35, desc[UR24][R2.64] ;  /* 0x0000001802230981 */ /* 0x000524000c1e1100 */
[----:B--2---:R-:W-:Y:S02]  /*34f10*/  @P0 IMAD.MOV.U32 R2, RZ, RZ, R45 ;  /* 0x000000ffff020224 */ /* 0x004fe400078e002d */
[----:B------:R-:W-:-:S05]  /*34f20*/  @P0 IMAD.MOV.U32 R3, RZ, RZ, R50 ;  /* 0x000000ffff030224 */ /* 0x000fca00078e0032 */
[----:B------:R0:W2:Y:S01]  /*34f30*/  @P0 LDG.E.U8 R34, desc[UR24][R2.64] ;  /* 0x0000001802220981 */ /* 0x0000a2000c1e1100 */
[----:B------:R-:W-:Y:S01]  /*34f40*/  PRMT R33, RZ, 0x7610, R33 ;  /* 0x00007610ff217816 */ /* 0x000fe20000000021 */
[----:B0-----:R-:W-:Y:S02]  /*34f50*/  @P0 IMAD.MOV.U32 R2, RZ, RZ, R47 ;  /* 0x000000ffff020224 */ /* 0x001fe400078e002f */
[----:B------:R-:W-:-:S05]  /*34f60*/  @P0 IMAD.MOV.U32 R3, RZ, RZ, R49 ;  /* 0x000000ffff030224 */ /* 0x000fca00078e0031 */
[----:B------:R3:W2:Y:S01]  /*34f70*/  @P0 LDG.E.U8 R33, desc[UR24][R2.64] ;  /* 0x0000001802210981 */ /* 0x0006a2000c1e1100 */
[----:B------:R-:W-:Y:S01]  /*34f80*/  PRMT R32, RZ, 0x7610, R32 ;  /* 0x00007610ff207816 */ /* 0x000fe20000000020 */
[----:B---3--:R-:W-:Y:S02]  /*34f90*/  @P0 IMAD.MOV.U32 R2, RZ, RZ, R44 ;  /* 0x000000ffff020224 */ /* 0x008fe400078e002c */
[----:B------:R-:W-:-:S05]  /*34fa0*/  @P0 IMAD.MOV.U32 R3, RZ, RZ, R46 ;  /* 0x000000ffff030224 */ /* 0x000fca00078e002e */
[----:B------:R-:W3:Y:S04]  /*34fb0*/  @P0 LDG.E.U8 R32, desc[UR24][R2.64] ;  /* 0x0000001802200981 */ /* 0x000ee8000c1e1100 */
[----:B----4-:R0:W-:Y:S04]  /*34fc0*/  STL [R1+0x3a74], R35 ;  /* 0x003a742301007387 */ /* 0x0101e80000100800 */
[----:B------:R-:W4:Y:S04]  /*34fd0*/  LDL R45, [R1+0x1c24] ;  /* 0x001c2400012d7983 */ /* 0x000f280000100800 */
[----:B0-----:R-:W4:Y:S04]  /*34fe0*/  LDL R35, [R1+0x1c28] ;  /* 0x001c280001237983 */ /* 0x001f280000100800 */
[----:B--2---:R-:W-:Y:S04]  /*34ff0*/  STL [R1+0x3a78], R34 ;  /* 0x003a782201007387 */ /* 0x004fe80000100800 */
[----:B------:R-:W2:Y:S04]  /*35000*/  LDL R49, [R1+0x1c1c] ;  /* 0x001c1c0001317983 */ /* 0x000ea80000100800 */
[----:B------:R-:W2:Y:S04]  /*35010*/  LDL R47, [R1+0x1c20] ;  /* 0x001c2000012f7983 */ /* 0x000ea80000100800 */
[----:B------:R0:W-:Y:S04]  /*35020*/  STL [R1+0x3a7c], R33 ;  /* 0x003a7c2101007387 */ /* 0x0001e80000100800 */
[----:B------:R-:W2:Y:S04]  /*35030*/  LDL R46, [R1+0x1c14] ;  /* 0x001c1400012e7983 */ /* 0x000ea80000100800 */
[----:B------:R-:W2:Y:S01]  /*35040*/  LDL R44, [R1+0x1c18] ;  /* 0x001c1800012c7983 */ /* 0x000ea20000100800 */
[----:B------:R-:W-:-:S03]  /*35050*/  PRMT R31, RZ, 0x7610, R31 ;  /* 0x00007610ff1f7816 */ /* 0x000fc6000000001f */
[----:B0-----:R-:W2:Y:S04]  /*35060*/  LDL R33, [R1+0x1c10] ;  /* 0x001c100001217983 */ /* 0x001ea80000100800 */
[----:B---3--:R0:W-:Y:S01]  /*35070*/  STL [R1+0x3a80], R32 ;  /* 0x003a802001007387 */ /* 0x0081e20000100800 */
[----:B------:R-:W-:Y:S02]  /*35080*/  PRMT R30, RZ, 0x7610, R30 ;  /* 0x00007610ff1e7816 */ /* 0x000fe4000000001e */
[----:B------:R-:W-:Y:S02]  /*35090*/  PRMT R29, RZ, 0x7610, R29 ;  /* 0x00007610ff1d7816 */ /* 0x000fe4000000001d */
[----:B------:R-:W-:Y:S01]  /*350a0*/  PRMT R28, RZ, 0x7610, R28 ;  /* 0x00007610ff1c7816 */ /* 0x000fe2000000001c */
[----:B------:R-:W3:Y:S01]  /*350b0*/  LDL R34, [R1+0x1bc8] ;  /* 0x001bc80001227983 */ /* 0x000ee20000100800 */
[----:B----4-:R-:W-:-:S03]  /*350c0*/  @P0 IMAD.MOV.U32 R3, RZ, RZ, R45 ;  /* 0x000000ffff030224 */ /* 0x010fc600078e002d */
[----:B------:R-:W4:Y:S01]  /*350d0*/  LDL R45, [R1+0x1c0c] ;  /* 0x001c0c00012d7983 */ /* 0x000f220000100800 */
[----:B------:R-:W-:-:S03]  /*350e0*/  @P0 IMAD.MOV.U32 R2, RZ, RZ, R35 ;  /* 0x000000ffff020224 */ /* 0x000fc600078e0023 */
[----:B------:R-:W3:Y:S04]  /*350f0*/  LDL R35, [R1+0x1bc4] ;  /* 0x001bc40001237983 */ /* 0x000ee80000100800 */
[----:B------:R2:W3:Y:S02]  /*35100*/  @P0 LDG.E.U8 R31, desc[UR24][R2.64] ;  /* 0x00000018021f0981 */ /* 0x0004e4000c1e1100 */
[----:B--2---:R-:W-:Y:S02]  /*35110*/  @P0 IMAD.MOV.U32 R2, RZ, RZ, R47 ;  /* 0x000000ffff020224 */ /* 0x004fe400078e002f */
[----:B------:R-:W-:-:S05]  /*35120*/  @P0 IMAD.MOV.U32 R3, RZ, RZ, R49 ;  /* 0x000000ffff030224 */ /* 0x000fca00078e0031 */
[----:B------:R1:W2:Y:S02]  /*35130*/  @P0 LDG.E.U8 R30, desc[UR24][R2.64] ;  /* 0x00000018021e0981 */ /* 0x0002a4000c1e1100 */
[----:B-1----:R-:W-:Y:S02]  /*35140*/  @P0 IMAD.MOV.U32 R2, RZ, RZ, R44 ;  /* 0x000000ffff020224 */ /* 0x002fe400078e002c */
[----:B------:R-:W-:-:S05]  /*35150*/  @P0 IMAD.MOV.U32 R3, RZ, RZ, R46 ;  /* 0x000000ffff030224 */ /* 0x000fca00078e002e */
[----:B------:R1:W2:Y:S02]  /*35160*/  @P0 LDG.E.U8 R29, desc[UR24][R2.64] ;  /* 0x00000018021d0981 */ /* 0x0002a4000c1e1100 */
[----:B-1----:R-:W-:Y:S02]  /*35170*/  @P0 IMAD.MOV.U32 R2, RZ, RZ, R33 ;  /* 0x000000ffff020224 */ /* 0x002fe400078e0021 */
[----:B----4-:R-:W-:-:S05]  /*35180*/  @P0 IMAD.MOV.U32 R3, RZ, RZ, R45 ;  /* 0x000000ffff030224 */ /* 0x010fca00078e002d */
[----:B------:R1:W4:Y:S04]  /*35190*/  @P0 LDG.E.U8 R28, desc[UR24][R2.64] ;  /* 0x00000018021c0981 */ /* 0x000328000c1e1100 */
[----:B---3--:R3:W-:Y:S04]  /*351a0*/  STL [R1+0x3a84], R31 ;  /* 0x003a841f01007387 */ /* 0x0087e80000100800 */
[----:B0-----:R-:W4:Y:S04]  /*351b0*/  LDL R32, [R1+0x1bbc] ;  /* 0x001bbc0001207983 */ /* 0x001f280000100800 */
[----:B---3--:R-:W3:Y:S04]  /*351c0*/  LDL R31, [R1+0x1bc0] ;  /* 0x001bc000011f7983 */ /* 0x008ee80000100800 */
[----:B--2---:R0:W-:Y:S04]  /*351d0*/  STL [R1+0x3a88], R30 ;  /* 0x003a881e01007387 */ /* 0x0041e80000100800 */
[----:B------:R-:W2:Y:S04]  /*351e0*/  LDL R44, [R1+0x1bb4] ;  /* 0x001bb400012c7983 */ /* 0x000ea80000100800 */
[----:B0-----:R-:W2:Y:S04]  /*351f0*/  LDL R30, [R1+0x1bb8] ;  /* 0x001bb800011e7983 */ /* 0x001ea80000100800 */
[----:B------:R0:W-:Y:S04]  /*35200*/  STL [R1+0x3a8c], R29 ;  /* 0x003a8c1d01007387 */ /* 0x0001e80000100800 */
[----:B------:R-:W2:Y:S04]  /*35210*/  LDL R33, [R1+0x1bac] ;  /* 0x001bac0001217983 */ /* 0x000ea80000100800 */
[----:B0-----:R-:W2:Y:S01]  /*35220*/  LDL R29, [R1+0x1bb0] ;  /* 0x001bb000011d7983 */ /* 0x001ea20000100800 */
[----:B------:R-:W-:Y:S01]  /*35230*/  PRMT R27, RZ, 0x7610, R27 ;  /* 0x00007610ff1b7816 */ /* 0x000fe2000000001b */
[----:B-1----:R-:W-:-:S02]  /*35240*/  @P1 IMAD.MOV.U32 R2, RZ, RZ, R34 ;  /* 0x000000ffff021224 */ /* 0x002fc400078e0022 */
[----:B------:R-:W-:Y:S01]  /*35250*/  @P1 IMAD.MOV.U32 R3, RZ, RZ, R35 ;  /* 0x000000ffff031224 */ /* 0x000fe200078e0023 */
[----:B------:R-:W-:-:S04]  /*35260*/  PRMT R26, RZ, 0x7610, R26 ;  /* 0x00007610ff1a7816 */ /* 0x000fc8000000001a */
[----:B------:R0:W2:Y:S04]  /*35270*/  @P1 LDG.E.U8 R27, desc[UR24][R2.64] ;  /* 0x00000018021b1981 */ /* 0x0000a8000c1e1100 */
[----:B----4-:R1:W-:Y:S04]  /*35280*/  STL [R1+0x3a90], R28 ;  /* 0x003a901c01007387 */ /* 0x0103e80000100800 */
[----:B------:R-:W4:Y:S04]  /*35290*/  LDL R35, [R1+0x1ba4] ;  /* 0x001ba40001237983 */ /* 0x000f280000100800 */
[----:B------:R-:W4:Y:S01]  /*352a0*/  LDL R34, [R1+0x1ba8] ;  /* 0x001ba80001227983 */ /* 0x000f220000100800 */
[----:B------:R-:W-:-:S02]  /*352b0*/  PRMT R25, RZ, 0x7610, R25 ;  /* 0x00007610ff197816 */ /* 0x000fc40000000019 */
[----:B------:R-:W-:Y:S02]  /*352c0*/  PRMT R24, RZ, 0x7610, R24 ;  /* 0x00007610ff187816 */ /* 0x000fe40000000018 */
[----:B------:R-:W-:Y:S01]  /*352d0*/  PRMT R23, RZ, 0x7610, R23 ;  /* 0x00007610ff177816 */ /* 0x000fe20000000017 */
[----:B0-----:R-:W-:Y:S01]  /*352e0*/  @P1 IMAD.MOV.U32 R3, RZ, RZ, R32 ;  /* 0x000000ffff031224 */ /* 0x001fe200078e0020 */
[----:B------:R-:W4:Y:S04]  /*352f0*/  LDL R45, [R1+0x1b84] ;  /* 0x001b8400012d7983 */ /* 0x000f280000100800 */
[----:B------:R-:W4:Y:S04]  /*35300*/  LDL R32, [R1+0x1b9c] ;  /* 0x001b9c0001207983 */ /* 0x000f280000100800 */
[----:B-1----:R-:W4:Y:S01]  /*35310*/  LDL R28, [R1+0x1b98] ;  /* 0x001b9800011c7983 */ /* 0x002f220000100800 */
[----:B------:R-:W-:-:S02]  /*35320*/  PRMT R22, RZ, 0x7610, R22 ;  /* 0x00007610ff167816 */ /* 0x000fc40000000016 */
[----:B------:R-:W-:Y:S02]  /*35330*/  PRMT R21, RZ, 0x7610, R21 ;  /* 0x00007610ff157816 */ /* 0x000fe40000000015 */
[----:B------:R-:W-:Y:S02]  /*35340*/  PRMT R20, RZ, 0x7610, R20 ;  /* 0x00007610ff147816 */ /* 0x000fe40000000014 */
[----:B------:R-:W-:Y:S02]  /*35350*/  PRMT R19, RZ, 0x7610, R19 ;  /* 0x00007610ff137816 */ /* 0x000fe40000000013 */
[----:B------:R-:W-:Y:S01]  /*35360*/  PRMT R18, RZ, 0x7610, R18 ;  /* 0x00007610ff127816 */ /* 0x000fe20000000012 */
[----:B---3--:R-:W-:Y:S01]  /*35370*/  @P1 IMAD.MOV.U32 R2, RZ, RZ, R31 ;  /* 0x000000ffff021224 */ /* 0x008fe200078e001f */
[----:B------:R-:W-:Y:S01]  /*35380*/  PRMT R17, RZ, 0x7610, R17 ;  /* 0x00007610ff117816 */ /* 0x000fe20000000011 */
[----:B------:R-:W3:Y:S04]  /*35390*/  LDL R31, [R1+0x1ba0] ;  /* 0x001ba000011f7983 */ /* 0x000ee80000100800 */
[----:B------:R2:W3:Y:S01]  /*353a0*/  @P1 LDG.E.U8 R26, desc[UR24][R2.64] ;  /* 0x00000018021a1981 */ /* 0x0004e2000c1e1100 */
[----:B------:R-:W-:-:S03]  /*353b0*/  PRMT R16, RZ, 0x7610, R16 ;  /* 0x00007610ff107816 */ /* 0x000fc60000000010 */
[----:B------:R-:W3:Y:S01]  /*353c0*/  LDL R46, [R1+0x1b4c] ;  /* 0x001b4c00012e7983 */ /* 0x000ee20000100800 */
[----:B--2---:R-:W-:-:S03]  /*353d0*/  @P1 IMAD.MOV.U32 R2, RZ, RZ, R30 ;  /* 0x000000ffff021224 */ /* 0x004fc600078e001e */
[----:B------:R-:W2:Y:S01]  /*353e0*/  LDL R30, [R1+0x1b94] ;  /* 0x001b9400011e7983 */ /* 0x000ea20000100800 */
[----:B------:R-:W-:-:S03]  /*353f0*/  @P1 IMAD.MOV.U32 R3, RZ, RZ, R44 ;  /* 0x000000ffff031224 */ /* 0x000fc600078e002c */
[----:B------:R-:W2:Y:S04]  /*35400*/  LDL R44, [R1+0x1b88] ;  /* 0x001b8800012c7983 */ /* 0x000ea80000100800 */
[----:B------:R0:W2:Y:S02]  /*35410*/  @P1 LDG.E.U8 R25, desc[UR24][R2.64] ;  /* 0x0000001802191981 */ /* 0x0000a4000c1e1100 */
[----:B0-----:R-:W-:Y:S02]  /*35420*/  @P1 IMAD.MOV.U32 R2, RZ, RZ, R29 ;  /* 0x000000ffff021224 */ /* 0x001fe400078e001d */
[----:B------:R-:W2:Y:S01]  /*35430*/  LDL R29, [R1+0x1b90] ;  /* 0x001b9000011d7983 */ /* 0x000ea20000100800 */
[----:B------:R-:W-:-:S03]  /*35440*/  @P1 IMAD.MOV.U32 R3, RZ, RZ, R33 ;  /* 0x000000ffff031224 */ /* 0x000fc600078e0021 */
[----:B------:R-:W2:Y:S04]  /*35450*/  LDL R33, [R1+0x1b8c] ;  /* 0x001b8c0001217983 */ /* 0x000ea80000100800 */
[----:B------:R4:W2:Y:S02]  /*35460*/  @P1 LDG.E.U8 R24, desc[UR24][R2.64] ;  /* 0x0000001802181981 */ /* 0x0008a4000c1e1100 */
[----:B----4-:R-:W-:Y:S02]  /*35470*/  @P1 IMAD.MOV.U32 R3, RZ, RZ, R35 ;  /* 0x000000ffff031224 */ /* 0x010fe400078e0023 */
[----:B------:R-:W-:Y:S01]  /*35480*/  @P1 IMAD.MOV.U32 R2, RZ, RZ, R34 ;  /* 0x000000ffff021224 */ /* 0x000fe200078e0022 */
[----:B------:R-:W4:Y:S04]  /*35490*/  LDL R35, [R1+0x1b6c] ;  /* 0x001b6c0001237983 */ /* 0x000f280000100800 */
[----:B------:R-:W4:Y:S04]  /*354a0*/  LDL R34, [R1+0x1b70] ;  /* 0x001b700001227983 */ /* 0x000f280000100800 */
[----:B------:R0:W4:Y:S02]  /*354b0*/  @P1 LDG.E.U8 R23, desc[UR24][R2.64] ;  /* 0x0000001802171981 */ /* 0x000124000c1e1100 */
[----:B0-----:R-:W-:-:S02]  /*354c0*/  @P1 IMAD.MOV.U32 R3, RZ, RZ, R32 ;  /* 0x000000ffff031224 */ /* 0x001fc400078e0020 */
[----:B---3--:R-:W-:Y:S01]  /*354d0*/  @P1 IMAD.MOV.U32 R2, RZ, RZ, R31 ;  /* 0x000000ffff021224 */ /* 0x008fe200078e001f */
[----:B------:R-:W3:Y:S04]  /*354e0*/  LDL R32, [R1+0x1b7c] ;  /* 0x001b7c0001207983 */ /* 0x000ee80000100800 */
[----:B------:R-:W4:Y:S04]  /*354f0*/  LDL R31, [R1+0x1b80] ;  /* 0x001b8000011f7983 */ /* 0x000f280000100800 */
[----:B------:R2:W4:Y:S02]  /*35500*/  @P1 LDG.E.U8 R22, desc[UR24][R2.64] ;  /* 0x0000001802161981 */ /* 0x000524000c1e1100 */
[----:B--2---:R-:W-:-:S02]  /*35510*/  @P1 IMAD.MOV.U32 R3, RZ, RZ, R30 ;  /* 0x000000ffff031224 */ /* 0x004fc400078e001e */
        /* <DEDUP_REMOVED lines=9> */
[----:B0-----:R-:W-:Y:S02]  /*355b0*/  @P2 IMAD.MOV.U32 R2, RZ, RZ, R44 ;  /* 0x000000ffff022224 */ /* 0x001fe400078e002c */
[----:B------:R-:W-:Y:S01]  /*355c0*/  @P2 IMAD.MOV.U32 R3, RZ, RZ, R45 ;  /* 0x000000ffff032224 */ /* 0x000fe200078e002d */
[----:B------:R-:W2:Y:S04]  /*355d0*/  LDL R44, [R1+0x1b48] ;  /* 0x001b4800012c7983 */ /* 0x000ea80000100800 */
[----:B------:R-:W2:Y:S04]  /*355e0*/  LDL R45, [R1+0x1b44] ;  /* 0x001b4400012d7983 */ /* 0x000ea80000100800 */
[----:B------:R3:W2:Y:S02]  /*355f0*/  @P2 LDG.E.U8 R19, desc[UR24][R2.64] ;  /* 0x0000001802132981 */ /* 0x0006a4000c1e1100 */
[----:B---3--:R-:W-:-:S02]  /*35600*/  @P2 IMAD.MOV.U32 R3, RZ, RZ, R32 ;  /* 0x000000ffff032224 */ /* 0x008fc400078e0020 */
[----:B----4-:R-:W-:Y:S01]  /*35610*/  @P2 IMAD.MOV.U32 R2, RZ, RZ, R31 ;  /* 0x000000ffff022224 */ /* 0x010fe200078e001f */
        /* <DEDUP_REMOVED lines=9> */
[----:B------:R-:W-:Y:S01]  /*356b0*/  @P2 IMAD.MOV.U32 R3, RZ, RZ, R35 ;  /* 0x000000ffff032224 */ /* 0x000fe200078e0023 */
[----:B------:R-:W-:Y:S01]  /*356c0*/  PRMT R15, RZ, 0x7610, R15 ;  /* 0x00007610ff0f7816 */ /* 0x000fe2000000000f */
[----:B------:R-:W2:Y:S04]  /*356d0*/  LDL R35, [R1+0x1b3c] ;  /* 0x001b3c0001237983 */ /* 0x000ea80000100800 */
[----:B------:R0:W2:Y:S04]  /*356e0*/  @P2 LDG.E.U8 R16, desc[UR24][R2.64] ;  /* 0x0000001802102981 */ /* 0x0000a8000c1e1100 */
[----:B------:R-:W2:Y:S01]  /*356f0*/  LDL R34, [R1+0x1b40] ;  /* 0x001b400001227983 */ /* 0x000ea20000100800 */
[----:B0-----:R-:W-:-:S03]  /*35700*/  @P2 IMAD.MOV.U32 R2, RZ, RZ, R29 ;  /* 0x000000ffff022224 */ /* 0x001fc600078e001d */
[----:B------:R-:W2:Y:S01]  /*35710*/  LDL R29, [R1+0x1b50] ;  /* 0x001b5000011d7983 */ /* 0x000ea20000100800 */
[----:B------:R-:W-:Y:S01]  /*35720*/  @P2 IMAD.MOV.U32 R3, RZ, RZ, R33 ;  /* 0x000000ffff032224 */ /* 0x000fe200078e0021 */
[----:B------:R-:W-:Y:S02]  /*35730*/  PRMT R14, RZ, 0x7610, R14 ;  /* 0x00007610ff0e7816 */ /* 0x000fe4000000000e */
        /* <DEDUP_REMOVED lines=9> */
[----:B------:R-:W-:Y:S01]  /*357d0*/  PRMT R13, RZ, 0x7610, R13 ;  /* 0x00007610ff0d7816 */ /* 0x000fe2000000000d */
[----:B------:R-:W-:Y:S01]  /*357e0*/  @P2 IMAD.MOV.U32 R2, RZ, RZ, R28 ;  /* 0x000000ffff022224 */ /* 0x000fe200078e001c */
[----:B------:R-:W-:Y:S02]  /*357f0*/  PRMT R12, RZ, 0x7610, R12 ;  /* 0x00007610ff0c7816 */ /* 0x000fe4000000000c */
[----:B------:R-:W-:Y:S02]  /*35800*/  PRMT R11, RZ, 0x7610, R11 ;  /* 0x00007610ff0b7816 */ /* 0x000fe4000000000b */
[----:B------:R-:W-:Y:S02]  /*35810*/  PRMT R10, RZ, 0x7610, R10 ;  /* 0x00007610ff0a7816 */ /* 0x000fe4000000000a */
[----:B------:R-:W-:Y:S01]  /*35820*/  PRMT R9, RZ, 0x7610, R9 ;  /* 0x00007610ff097816 */ /* 0x000fe20000000009 */
[----:B------:R0:W2:Y:S01]  /*35830*/  @P2 LDG.E.U8 R13, desc[UR24][R2.64] ;  /* 0x00000018020d2981 */ /* 0x0000a2000c1e1100 */
[----:B------:R-:W-:-:S03]  /*35840*/  PRMT R8, RZ, 0x7610, R8 ;  /* 0x00007610ff087816 */ /* 0x000fc60000000008 */
[----:B------:R-:W2:Y:S01]  /*35850*/  LDL R28, [R1+0x1b28] ;  /* 0x001b2800011c7983 */ /* 0x000ea20000100800 */
[----:B0-----:R-:W-:Y:S02]  /*35860*/  @P2 IMAD.MOV.U32 R3, RZ, RZ, R46 ;  /* 0x000000ffff032224 */ /* 0x001fe400078e002e */
[----:B------:R-:W-:Y:S02]  /*35870*/  @P2 IMAD.MOV.U32 R2, RZ, RZ, R29 ;  /* 0x000000ffff022224 */ /* 0x000fe400078e001d */
[----:B------:R-:W2:Y:S04]  /*35880*/  LDL R29, [R1+0x1b24] ;  /* 0x001b2400011d7983 */ /* 0x000ea80000100800 */
[----:B------:R0:W2:Y:S02]  /*35890*/  @P2 LDG.E.U8 R12, desc[UR24][R2.64] ;  /* 0x00000018020c2981 */ /* 0x0000a4000c1e1100 */
[----:B0-----:R-:W-:-:S02]  /*358a0*/  @P3 IMAD.MOV.U32 R2, RZ, RZ, R44 ;  /* 0x000000ffff023224 */ /* 0x001fc400078e002c */
[----:B------:R-:W-:-:S05]  /*358b0*/  @P3 IMAD.MOV.U32 R3, RZ, RZ, R45 ;  /* 0x000000ffff033224 */ /* 0x000fca00078e002d */
[----:B------:R0:W2:Y:S02]  /*358c0*/  @P3 LDG.E.U8 R11, desc[UR24][R2.64] ;  /* 0x00000018020b3981 */ /* 0x0000a4000c1e1100 */
[----:B0-----:R-:W-:Y:S02]  /*358d0*/  @P3 IMAD.MOV.U32 R2, RZ, RZ, R34 ;  /* 0x000000ffff023224 */ /* 0x001fe400078e0022 */
[----:B------:R-:W-:-:S05]  /*358e0*/  @P3 IMAD.MOV.U32 R3, RZ, RZ, R35 ;  /* 0x000000ffff033224 */ /* 0x000fca00078e0023 */
[----:B------:R0:W2:Y:S02]  /*358f0*/  @P3 LDG.E.U8 R10, desc[UR24][R2.64] ;  /* 0x00000018020a3981 */ /* 0x0000a4000c1e1100 */
[----:B0-----:R-:W-:Y:S02]  /*35900*/  @P3 IMAD.MOV.U32 R3, RZ, RZ, R33 ;  /* 0x000000ffff033224 */ /* 0x001fe400078e0021 */
[----:B---3--:R-:W-:-:S05]  /*35910*/  @P3 IMAD.MOV.U32 R2, RZ, RZ, R32 ;  /* 0x000000ffff023224 */ /* 0x008fca00078e0020 */
[----:B------:R4:W3:Y:S02]  /*35920*/  @P3 LDG.E.U8 R9, desc[UR24][R2.64] ;  /* 0x0000001802093981 */ /* 0x0008e4000c1e1100 */
[----:B----4-:R-:W-:Y:S02]  /*35930*/  @P3 IMAD.MOV.U32 R3, RZ, RZ, R31 ;  /* 0x000000ffff033224 */ /* 0x010fe400078e001f */
[----:B--2---:R-:W-:-:S05]  /*35940*/  @P3 IMAD.MOV.U32 R2, RZ, RZ, R30 ;  /* 0x000000ffff023224 */ /* 0x004fca00078e001e */
[----:B------:R0:W2:Y:S02]  /*35950*/  @P3 LDG.E.U8 R8, desc[UR24][R2.64] ;  /* 0x0000001802083981 */ /* 0x0000a4000c1e1100 */
[----:B0-----:R-:W-:Y:S02]  /*35960*/  @P3 IMAD.MOV.U32 R2, RZ, RZ, R28 ;  /* 0x000000ffff023224 */ /* 0x001fe400078e001c */
[----:B------:R-:W-:Y:S01]  /*35970*/  @P3 IMAD.MOV.U32 R3, RZ, RZ, R29 ;  /* 0x000000ffff033224 */ /* 0x000fe200078e001d */
[----:B------:R0:W-:Y:S04]  /*35980*/  STL [R1+0x3a94], R11 ;  /* 0x003a940b01007387 */ /* 0x0001e80000100800 */
[----:B------:R1:W-:Y:S04]  /*35990*/  STL [R1+0x3a98], R10 ;  /* 0x003a980a01007387 */ /* 0x0003e80000100800 */
[----:B---3--:R3:W-:Y:S04]  /*359a0*/  STL [R1+0x3a9c], R9 ;  /* 0x003a9c0901007387 */ /* 0x0087e80000100800 */
[----:B--2---:R2:W-:Y:S04]  /*359b0*/  STL [R1+0x3aa0], R8 ;  /* 0x003aa00801007387 */ /* 0x0045e80000100800 */
[----:B------:R-:W4:Y:S04]  /*359c0*/  LDL R29, [R1+0x1b1c] ;  /* 0x001b1c00011d7983 */ /* 0x000f280000100800 */
[----:B------:R-:W4:Y:S04]  /*359d0*/  LDL R28, [R1+0x1b20] ;  /* 0x001b2000011c7983 */ /* 0x000f280000100800 */
[----:B0-----:R-:W4:Y:S04]  /*359e0*/  LDL R11, [R1+0x1b14] ;  /* 0x001b1400010b7983 */ /* 0x001f280000100800 */
[----:B-1----:R-:W4:Y:S04]  /*359f0*/  LDL R10, [R1+0x1b18] ;  /* 0x001b1800010a7983 */ /* 0x002f280000100800 */
[----:B---3--:R-:W3:Y:S04]  /*35a00*/  LDL R9, [R1+0x1b0c] ;  /* 0x001b0c0001097983 */ /* 0x008ee80000100800 */
[----:B--2---:R-:W2:Y:S01]  /*35a10*/  LDL R8, [R1+0x1b10] ;  /* 0x001b100001087983 */ /* 0x004ea20000100800 */
[----:B------:R-:W-:-:S02]  /*35a20*/  PRMT R7, RZ, 0x7610, R7 ;  /* 0x00007610ff077816 */ /* 0x000fc40000000007 */
[----:B------:R-:W-:Y:S02]  /*35a30*/  PRMT R6, RZ, 0x7610, R6 ;  /* 0x00007610ff067816 */ /* 0x000fe40000000006 */
[----:B------:R-:W-:Y:S02]  /*35a40*/  PRMT R5, RZ, 0x7610, R5 ;  /* 0x00007610ff057816 */ /* 0x000fe40000000005 */
[----:B------:R-:W-:Y:S01]  /*35a50*/  PRMT R4, RZ, 0x7610, R4 ;  /* 0x00007610ff047816 */ /* 0x000fe20000000004 */
[----:B------:R-:W3:Y:S04]  /*35a60*/  LDL.LU R30, [R1+0x16ac] ;  /* 0x0016ac00011e7983 */ /* 0x000ee80000300800 */
[----:B------:R4:W3:Y:S04]  /*35a70*/  @P3 LDG.E.U8 R7, desc[UR24][R2.64] ;  /* 0x0000001802073981 */ /* 0x0008e8000c1e1100 */
[----:B------:R-:W3:Y:S04]  /*35a80*/  LDL.LU R31, [R1+0x16a8] ;  /* 0x0016a800011f7983 */ /* 0x000ee80000300800 */
        /* <DEDUP_REMOVED lines=16> */
[----:B------:R-:W3:Y:S01]  /*35b90*/  LDL.LU R49, [R1+0x944] ;  /* 0x0009440001317983 */ /* 0x000ee20000300800 */
[----:B----4-:R-:W-:-:S02]  /*35ba0*/  @P3 IMAD.MOV.U32 R3, RZ, RZ, R29 ;  /* 0x000000ffff033224 */ /* 0x010fc400078e001d */
[----:B------:R-:W-:-:S05]  /*35bb0*/  @P3 IMAD.MOV.U32 R2, RZ, RZ, R28 ;  /* 0x000000ffff023224 */ /* 0x000fca00078e001c */
[----:B------:R0:W4:Y:S02]  /*35bc0*/  @P3 LDG.E.U8 R6, desc[UR24][R2.64] ;  /* 0x0000001802063981 */ /* 0x000124000c1e1100 */
[----:B0-----:R-:W-:Y:S02]  /*35bd0*/  @P3 IMAD.MOV.U32 R2, RZ, RZ, R10 ;  /* 0x000000ffff023224 */ /* 0x001fe400078e000a */
[----:B------:R-:W-:-:S05]  /*35be0*/  @P3 IMAD.MOV.U32 R3, RZ, RZ, R11 ;  /* 0x000000ffff033224 */ /* 0x000fca00078e000b */
[----:B------:R2:W4:Y:S02]  /*35bf0*/  @P3 LDG.E.U8 R5, desc[UR24][R2.64] ;  /* 0x0000001802053981 */ /* 0x000524000c1e1100 */
[----:B--2---:R-:W-:Y:S02]  /*35c00*/  @P3 IMAD.MOV.U32 R2, RZ, RZ, R8 ;  /* 0x000000ffff023224 */ /* 0x004fe400078e0008 */
[----:B---3--:R-:W-:-:S05]  /*35c10*/  @P3 IMAD.MOV.U32 R3, RZ, RZ, R9 ;  /* 0x000000ffff033224 */ /* 0x008fca00078e0009 */
[----:B------:R-:W2:Y:S01]  /*35c20*/  @P3 LDG.E.U8 R4, desc[UR24][R2.64] ;  /* 0x0000001802043981 */ /* 0x000ea2000c1e1100 */
[----:B------:R-:W-:Y:S06]  /*35c30*/  BAR.SYNC.DEFER_BLOCKING 0x0 ;  /* 0x0000000000007b1d */ /* 0x000fec0000010000 */
[----:B------:R-:W-:Y:S04]  /*35c40*/  STL [R1+0x3aa4], R7 ;  /* 0x003aa40701007387 */ /* 0x000fe80000100800 */
[----:B------:R-:W-:Y:S04]  /*35c50*/  STS.U8 [R0+UR4], R30 ;  /* 0x0000001e00007988 */ /* 0x000fe80008000004 */
[----:B------:R-:W-:Y:S04]  /*35c60*/  STS.U8 [R0+UR4+0x20], R31 ;  /* 0x0000201f00007988 */ /* 0x000fe80008000004 */
        /* <DEDUP_REMOVED lines=17> */
[----:B----4-:R-:W-:Y:S04]  /*35d80*/  STL [R1+0x3aa8], R6 ;  /* 0x003aa80601007387 */ /* 0x010fe80000100800 */
[----:B------:R-:W-:Y:S04]  /*35d90*/  STL [R1+0x3aac], R5 ;  /* 0x003aac0501007387 */ /* 0x000fe80000100800 */
[----:B--2---:R0:W-:Y:S04]  /*35da0*/  STL [R1+0x3ab0], R4 ;  /* 0x003ab00401007387 */ /* 0x0041e80000100800 */
[----:B0-----:R-:W2:Y:S04]  /*35db0*/  LDL.LU R4, [R1+0x940] ;  /* 0x0009400001047983 */ /* 0x001ea80000300800 */
[----:B------:R-:W3:Y:S04]  /*35dc0*/  LDL.LU R2, [R1+0x91c] ;  /* 0x00091c0001027983 */ /* 0x000ee80000300800 */
        /* <DEDUP_REMOVED lines=29> */
[----:B--2---:R0:W-:Y:S04]  /*35fa0*/  STS.U8 [R0+UR4+0x820], R4 ;  /* 0x0008200400007988 */ /* 0x0041e80008000004 */
[----:B---3--:R1:W-:Y:S04]  /*35fb0*/  STS.U8 [R0+UR4+0x8c0], R2 ;  /* 0x0008c00200007988 */ /* 0x0083e80008000004 */
[----:B----4-:R2:W-:Y:S04]  /*35fc0*/  STS.U8 [R0+UR4+0x8e0], R3 ;  /* 0x0008e00300007988 */ /* 0x0105e80008000004 */
[----:B------:R3:W-:Y:S04]  /*35fd0*/  STS.U8 [R0+UR4+0x880], R5 ;  /* 0x0008800500007988 */ /* 0x0007e80008000004 */
[----:B------:R4:W-:Y:S04]  /*35fe0*/  STS.U8 [R0+UR4+0x8a0], R6 ;  /* 0x0008a00600007988 */ /* 0x0009e80008000004 */
[----:B------:R4:W-:Y:S04]  /*35ff0*/  STS.U8 [R0+UR4+0xc60], R7 ;  /* 0x000c600700007988 */ /* 0x0009e80008000004 */
[----:B0-----:R-:W4:Y:S04]  /*36000*/  LDL.LU R4, [R1+0x4d4] ;  /* 0x0004d40001047983 */ /* 0x001f280000300800 */
[----:B-1----:R-:W4:Y:S04]  /*36010*/  LDL.LU R2, [R1+0x4d0] ;  /* 0x0004d00001027983 */ /* 0x002f280000300800 */
[----:B--2---:R-:W2:Y:S04]  /*36020*/  LDL.LU R3, [R1+0x4cc] ;  /* 0x0004cc0001037983 */ /* 0x004ea80000300800 */
[----:B---3--:R-:W3:Y:S04]  /*36030*/  LDL.LU R5, [R1+0x4c8] ;  /* 0x0004c80001057983 */ /* 0x008ee80000300800 */
[----:B----4-:R-:W4:Y:S04]  /*36040*/  LDL.LU R6, [R1+0x4c4] ;  /* 0x0004c40001067983 */ /* 0x010f280000300800 */
[----:B------:R0:W-:Y:S04]  /*36050*/  STS.U8 [R0+UR4+0xc40], R8 ;  /* 0x000c400800007988 */ /* 0x0001e80008000004 */
[----:B------:R-:W4:Y:S04]  /*36060*/  LDL.LU R7, [R1+0x4c0] ;  /* 0x0004c00001077983 */ /* 0x000f280000300800 */
[----:B------:R1:W-:Y:S04]  /*36070*/  STS.U8 [R0+UR4+0xc20], R9 ;  /* 0x000c200900007988 */ /* 0x0003e80008000004 */
[----:B------:R1:W-:Y:S04]  /*36080*/  STS.U8 [R0+UR4+0xc00], R10 ;  /* 0x000c000a00007988 */ /* 0x0003e80008000004 */
[----:B------:R1:W-:Y:S04]  /*36090*/  STS.U8 [R0+UR4+0xce0], R11 ;  /* 0x000ce00b00007988 */ /* 0x0003e80008000004 */
[----:B------:R1:W-:Y:S04]  /*360a0*/  STS.U8 [R0+UR4+0xcc0], R28 ;  /* 0x000cc01c00007988 */ /* 0x0003e80008000004 */
[----:B------:R1:W-:Y:S04]  /*360b0*/  STS.U8 [R0+UR4+0xca0], R29 ;  /* 0x000ca01d00007988 */ /* 0x0003e80008000004 */
[----:B0-----:R-:W4:Y:S04]  /*360c0*/  LDL.LU R8, [R1+0x45c] ;  /* 0x00045c0001087983 */ /* 0x001f280000300800 */
[----:B-1----:R-:W4:Y:S04]  /*360d0*/  LDL.LU R9, [R1+0x458] ;  /* 0x0004580001097983 */ /* 0x002f280000300800 */
[----:B------:R-:W4:Y:S04]  /*360e0*/  LDL.LU R10, [R1+0x454] ;  /* 0x00045400010a7983 */ /* 0x000f280000300800 */
[----:B------:R-:W4:Y:S04]  /*360f0*/  LDL.LU R11, [R1+0x450] ;  /* 0x00045000010b7983 */ /* 0x000f280000300800 */
[----:B------:R-:W4:Y:S04]  /*36100*/  LDL.LU R28, [R1+0x44c] ;  /* 0x00044c00011c7983 */ /* 0x000f280000300800 */
        /* <DEDUP_REMOVED lines=38> */
[----:B0-----:R-:W4:Y:S04]  /*36370*/  LDL.LU R49, [R1+0x2dc] ;  /* 0x0002dc0001317983 */ /* 0x001f280000300800 */
[----:B------:R-:W-:Y:S04]  /*36380*/  STS.U8 [R0+UR4+0x1800], R4 ;  /* 0x0018000400007988 */ /* 0x000fe80008000004 */
[----:B------:R-:W-:Y:S04]  /*36390*/  STS.U8 [R0+UR4+0x1820], R2 ;  /* 0x0018200200007988 */ /* 0x000fe80008000004 */
[----:B--2---:R-:W-:Y:S04]  /*363a0*/  STS.U8 [R0+UR4+0x18c0], R3 ;  /* 0x0018c00300007988 */ /* 0x004fe80008000004 */
[----:B---3--:R-:W-:Y:S04]  /*363b0*/  STS.U8 [R0+UR4+0x18e0], R5 ;  /* 0x0018e00500007988 */ /* 0x008fe80008000004 */
[----:B----4-:R-:W-:Y:S04]  /*363c0*/  STS.U8 [R0+UR4+0x1880], R6 ;  /* 0x0018800600007988 */ /* 0x010fe80008000004 */
        /* <DEDUP_REMOVED lines=24> */
[----:B------:R0:W-:Y:S04]  /*36550*/  STS.U8 [R0+UR4+0x24c0], R61 ;  /* 0x0024c03d00007988 */ /* 0x0001e80008000004 */
[----:B------:R1:W-:Y:S04]  /*36560*/  STS.U8 [R0+UR4+0x2840], R49 ;  /* 0x0028403100007988 */ /* 0x0003e80008000004 */
[----:B0-----:R-:W2:Y:S04]  /*36570*/  LDL.LU R61, [R1+0x2d8] ;  /* 0x0002d800013d7983 */ /* 0x001ea80000300800 */
[----:B-1----:R-:W3:Y:S04]  /*36580*/  LDL.LU R49, [R1+0x2d4] ;  /* 0x0002d40001317983 */ /* 0x002ee80000300800 */
        /* <DEDUP_REMOVED lines=31> */
[----:B0-----:R-:W2:Y:S04]  /*36780*/  LDL.LU R61, [R1+0x3ad0] ;  /* 0x003ad000013d7983 */ /* 0x001ea80000300800 */
[----:B-1----:R-:W3:Y:S04]  /*36790*/  LDL.LU R49, [R1+0x3acc] ;  /* 0x003acc0001317983 */ /* 0x002ee80000300800 */
[----:B----4-:R-:W-:Y:S04]  /*367a0*/  STS.U8 [R0+UR4+0x2820], R4 ;  /* 0x0028200400007988 */ /* 0x010fe80008000004 */
[----:B------:R-:W-:Y:S04]  /*367b0*/  STS.U8 [R0+UR4+0x28c0], R2 ;  /* 0x0028c00200007988 */ /* 0x000fe80008000004 */
[----:B------:R0:W-:Y:S04]  /*367c0*/  STS.U8 [R0+UR4+0x28e0], R3 ;  /* 0x0028e00300007988 */ /* 0x0001e80008000004 */
[----:B------:R1:W-:Y:S04]  /*367d0*/  STS.U8 [R0+UR4+0x2880], R5 ;  /* 0x0028800500007988 */ /* 0x0003e80008000004 */
[----:B------:R4:W-:Y:S04]  /*367e0*/  STS.U8 [R0+UR4+0x28a0], R6 ;  /* 0x0028a00600007988 */ /* 0x0009e80008000004 */
[----:B------:R-:W-:Y:S04]  /*367f0*/  STS.U8 [R0+UR4+0x2c60], R7 ;  /* 0x002c600700007988 */ /* 0x000fe80008000004 */
[----:B------:R-:W-:Y:S04]  /*36800*/  STS.U8 [R0+UR4+0x2c40], R8 ;  /* 0x002c400800007988 */ /* 0x000fe80008000004 */
[----:B------:R-:W-:Y:S04]  /*36810*/  STS.U8 [R0+UR4+0x2c20], R9 ;  /* 0x002c200900007988 */ /* 0x000fe80008000004 */
[----:B------:R-:W-:Y:S04]  /*36820*/  STS.U8 [R0+UR4+0x2c00], R10 ;  /* 0x002c000a00007988 */ /* 0x000fe80008000004 */
[----:B------:R-:W-:Y:S04]  /*36830*/  STS.U8 [R0+UR4+0x2ce0], R11 ;  /* 0x002ce00b00007988 */ /* 0x000fe80008000004 */
[----:B------:R-:W-:Y:S04]  /*36840*/  STS.U8 [R0+UR4+0x2cc0], R28 ;  /* 0x002cc01c00007988 */ /* 0x000fe80008000004 */
[----:B0-----:R-:W2:Y:S04]  /*36850*/  LDL.LU R3, [R1+0x7c] ;  /* 0x00007c0001037983 */ /* 0x001ea80000300800 */
[----:B-1----:R-:W2:Y:S04]  /*36860*/  LDL.LU R5, [R1+0x78] ;  /* 0x0000780001057983 */ /* 0x002ea80000300800 */
[----:B------:R0:W-:Y:S04]  /*36870*/  STS.U8 [R0+UR4+0x2ca0], R29 ;  /* 0x002ca01d00007988 */ /* 0x0001e80008000004 */
[----:B----4-:R-:W4:Y:S04]  /*36880*/  LDL.LU R6, [R1+0x74] ;  /* 0x0000740001067983 */ /* 0x010f280000300800 */
[----:B0-----:R-:W4:Y:S04]  /*36890*/  LDL.LU R29, [R1+0x70] ;  /* 0x00007000011d7983 */ /* 0x001f280000300800 */
[----:B------:R-:W4:Y:S04]  /*368a0*/  LDL.LU R7, [R1+0x6c] ;  /* 0x00006c0001077983 */ /* 0x000f280000300800 */
[----:B------:R-:W4:Y:S04]  /*368b0*/  LDL.LU R8, [R1+0x68] ;  /* 0x0000680001087983 */ /* 0x000f280000300800 */
        /* <DEDUP_REMOVED lines=13> */
[----:B------:R0:W-:Y:S04]  /*36990*/  STS.U8 [R0+UR4+0x30a0], R44 ;  /* 0x0030a02c00007988 */ /* 0x0001e80008000004 */
[----:B------:R-:W4:Y:S04]  /*369a0*/  LDL.LU R33, [R1+0x168c] ;  /* 0x00168c0001217983 */ /* 0x000f280000300800 */
[----:B------:R-:W4:Y:S04]  /*369b0*/  LDL.LU R34, [R1+0x1688] ;  /* 0x0016880001227983 */ /* 0x000f280000300800 */
[----:B------:R1:W-:Y:S04]  /*369c0*/  STS.U8 [R0+UR4+0x30c0], R45 ;  /* 0x0030c02d00007988 */ /* 0x0003e80008000004 */
[----:B------:R-:W4:Y:S04]  /*369d0*/  LDL.LU R35, [R1+0x1684] ;  /* 0x0016840001237983 */ /* 0x000f280000300800 */
[----:B------:R1:W-:Y:S04]  /*369e0*/  STS.U8 [R0+UR4+0x30e0], R46 ;  /* 0x0030e02e00007988 */ /* 0x0003e80008000004 */
[----:B------:R1:W-:Y:S04]  /*369f0*/  STS.U8 [R0+UR4+0x3420], R47 ;  /* 0x0034202f00007988 */ /* 0x0003e80008000004 */
[----:B------:R1:W-:Y:S04]  /*36a00*/  STS.U8 [R0+UR4+0x3400], R60 ;  /* 0x0034003c00007988 */ /* 0x0003e80008000004 */
[----:B0-----:R-:W4:Y:S04]  /*36a10*/  LDL.LU R44, [R1+0x1680] ;  /* 0x00168000012c7983 */ /* 0x001f280000300800 */
[----:B------:R0:W-:Y:S04]  /*36a20*/  STS.U8 [R0+UR4+0x3460], R59 ;  /* 0x0034603b00007988 */ /* 0x0001e80008000004 */
[----:B------:R0:W-:Y:S04]  /*36a30*/  STS.U8 [R0+UR4+0x3440], R58 ;  /* 0x0034403a00007988 */ /* 0x0001e80008000004 */
[----:B-1----:R-:W4:Y:S04]  /*36a40*/  LDL.LU R45, [R1+0x167c] ;  /* 0x00167c00012d7983 */ /* 0x002f280000300800 */
[----:B------:R-:W4:Y:S04]  /*36a50*/  LDL.LU R46, [R1+0x1678] ;  /* 0x00167800012e7983 */ /* 0x000f280000300800 */
[----:B------:R-:W4:Y:S04]  /*36a60*/  LDL.LU R47, [R1+0x1674] ;  /* 0x00167400012f7983 */ /* 0x000f280000300800 */
[----:B------:R1:W-:Y:S04]  /*36a70*/  STS.U8 [R0+UR4+0x34a0], R57 ;  /* 0x0034a03900007988 */ /* 0x0003e80008000004 */
[----:B------:R-:W4:Y:S04]  /*36a80*/  LDL.LU R60, [R1+0x1670] ;  /* 0x00167000013c7983 */ /* 0x000f280000300800 */
[----:B0-----:R-:W4:Y:S04]  /*36a90*/  LDL.LU R59, [R1+0x160c] ;  /* 0x00160c00013b7983 */ /* 0x001f280000300800 */
[----:B------:R0:W-:Y:S04]  /*36aa0*/  STS.U8 [R0+UR4+0x3480], R56 ;  /* 0x0034803800007988 */ /* 0x0001e80008000004 */
[----:B------:R-:W4:Y:S04]  /*36ab0*/  LDL.LU R58, [R1+0x1608] ;  /* 0x00160800013a7983 */ /* 0x000f280000300800 */
[----:B------:R0:W-:Y:S04]  /*36ac0*/  STS.U8 [R0+UR4+0x34e0], R51 ;  /* 0x0034e03300007988 */ /* 0x0001e80008000004 */
[----:B------:R0:W-:Y:S04]  /*36ad0*/  STS.U8 [R0+UR4+0x34c0], R50 ;  /* 0x0034c03200007988 */ /* 0x0001e80008000004 */
[----:B-1----:R-:W4:Y:S04]  /*36ae0*/  LDL.LU R57, [R1+0x1604] ;  /* 0x0016040001397983 */ /* 0x002f280000300800 */
[----:B0-----:R-:W4:Y:S04]  /*36af0*/  LDL.LU R56, [R1+0x1600] ;  /* 0x0016000001387983 */ /* 0x001f280000300800 */
[----:B------:R-:W4:Y:S04]  /*36b00*/  LDL.LU R51, [R1+0x15fc] ;  /* 0x0015fc0001337983 */ /* 0x000f280000300800 */
[----:B------:R-:W4:Y:S04]  /*36b10*/  LDL.LU R50, [R1+0x15f8] ;  /* 0x0015f80001327983 */ /* 0x000f280000300800 */
[----:B---3--:R0:W-:Y:S04]  /*36b20*/  STS.U8 [R0+UR4+0x3840], R49 ;  /* 0x0038403100007988 */ /* 0x0081e80008000004 */
[----:B--2---:R-:W-:Y:S04]  /*36b30*/  STS.U8 [R0+UR4+0x3860], R61 ;  /* 0x0038603d00007988 */ /* 0x004fe80008000004 */
[----:B------:R1:W-:Y:S04]  /*36b40*/  STS.U8 [R0+UR4+0x3800], R48 ;  /* 0x0038003000007988 */ /* 0x0003e80008000004 */
[----:B0-----:R-:W2:Y:S04]  /*36b50*/  LDL.LU R49, [R1+0x15f4] ;  /* 0x0015f40001317983 */ /* 0x001ea80000300800 */
[----:B-1----:R-:W3:Y:S04]  /*36b60*/  LDL.LU R48, [R1+0x15f0] ;  /* 0x0015f00001307983 */ /* 0x002ee80000300800 */
[----:B------:R-:W3:Y:S04]  /*36b70*/  LDL.LU R61, [R1+0x8ec] ;  /* 0x0008ec00013d7983 */ /* 0x000ee80000300800 */
[----:B------:R0:W-:Y:S04]  /*36b80*/  STS.U8 [R0+UR4+0x3820], R3 ;  /* 0x0038200300007988 */ /* 0x0001e80008000004 */
[----:B------:R1:W-:Y:S04]  /*36b90*/  STS.U8 [R0+UR4+0x38c0], R5 ;  /* 0x0038c00500007988 */ /* 0x0003e80008000004 */
[----:B----4-:R-:W-:Y:S04]  /*36ba0*/  STS.U8 [R0+UR4+0x38e0], R6 ;  /* 0x0038e00600007988 */ /* 0x010fe80008000004 */
[----:B------:R-:W4:Y:S04]  /*36bb0*/  LDL.LU R4, [R1+0x8e8] ;  /* 0x0008e80001047983 */ /* 0x000f280000300800 */
[----:B0-----:R-:W4:Y:S04]  /*36bc0*/  LDL.LU R3, [R1+0x8e4] ;  /* 0x0008e40001037983 */ /* 0x001f280000300800 */
[----:B------:R0:W-:Y:S04]  /*36bd0*/  STS.U8 [R0+UR4+0x3880], R29 ;  /* 0x0038801d00007988 */ /* 0x0001e80008000004 */
[----:B-1----:R-:W4:Y:S01]  /*36be0*/  LDL.LU R5, [R1+0x8e0] ;  /* 0x0008e00001057983 */ /* 0x002f220000300800 */
[----:B0-----:R-:W0:Y:S03]  /*36bf0*/  S2R R29, SR_TID.X ;  /* 0x00000000001d7919 */ /* 0x001e260000002100 */
[----:B------:R1:W-:Y:S04]  /*36c00*/  STS.U8 [R0+UR4+0x38a0], R7 ;  /* 0x0038a00700007988 */ /* 0x0003e80008000004 */
[----:B------:R-:W4:Y:S04]  /*36c10*/  LDL.LU R6, [R1+0x8cc] ;  /* 0x0008cc0001067983 */ /* 0x000f280000300800 */
[----:B------:R1:W-:Y:S04]  /*36c20*/  STS.U8 [R0+UR4+0x3c60], R8 ;  /* 0x003c600800007988 */ /* 0x0003e80008000004 */
[----:B------:R0:W-:Y:S04]  /*36c30*/  STS.U8 [R0+UR4+0x3c40], R9 ;  /* 0x003c400900007988 */ /* 0x0001e80008000004 */
[----:B------:R0:W-:Y:S04]  /*36c40*/  STS.U8 [R0+UR4+0x3c20], R10 ;  /* 0x003c200a00007988 */ /* 0x0001e80008000004 */
[----:B------:R0:W-:Y:S04]  /*36c50*/  STS.U8 [R0+UR4+0x3c00], R11 ;  /* 0x003c000b00007988 */ /* 0x0001e80008000004 */
[----:B------:R0:W-:Y:S04]  /*36c60*/  STS.U8 [R0+UR4+0x3ce0], R28 ;  /* 0x003ce01c00007988 */ /* 0x0001e80008000004 */
[----:B-1----:R-:W4:Y:S04]  /*36c70*/  LDL.LU R7, [R1+0x8c8] ;  /* 0x0008c80001077983 */ /* 0x002f280000300800 */
[----:B------:R-:W4:Y:S04]  /*36c80*/  LDL.LU R8, [R1+0x8c4] ;  /* 0x0008c40001087983 */ /* 0x000f280000300800 */
[----:B0-----:R-:W4:Y:S04]  /*36c90*/  LDL.LU R9, [R1+0x8c0] ;  /* 0x0008c00001097983 */ /* 0x001f280000300800 */
[----:B------:R-:W4:Y:S04]  /*36ca0*/  LDL.LU R10, [R1+0x7ac] ;  /* 0x0007ac00010a7983 */ /* 0x000f280000300800 */
[----:B------:R-:W4:Y:S04]  /*36cb0*/  LDL.LU R11, [R1+0x7a8] ;  /* 0x0007a800010b7983 */ /* 0x000f280000300800 */
[----:B------:R-:W4:Y:S04]  /*36cc0*/  LDL.LU R28, [R1+0x7a4] ;  /* 0x0007a400011c7983 */ /* 0x000f280000300800 */
[----:B------:R0:W-:Y:S04]  /*36cd0*/  STS.U8 [R0+UR4+0x3cc0], R30 ;  /* 0x003cc01e00007988 */ /* 0x0001e80008000004 */
[----:B------:R1:W-:Y:S04]  /*36ce0*/  STS.U8 [R0+UR4+0x3ca0], R31 ;  /* 0x003ca01f00007988 */ /* 0x0003e80008000004 */
[----:B------:R1:W-:Y:S01]  /*36cf0*/  STS.U8 [R0+UR4+0x3c80], R32 ;  /* 0x003c802000007988 */ /* 0x0003e20008000004 */
[----:B------:R-:W-:-:S04]  /*36d00*/  LOP3.LUT R29, R29, 0x1f, RZ, 0xc0, !PT ;  /* 0x0000001f1d1d7812 */ /* 0x000fc800078ec0ff */
[----:B------:R-:W-:Y:S02]  /*36d10*/  LOP3.LUT R2, R29, 0x8, RZ, 0x3c, !PT ;  /* 0x000000081d027812 */ /* 0x000fe400078e3cff */
[----:B------:R-:W4:Y:S04]  /*36d20*/  LDL.LU R29, [R1+0x7a0] ;  /* 0x0007a000011d7983 */ /* 0x000f280000300800 */
[----:B0-----:R-:W4:Y:S04]  /*36d30*/  LDL.LU R30, [R1+0x77c] ;  /* 0x00077c00011e7983 */ /* 0x001f280000300800 */
[----:B-1----:R-:W4:Y:S04]  /*36d40*/  LDL.LU R31, [R1+0x778] ;  /* 0x00077800011f7983 */ /* 0x002f280000300800 */
        /* <DEDUP_REMOVED lines=27> */
[----:B0-----:R-:W4:Y:S04]  /*36f00*/  LDL.LU R51, [R1+0x560] ;  /* 0x0005600001337983 */ /* 0x001f280000300800 */
[----:B-1----:R-:W4:Y:S04]  /*36f10*/  LDL.LU R50, [R1+0x53c] ;  /* 0x00053c0001327983 */ /* 0x002f280000300800 */
[----:B--2---:R0:W-:Y:S04]  /*36f20*/  STS.U8 [R2+UR4+0x5e0], R49 ;  /* 0x0005e03102007988 */ /* 0x0041e80008000004 */
[----:B---3--:R1:W-:Y:S04]  /*36f30*/  STS.U8 [R2+UR4+0x5c0], R48 ;  /* 0x0005c03002007988 */ /* 0x0083e80008000004 */
[----:B------:R2:W-:Y:S04]  /*36f40*/  STS.U8 [R2+UR4+0x940], R61 ;  /* 0x0009403d02007988 */ /* 0x0005e80008000004 */
[----:B0-----:R-:W3:Y:S04]  /*36f50*/  LDL.LU R49, [R1+0x538] ;  /* 0x0005380001317983 */ /* 0x001ee80000300800 */
[----:B-1----:R-:W3:Y:S04]  /*36f60*/  LDL.LU R48, [R1+0x534] ;  /* 0x0005340001307983 */ /* 0x002ee80000300800 */
[----:B--2---:R-:W2:Y:S04]  /*36f70*/  LDL.LU R61, [R1+0x530] ;  /* 0x00053000013d7983 */ /* 0x004ea80000300800 */
[----:B----4-:R0:W-:Y:S04]  /*36f80*/  STS.U8 [R2+UR4+0x960], R4 ;  /* 0x0009600402007988 */ /* 0x0101e80008000004 */
[----:B------:R1:W-:Y:S04]  /*36f90*/  STS.U8 [R2+UR4+0x900], R3 ;  /* 0x0009000302007988 */ /* 0x0003e80008000004 */
[----:B------:R4:W-:Y:S04]  /*36fa0*/  STS.U8 [R2+UR4+0x920], R5 ;  /* 0x0009200502007988 */ /* 0x0009e80008000004 */
[----:B0-----:R-:W2:Y:S04]  /*36fb0*/  LDL.LU R4, [R1+0x4bc] ;  /* 0x0004bc0001047983 */ /* 0x001ea80000300800 */
[----:B-1----:R-:W2:Y:S04]  /*36fc0*/  LDL.LU R3, [R1+0x4b8] ;  /* 0x0004b80001037983 */ /* 0x002ea80000300800 */
[----:B------:R0:W-:Y:S04]  /*36fd0*/  STS.U8 [R2+UR4+0x9c0], R6 ;  /* 0x0009c00602007988 */ /* 0x0001e80008000004 */
[----:B----4-:R-:W4:Y:S04]  /*36fe0*/  LDL.LU R5, [R1+0x4b4] ;  /* 0x0004b40001057983 */ /* 0x010f280000300800 */
[----:B------:R1:W-:Y:S04]  /*36ff0*/  STS.U8 [R2+UR4+0x9e0], R7 ;  /* 0x0009e00702007988 */ /* 0x0003e80008000004 */
[----:B0-----:R-:W4:Y:S04]  /*37000*/  LDL.LU R6, [R1+0x4b0] ;  /* 0x0004b00001067983 */ /* 0x001f280000300800 */
[----:B------:R0:W-:Y:S04]  /*37010*/  STS.U8 [R2+UR4+0x980], R8 ;  /* 0x0009800802007988 */ /* 0x0001e80008000004 */
[----:B------:R0:W-:Y:S04]  /*37020*/  STS.U8 [R2+UR4+0x9a0], R9 ;  /* 0x0009a00902007988 */ /* 0x0001e80008000004 */
[----:B------:R0:W-:Y:S04]  /*37030*/  STS.U8 [R2+UR4+0xd60], R10 ;  /* 0x000d600a02007988 */ /* 0x0001e80008000004 */
[----:B------:R0:W-:Y:S04]  /*37040*/  STS.U8 [R2+UR4+0xd40], R11 ;  /* 0x000d400b02007988 */ /* 0x0001e80008000004 */
[----:B------:R0:W-:Y:S04]  /*37050*/  STS.U8 [R2+UR4+0xd20], R28 ;  /* 0x000d201c02007988 */ /* 0x0001e80008000004 */
[----:B-1----:R-:W4:Y:S04]  /*37060*/  LDL.LU R7, [R1+0x4ac] ;  /* 0x0004ac0001077983 */ /* 0x002f280000300800 */
[----:B0-----:R-:W4:Y:S04]  /*37070*/  LDL.LU R8, [R1+0x4a8] ;  /* 0x0004a80001087983 */ /* 0x001f280000300800 */
[----:B------:R-:W4:Y:S04]  /*37080*/  LDL.LU R9, [R1+0x4a4] ;  /* 0x0004a40001097983 */ /* 0x000f280000300800 */
[----:B------:R-:W4:Y:S04]  /*37090*/  LDL.LU R10, [R1+0x4a0] ;  /* 0x0004a000010a7983 */ /* 0x000f280000300800 */
[----:B------:R-:W4:Y:S04]  /*370a0*/  LDL.LU R11, [R1+0x43c] ;  /* 0x00043c00010b7983 */ /* 0x000f280000300800 */
[----:B------:R-:W4:Y:S04]  /*370b0*/  LDL.LU R28, [R1+0x438] ;  /* 0x00043800011c7983 */ /* 0x000f280000300800 */
        /* <DEDUP_REMOVED lines=36> */
[----:B---3--:R0:W-:Y:S04]  /*37300*/  STS.U8 [R2+UR4+0x1580], R49 ;  /* 0x0015803102007988 */ /* 0x0081e80008000004 */
[----:B------:R1:W-:Y:S04]  /*37310*/  STS.U8 [R2+UR4+0x15e0], R48 ;  /* 0x0015e03002007988 */ /* 0x0003e80008000004 */
[----:B--2---:R2:W-:Y:S04]  /*37320*/  STS.U8 [R2+UR4+0x15c0], R61 ;  /* 0x0015c03d02007988 */ /* 0x0045e80008000004 */
[----:B0-----:R-:W3:Y:S04]  /*37330*/  LDL.LU R49, [R1+0x32c] ;  /* 0x00032c0001317983 */ /* 0x001ee80000300800 */
[----:B-1----:R-:W3:Y:S04]  /*37340*/  LDL.LU R48, [R1+0x328] ;  /* 0x0003280001307983 */ /* 0x002ee80000300800 */
[----:B--2---:R-:W2:Y:S04]  /*37350*/  LDL.LU R61, [R1+0x324] ;  /* 0x00032400013d7983 */ /* 0x004ea80000300800 */
[----:B------:R-:W-:Y:S04]  /*37360*/  STS.U8 [R2+UR4+0x1940], R4 ;  /* 0x0019400402007988 */ /* 0x000fe80008000004 */
[----:B------:R-:W-:Y:S04]  /*37370*/  STS.U8 [R2+UR4+0x1960], R3 ;  /* 0x0019600302007988 */ /* 0x000fe80008000004 */
        /* <DEDUP_REMOVED lines=17> */
[----:B------:R4:W-:Y:S04]  /*37490*/  STS.U8 [R2+UR4+0x2160], R46 ;  /* 0x0021602e02007988 */ /* 0x0009e80008000004 */
[----:B0-----:R-:W2:Y:S04]  /*374a0*/  LDL.LU R44, [R1+0x320] ;  /* 0x00032000012c7983 */ /* 0x001ea80000300800 */
[----:B------:R0:W-:Y:S04]  /*374b0*/  STS.U8 [R2+UR4+0x2180], R47 ;  /* 0x0021802f02007988 */ /* 0x0001e80008000004 */
[----:B------:R-:W-:Y:S04]  /*374c0*/  STS.U8 [R2+UR4+0x21a0], R60 ;  /* 0x0021a03c02007988 */ /* 0x000fe80008000004 */
[----:B------:R-:W-:Y:S04]  /*374d0*/  STS.U8 [R2+UR4+0x21c0], R59 ;  /* 0x0021c03b02007988 */ /* 0x000fe80008000004 */
[----:B-1----:R-:W2:Y:S04]  /*374e0*/  LDL.LU R45, [R1+0x2bc] ;  /* 0x0002bc00012d7983 */ /* 0x002ea80000300800 */
[----:B----4-:R-:W4:Y:S04]  /*374f0*/  LDL.LU R46, [R1+0x2b8] ;  /* 0x0002b800012e7983 */ /* 0x010f280000300800 */
[----:B------:R-:W-:Y:S04]  /*37500*/  STS.U8 [R2+UR4+0x21e0], R58 ;  /* 0x0021e03a02007988 */ /* 0x000fe80008000004 */
[----:B------:R-:W-:Y:S04]  /*37510*/  STS.U8 [R2+UR4+0x2520], R57 ;  /* 0x0025203902007988 */ /* 0x000fe80008000004 */
[----:B------:R-:W-:Y:S04]  /*37520*/  STS.U8 [R2+UR4+0x2500], R56 ;  /* 0x0025003802007988 */ /* 0x000fe80008000004 */
[----:B0-----:R-:W4:Y:S04]  /*37530*/  LDL.LU R47, [R1+0x2b4] ;  /* 0x0002b400012f7983 */ /* 0x001f280000300800 */
[----:B------:R-:W-:Y:S04]  /*37540*/  STS.U8 [R2+UR4+0x2560], R51 ;  /* 0x0025603302007988 */ /* 0x000fe80008000004 */
[----:B------:R-:W-:Y:S04]  /*37550*/  STS.U8 [R2+UR4+0x2540], R50 ;  /* 0x0025403202007988 */ /* 0x000fe80008000004 */
[----:B---3--:R-:W-:Y:S04]  /*37560*/  STS.U8 [R2+UR4+0x25a0], R49 ;  /* 0x0025a03102007988 */ /* 0x008fe80008000004 */
[----:B------:R0:W-:Y:S04]  /*37570*/  STS.U8 [R2+UR4+0x2580], R48 ;  /* 0x0025803002007988 */ /* 0x0001e80008000004 */
[----:B--2---:R1:W-:Y:S04]  /*37580*/  STS.U8 [R2+UR4+0x25e0], R61 ;  /* 0x0025e03d02007988 */ /* 0x0043e80008000004 */
[----:B0-----:R-:W2:Y:S04]  /*37590*/  LDL.LU R48, [R1+0x2b0] ;  /* 0x0002b00001307983 */ /* 0x001ea80000300800 */
[----:B-1----:R-:W3:Y:S04]  /*375a0*/  LDL.LU R61, [R1+0x2ac] ;  /* 0x0002ac00013d7983 */ /* 0x002ee80000300800 */
        /* <DEDUP_REMOVED lines=25> */
[----:B------:R0:W-:Y:S04]  /*37740*/  STS.U8 [R2+UR4+0x25c0], R44 ;  /* 0x0025c02c02007988 */ /* 0x0001e80008000004 */
[----:B------:R1:W-:Y:S04]  /*37750*/  STS.U8 [R2+UR4+0x2940], R45 ;  /* 0x0029402d02007988 */ /* 0x0003e80008000004 */
[----:B----4-:R4:W-:Y:S04]  /*37760*/  STS.U8 [R2+UR4+0x2960], R46 ;  /* 0x0029602e02007988 */ /* 0x0109e80008000004 */
[----:B0-----:R-:W3:Y:S04]  /*37770*/  LDL.LU R44, [R1+0x3ac8] ;  /* 0x003ac800012c7983 */ /* 0x001ee80000300800 */
[----:B------:R0:W-:Y:S04]  /*37780*/  STS.U8 [R2+UR4+0x2900], R47 ;  /* 0x0029002f02007988 */ /* 0x0001e80008000004 */
[----:B-1----:R-:W3:Y:S04]  /*37790*/  LDL.LU R45, [R1+0x3ac4] ;  /* 0x003ac400012d7983 */ /* 0x002ee80000300800 */
[----:B----4-:R-:W4:Y:S04]  /*377a0*/  LDL.LU R46, [R1+0x3ac0] ;  /* 0x003ac000012e7983 */ /* 0x010f280000300800 */
[----:B0-----:R-:W4:Y:S04]  /*377b0*/  LDL.LU R47, [R1+0x3abc] ;  /* 0x003abc00012f7983 */ /* 0x001f280000300800 */
[----:B--2---:R0:W-:Y:S04]  /*377c0*/  STS.U8 [R2+UR4+0x2920], R48 ;  /* 0x0029203002007988 */ /* 0x0041e80008000004 */
[----:B---3--:R1:W-:Y:S04]  /*377d0*/  STS.U8 [R2+UR4+0x29c0], R61 ;  /* 0x0029c03d02007988 */ /* 0x0083e80008000004 */
[----:B0-----:R-:W2:Y:S04]  /*377e0*/  LDL.LU R48, [R1+0x3ab8] ;  /* 0x003ab80001307983 */ /* 0x001ea80000300800 */
[----:B-1----:R-:W3:Y:S04]  /*377f0*/  LDL.LU R61, [R1+0x3ab4] ;  /* 0x003ab400013d7983 */ /* 0x002ee80000300800 */
        /* <DEDUP_REMOVED lines=14> */
[----:B------:R1:W-:Y:S04]  /*378e0*/  STS.U8 [R2+UR4+0x3160], R33 ;  /* 0x0031602102007988 */ /* 0x0003e80008000004 */
[----:B------:R1:W-:Y:S04]  /*378f0*/  STS.U8 [R2+UR4+0x3180], R34 ;  /* 0x0031802202007988 */ /* 0x0003e80008000004 */
[----:B------:R-:W-:Y:S04]  /*37900*/  STS.U8 [R2+UR4+0x31a0], R35 ;  /* 0x0031a02302007988 */ /* 0x000fe80008000004 */
[----:B------:R-:W-:Y:S04]  /*37910*/  STS.U8 [R2+UR4+0x31c0], R60 ;  /* 0x0031c03c02007988 */ /* 0x000fe80008000004 */
[----:B0-----:R-:W4:Y:S04]  /*37920*/  LDL.LU R30, [R1+0x166c] ;  /* 0x00166c00011e7983 */ /* 0x001f280000300800 */
[----:B-1----:R-:W4:Y:S04]  /*37930*/  LDL.LU R31, [R1+0x1668] ;  /* 0x00166800011f7983 */ /* 0x002f280000300800 */
        /* <DEDUP_REMOVED lines=14> */
[----:B------:R-:W4:Y:S04]  /*37a20*/  LDL.LU R50, [R1+0x15e4] ;  /* 0x0015e40001327983 */ /* 0x000f280000300800 */
[----:B------:R0:W-:Y:S04]  /*37a30*/  STS.U8 [R2+UR4+0x3580], R49 ;  /* 0x0035803102007988 */ /* 0x0001e80008000004 */
[----:B------:R-:W4:Y:S04]  /*37a40*/  LDL.LU R35, [R1+0x15e0] ;  /* 0x0015e00001237983 */ /* 0x000f280000300800 */
[----:B------:R-:W4:Y:S04]  /*37a50*/  LDL.LU R60, [R1+0x15dc] ;  /* 0x0015dc00013c7983 */ /* 0x000f280000300800 */
[----:B0-----:R-:W4:Y:S04]  /*37a60*/  LDL.LU R49, [R1+0x15d8] ;  /* 0x0015d80001317983 */ /* 0x001f280000300800 */
[----:B---3--:R-:W-:Y:S04]  /*37a70*/  STS.U8 [R2+UR4+0x35e0], R61 ;  /* 0x0035e03d02007988 */ /* 0x008fe80008000004 */
[----:B--2---:R0:W-:Y:S04]  /*37a80*/  STS.U8 [R2+UR4+0x35c0], R48 ;  /* 0x0035c03002007988 */ /* 0x0041e80008000004 */
        /* <DEDUP_REMOVED lines=8> */
[----:B----4-:R-:W4:Y:S01]  /*37b10*/  LDL.LU R44, [R1+0x8b4] ;  /* 0x0008b400012c7983 */ /* 0x010f220000300800 */
[----:B------:R-:W0:Y:S03]  /*37b20*/  S2R R61, SR_TID.X ;  /* 0x00000000003d7919 */ /* 0x000e260000002100 */
        /* <DEDUP_REMOVED lines=11> */
[----:B------:R-:W-:Y:S01]  /*37be0*/  STS.U8 [R2+UR4+0x3d80], R20 ;  /* 0x003d801402007988 */ /* 0x000fe20008000004 */
[----:B0-----:R-:W-:-:S04]  /*37bf0*/  LOP3.LUT R61, R61, 0x1f, RZ, 0xc0, !PT ;  /* 0x0000001f3d3d7812 */ /* 0x001fc800078ec0ff */
[----:B------:R-:W-:-:S05]  /*37c00*/  LOP3.LUT R61, R61, 0x10, RZ, 0x3c, !PT ;  /* 0x000000103d3d7812 */ /* 0x000fca00078e3cff */
[----:B------:R0:W-:Y:S04]  /*37c10*/  STS.U8 [R61+UR4+0x2a0], R59 ;  /* 0x0002a03b3d007988 */ /* 0x0001e80008000004 */
        /* <DEDUP_REMOVED lines=30> */
[----:B------:R1:W-:Y:S04]  /*37e00*/  STS.U8 [R61+UR4+0x6c0], R47 ;  /* 0x0006c02f3d007988 */ /* 0x0003e80008000004 */
[----:B--2---:R2:W-:Y:S04]  /*37e10*/  STS.U8 [R61+UR4+0xa40], R46 ;  /* 0x000a402e3d007988 */ /* 0x0045e80008000004 */
[----:B---3--:R3:W-:Y:S04]  /*37e20*/  STS.U8 [R61+UR4+0xa60], R45 ;  /* 0x000a602d3d007988 */ /* 0x0087e80008000004 */
[----:B----4-:R4:W-:Y:S04]  /*37e30*/  STS.U8 [R61+UR4+0xa00], R44 ;  /* 0x000a002c3d007988 */ /* 0x0109e80008000004 */
[----:B0-----:R-:W4:Y:S04]  /*37e40*/  LDL.LU R48, [R1+0x618] ;  /* 0x0006180001307983 */ /* 0x001f280000300800 */
[----:B-1----:R-:W4:Y:S04]  /*37e50*/  LDL.LU R47, [R1+0x614] ;  /* 0x00061400012f7983 */ /* 0x002f280000300800 */
[----:B--2---:R-:W2:Y:S04]  /*37e60*/  LDL.LU R46, [R1+0x610] ;  /* 0x00061000012e7983 */ /* 0x004ea80000300800 */
[----:B---3--:R-:W3:Y:S04]  /*37e70*/  LDL.LU R45, [R1+0x51c] ;  /* 0x00051c00012d7983 */ /* 0x008ee80000300800 */
[----:B----4-:R-:W4:Y:S04]  /*37e80*/  LDL.LU R44, [R1+0x518] ;  /* 0x00051800012c7983 */ /* 0x010f280000300800 */
[----:B------:R0:W-:Y:S04]  /*37e90*/  STS.U8 [R61+UR4+0x640], R35 ;  /* 0x000640233d007988 */ /* 0x0001e80008000004 */
[----:B------:R1:W-:Y:S04]  /*37ea0*/  STS.U8 [R61+UR4+0x6a0], R60 ;  /* 0x0006a03c3d007988 */ /* 0x0003e80008000004 */
[----:B0-----:R-:W4:Y:S04]  /*37eb0*/  LDL.LU R35, [R1+0x514] ;  /* 0x0005140001237983 */ /* 0x001f280000300800 */
[----:B-1----:R-:W4:Y:S04]  /*37ec0*/  LDL.LU R60, [R1+0x510] ;  /* 0x00051000013c7983 */ /* 0x002f280000300800 */
        /* <DEDUP_REMOVED lines=13> */
[----:B0-----:R-:W4:Y:S04]  /*37fa0*/  LDL.LU R49, [R1+0x494] ;  /* 0x0004940001317983 */ /* 0x001f280000300800 */
        /* <DEDUP_REMOVED lines=46> */
[----:B0-----:R-:W4:Y:S04]  /*38290*/  LDL.LU R35, [R1+0x318] ;  /* 0x0003180001237983 */ /* 0x001f280000300800 */
[----:B------:R0:W-:Y:S04]  /*382a0*/  STS.U8 [R61+UR4+0x1a00], R49 ;  /* 0x001a00313d007988 */ /* 0x0001e80008000004 */
[----:B-1----:R-:W4:Y:S04]  /*382b0*/  LDL.LU R60, [R1+0x314] ;  /* 0x00031400013c7983 */ /* 0x002f280000300800 */
        /* <DEDUP_REMOVED lines=99> */
[----:B------:R-:W4:Y:S04]  /*388f0*/  LDL R10, [R1+0x15b4] ;  /* 0x0015b400010a7983 */ /* 0x000f280000100800 */
[----:B------:R-:W4:Y:S04]  /*38900*/  LDL R11, [R1+0x15b0] ;  /* 0x0015b000010b7983 */ /* 0x000f280000100800 */
        /* <DEDUP_REMOVED lines=14> */
[----:B------:R-:W4:Y:S01]  /*389f0*/  LDL.LU R35, [R1+0x830] ;  /* 0x0008300001237983 */ /* 0x000f220000300800 */
[----:B------:R-:W-:-:S03]  /*38a00*/  LOP3.LUT R0, R0, 0x18, RZ, 0x3c, !PT ;  /* 0x0000001800007812 */ /* 0x000fc600078e3cff */
[----:B------:R1:W-:Y:S04]  /*38a10*/  STS.U8 [R61+UR4+0x3660], R59 ;  /* 0x0036603b3d007988 */ /* 0x0003e80008000004 */
        /* <DEDUP_REMOVED lines=9> */
[----:B------:R-:W4:Y:S04]  /*38ab0*/  LDL.LU R56, [R1+0x6fc] ;  /* 0x0006fc0001387983 */ /* 0x000f280000300800 */
        /* <DEDUP_REMOVED lines=16> */
[----:B0-----:R-:W4:Y:S04]  /*38bc0*/  LDL.LU R51, [R1+0x6f8] ;  /* 0x0006f80001337983 */ /* 0x001f280000300800 */
[----:B------:R0:W-:Y:S04]  /*38bd0*/  STS.U8 [R0+UR4+0x300], R49 ;  /* 0x0003003100007988 */ /* 0x0001e80008000004 */
[----:B------:R-:W4:Y:S04]  /*38be0*/  LDL.LU R50, [R1+0x6f4] ;  /* 0x0006f40001327983 */ /* 0x000f280000300800 */
        /* <DEDUP_REMOVED lines=56> */
[----:B------:R0:W-:Y:S04]  /*38f70*/  STS.U8 [R0+UR4+0xfc0], R51 ;  /* 0x000fc03300007988 */ /* 0x0001e80008000004 */
[----:B------:R-:W4:Y:S04]  /*38f80*/  LDL.LU R56, [R1+0x3f0] ;  /* 0x0003f00001387983 */ /* 0x000f280000300800 */
        /* <DEDUP_REMOVED lines=16> */
[----:B------:R-:W-:Y:S04]  /*39090*/  STS.U8 [R0+UR4+0x13c0], R2 ;  /* 0x0013c00200007988 */ /* 0x000fe80008000004 */
[----:B------:R-:W-:Y:S04]  /*390a0*/  STS.U8 [R0+UR4+0x13e0], R3 ;  /* 0x0013e00300007988 */ /* 0x000fe80008000004 */
        /* <DEDUP_REMOVED lines=104> */
[----:B-1----:R-:W4:Y:S04]  /*39730*/  LDL.LU R50, [R1+0x3a58] ;  /* 0x003a580001327983 */ /* 0x002f280000300800 */
        /* <DEDUP_REMOVED lines=14> */
[----:B----4-:R0:W-:Y:S04]  /*39820*/  STS.U8 [R0+UR4+0x3360], R44 ;  /* 0x0033602c00007988 */ /* 0x0101e80008000004 */
[----:B---3--:R1:W-:Y:S04]  /*39830*/  STS.U8 [R0+UR4+0x3380], R45 ;  /* 0x0033802d00007988 */ /* 0x0083e80008000004 */
[----:B--2---:R2:W-:Y:S04]  /*39840*/  STS.U8 [R0+UR4+0x33a0], R46 ;  /* 0x0033a02e00007988 */ /* 0x0045e80008000004 */
        /* <DEDUP_REMOVED lines=8> */
[----:B------:R-:W2:Y:S04]  /*398d0*/  LDL.LU R49, [R1+0x3a28] ;  /* 0x003a280001317983 */ /* 0x000ea80000300800 */
[----:B------:R0:W-:Y:S04]  /*398e0*/  STS.U8 [R0+UR4+0x3700], R50 ;  /* 0x0037003200007988 */ /* 0x0001e80008000004 */
[----:B------:R1:W-:Y:S04]  /*398f0*/  STS.U8 [R0+UR4+0x3760], R51 ;  /* 0x0037603300007988 */ /* 0x0003e80008000004 */
[----:B------:R1:W-:Y:S04]  /*39900*/  STS.U8 [R0+UR4+0x3740], R56 ;  /* 0x0037403800007988 */ /* 0x0003e80008000004 */
[----:B------:R1:W-:Y:S04]  /*39910*/  STS.U8 [R0+UR4+0x37a0], R57 ;  /* 0x0037a03900007988 */ /* 0x0003e80008000004 */
[----:B------:R1:W-:Y:S04]  /*39920*/  STS.U8 [R0+UR4+0x3780], R58 ;  /* 0x0037803a00007988 */ /* 0x0003e80008000004 */
[----:B------:R1:W-:Y:S04]  /*39930*/  STS.U8 [R0+UR4+0x37e0], R59 ;  /* 0x0037e03b00007988 */ /* 0x0003e80008000004 */
[----:B0-----:R-:W3:Y:S04]  /*39940*/  LDL.LU R50, [R1+0x3a24] ;  /* 0x003a240001327983 */ /* 0x001ee80000300800 */
[----:B-1----:R-:W4:Y:S04]  /*39950*/  LDL.LU R51, [R1+0x3a20] ;  /* 0x003a200001337983 */ /* 0x002f280000300800 */
[----:B------:R-:W2:Y:S04]  /*39960*/  LDL.LU R56, [R1+0x3a1c] ;  /* 0x003a1c0001387983 */ /* 0x000ea80000300800 */
[----:B------:R-:W2:Y:S04]  /*39970*/  LDL.LU R57, [R1+0x3a18] ;  /* 0x003a180001397983 */ /* 0x000ea80000300800 */
[----:B------:R-:W2:Y:S04]  /*39980*/  LDL.LU R58, [R1+0x3a14] ;  /* 0x003a1400013a7983 */ /* 0x000ea80000300800 */
[----:B------:R-:W2:Y:S04]  /*39990*/  LDL.LU R59, [R1+0x3a10] ;  /* 0x003a1000013b7983 */ /* 0x000ea80000300800 */
[----:B------:R0:W-:Y:S04]  /*399a0*/  STS.U8 [R0+UR4+0x37c0], R60 ;  /* 0x0037c03c00007988 */ /* 0x0001e80008000004 */
[----:B0-----:R-:W2:Y:S04]  /*399b0*/  LDL.LU R60, [R1+0x3a0c] ;  /* 0x003a0c00013c7983 */ /* 0x001ea80000300800 */
[----:B------:R-:W4:Y:S04]  /*399c0*/  LDL R3, [R1+0x3298] ;  /* 0x0032980001037983 */ /* 0x000f280000100800 */
[----:B------:R-:W4:Y:S04]  /*399d0*/  LDL R2, [R1+0x32bc] ;  /* 0x0032bc0001027983 */ /* 0x000f280000100800 */
        /* <DEDUP_REMOVED lines=15> */
[----:B------:R0:W-:Y:S01]  /*39ad0*/  STS.U8 [R0+UR4+0x3f80], R4 ;  /* 0x003f800400007988 */ /* 0x0001e20008000004 */
[----:B------:R-:W-:Y:S06]  /*39ae0*/  BAR.SYNC.DEFER_BLOCKING 0x0 ;  /* 0x0000000000007b1d */ /* 0x000fec0000010000 */
[----:B0-----:R-:W2:Y:S01]  /*39af0*/  LDL.LU R0, [R1+0x3a08] ;  /* 0x003a080001007983 */ /* 0x001ea20000300800 */
[----:B---3--:R-:W-:-:S06]  /*39b00*/  PRMT R50, RZ, 0x7610, R50 ;  /* 0x00007610ff327816 */ /* 0x008fcc0000000032 */
[----:B----4-:R0:W3:Y:S04]  /*39b10*/  @!P5 LDG.E.U8 R50, desc[UR24][R2.64] ;  /* 0x000000180232d981 */ /* 0x0100e8000c1e1100 */
[----:B------:R-:W0:Y:S04]  /*39b20*/  LDL R2, [R1+0x3288] ;  /* 0x0032880001027983 */ /* 0x000e280000100800 */
[----:B------:R-:W0:Y:S01]  /*39b30*/  LDL R3, [R1+0x32b4] ;  /* 0x0032b40001037983 */ /* 0x000e220000100800 */
[----:B------:R-:W-:Y:S02]  /*39b40*/  PRMT R51, RZ, 0x7610, R51 ;  /* 0x00007610ff337816 */ /* 0x000fe40000000033 */
[----:B0-----:R-:W-:-:S04]  /*39b50*/  @!P4 LOP3.LUT R3, R3, R2, RZ, 0x3c, !PT ;  /* 0x000000020303c212 */ /* 0x001fc800078e3cff */
[----:B------:R-:W-:-:S04]  /*39b60*/  @!P4 LOP3.LUT R2, R3, R2, RZ, 0x3c, !PT ;  /* 0x000000020302c212 */ /* 0x000fc800078e3cff */
[----:B------:R-:W-:Y:S01]  /*39b70*/  @!P4 LOP3.LUT R3, R3, R2, RZ, 0x3c, !PT ;  /* 0x000000020303c212 */ /* 0x000fe200078e3cff */
[----:B---3--:R-:W-:Y:S04]  /*39b80*/  STL [R1+0x3680], R50 ;  /* 0x0036803201007387 */ /* 0x008fe80000100800 */
[----:B------:R0:W3:Y:S04]  /*39b90*/  @!P4 LDG.E.U8 R51, desc[UR24][R2.64] ;  /* 0x000000180233c981 */ /* 0x0000e8000c1e1100 */
[----:B------:R-:W0:Y:S04]  /*39ba0*/  LDL R2, [R1+0x32a0] ;  /* 0x0032a00001027983 */ /* 0x000e280000100800 */
[----:B------:R-:W0:Y:S01]  /*39bb0*/  LDL R3, [R1+0x32c0] ;  /* 0x0032c00001037983 */ /* 0x000e220000100800 */
[----:B--2---:R-:W-:-:S02]  /*39bc0*/  PRMT R0, RZ, 0x7610, R0 ;  /* 0x00007610ff007816 */ /* 0x004fc40000000000 */
[----:B0-----:R-:W-:-:S04]  /*39bd0*/  @!P4 LOP3.LUT R3, R3, R2, RZ, 0x3c, !PT ;  /* 0x000000020303c212 */ /* 0x001fc800078e3cff */
[----:B------:R-:W-:-:S04]  /*39be0*/  @!P4 LOP3.LUT R2, R3, R2, RZ, 0x3c, !PT ;  /* 0x000000020302c212 */ /* 0x000fc800078e3cff */
[----:B------:R-:W-:-:S05]  /*39bf0*/  @!P4 LOP3.LUT R3, R3, R2, RZ, 0x3c, !PT ;  /* 0x000000020303c212 */ /* 0x000fca00078e3cff */
[----:B------:R-:W2:Y:S04]  /*39c00*/  @!P4 LDG.E.U8 R0, desc[UR24][R2.64] ;  /* 0x000000180200c981 */ /* 0x000ea8000c1e1100 */
[----:B---3--:R-:W-:Y:S04]  /*39c10*/  STL [R1+0x3684], R51 ;  /* 0x0036843301007387 */ /* 0x008fe80000100800 */
[----:B--2---:R0:W-:Y:S04]  /*39c20*/  STL [R1+0x3d4], R0 ;  /* 0x0003d40001007387 */ /* 0x0041e80000100800 */
[----:B0-----:R-:W2:Y:S04]  /*39c30*/  LDL.LU R0, [R1+0x3a04] ;  /* 0x003a040001007983 */ /* 0x001ea80000300800 */
[----:B------:R-:W3:Y:S04]  /*39c40*/  LDL R2, [R1+0x32b0] ;  /* 0x0032b00001027983 */ /* 0x000ee80000100800 */
[----:B------:R-:W3:Y:S01]  /*39c50*/  LDL R3, [R1+0x32c4] ;  /* 0x0032c40001037983 */ /* 0x000ee20000100800 */
[----:B------:R-:W-:-:S02]  /*39c60*/  PRMT R60, RZ, 0x7610, R60 ;  /* 0x00007610ff3c7816 */ /* 0x000fc4000000003c */
[----:B---3--:R-:W-:-:S04]  /*39c70*/  @!P5 LOP3.LUT R3, R3, R2, RZ, 0x3c, !PT ;  /* 0x000000020303d212 */ /* 0x008fc800078e3cff */
[----:B------:R-:W-:-:S04]  /*39c80*/  @!P5 LOP3.LUT R2, R3, R2, RZ, 0x3c, !PT ;  /* 0x000000020302d212 */ /* 0x000fc800078e3cff */
[----:B------:R-:W-:-:S05]  /*39c90*/  @!P5 LOP3.LUT R3, R3, R2, RZ, 0x3c, !PT ;  /* 0x000000020303d212 */ /* 0x000fca00078e3cff */
[----:B------:R-:W3:Y:S04]  /*39ca0*/  @!P5 LDG.E.U8 R60, desc[UR24][R2.64] ;  /* 0x00000018023cd981 */ /* 0x000ee8000c1e1100 */
[----:B---3--:R0:W-:Y:S04]  /*39cb0*/  STL [R1+0x3d0], R60 ;  /* 0x0003d03c01007387 */ /* 0x0081e80000100800 */
[----:B0-----:R-:W3:Y:S04]  /*39cc0*/  LDL.LU R60, [R1+0x3a00] ;  /* 0x003a0000013c7983 */ /* 0x001ee80000300800 */
[----:B------:R-:W4:Y:S04]  /*39cd0*/  LDL R2, [R1+0x1b08] ;  /* 0x001b080001027983 */ /* 0x000f280000100800 */
[----:B------:R-:W4:Y:S01]  /*39ce0*/  LDL R3, [R1+0x2ae4] ;  /* 0x002ae40001037983 */ /* 0x000f220000100800 */
[----:B--2---:R-:W-:-:S02]  /*39cf0*/  PRMT R0, RZ, 0x7610, R0 ;  /* 0x00007610ff007816 */ /* 0x004fc40000000000 */
[----:B----4-:R-:W-:-:S04]  /*39d00*/  @!P4 LOP3.LUT R3, R3, R2, RZ, 0x3c, !PT ;  /* 0x000000020303c212 */ /* 0x010fc800078e3cff */
[----:B------:R-:W-:-:S04]  /*39d10*/  @!P4 LOP3.LUT R2, R3, R2, RZ, 0x3c, !PT ;  /* 0x000000020302c212 */ /* 0x000fc800078e3cff */
[----:B------:R-:W-:-:S05]  /*39d20*/  @!P4 LOP3.LUT R3, R3, R2, RZ, 0x3c, !PT ;  /* 0x000000020303c212 */ /* 0x000fca00078e3cff */
[----:B------:R-:W2:Y:S04]  /*39d30*/  @!P4 LDG.E.U8 R0, desc[UR24][R2.64] ;  /* 0x000000180200c981 */ /* 0x000ea8000c1e1100 */
[----:B--2---:R0:W-:Y:S04]  /*39d40*/  STL [R1+0x3cc], R0 ;  /* 0x0003cc0001007387 */ /* 0x0041e80000100800 */
[----:B0-----:R-:W2:Y:S04]  /*39d50*/  LDL.LU R0, [R1+0x39fc] ;  /* 0x0039fc0001007983 */ /* 0x001ea80000300800 */
[----:B------:R-:W4:Y:S04]  /*39d60*/  LDL R2, [R1+0x2acc] ;  /* 0x002acc0001027983 */ /* 0x000f280000100800 */
[----:B------:R-:W4:Y:S01]  /*39d70*/  LDL R3, [R1+0x2aec] ;  /* 0x002aec0001037983 */ /* 0x000f220000100800 */
[----:B---3--:R-:W-:-:S02]  /*39d80*/  PRMT R60, RZ, 0x7610, R60 ;  /* 0x00007610ff3c7816 */ /* 0x008fc4000000003c */
[----:B----4-:R-:W-:-:S04]  /*39d90*/  @!P5 LOP3.LUT R3, R3, R2, RZ, 0x3c, !PT ;  /* 0x000000020303d212 */ /* 0x010fc800078e3cff */
        /* <DEDUP_REMOVED lines=1654> */
[----:B------:R-:W-:-:S02]  /*40500*/  PRMT R48, RZ, 0x7610, R48 ;  /* 0x00007610ff307816 */ /* 0x000fc40000000030 */
[----:B----4-:R-:W-:-:S04]  /*40510*/  @!P5 LOP3.LUT R3, R3, R2, RZ, 0x3c, !PT ;  /* 0x000000020303d212 */ /* 0x010fc800078e3cff */
[----:B------:R-:W-:-:S04]  /*40520*/  @!P5 LOP3.LUT R2, R3, R2, RZ, 0x3c, !PT ;  /* 0x000000020302d212 */ /* 0x000fc800078e3cff */
[----:B------:R-:W-:-:S05]  /*40530*/  @!P5 LOP3.LUT R3, R3, R2, RZ, 0x3c, !PT ;  /* 0x000000020303d212 */ /* 0x000fca00078e3cff */
[----:B------:R0:W4:Y:S04]  /*40540*/  @!P5 LDG.E.U8 R48, desc[UR24][R2.64] ;  /* 0x000000180230d981 */ /* 0x000128000c1e1100 */
[----:B------:R-:W0:Y:S04]  /*40550*/  LDL R2, [R1+0x3078] ;  /* 0x0030780001027983 */ /* 0x000e280000100800 */
[----:B------:R-:W0:Y:S01]  /*40560*/  LDL R3, [R1+0x30b4] ;  /* 0x0030b40001037983 */ /* 0x000e220000100800 */
[----:B--2---:R-:W-:Y:S02]  /*40570*/  PRMT R0, RZ, 0x7610, R0 ;  /* 0x00007610ff007816 */ /* 0x004fe40000000000 */
[----:B0-----:R-:W-:-:S04]  /*40580*/  @!P4 LOP3.LUT R3, R3, R2, RZ, 0x3c, !PT ;  /* 0x000000020303c212 */ /* 0x001fc800078e3cff */
[----:B------:R-:W-:-:S04]  /*40590*/  @!P4 LOP3.LUT R2, R3, R2, RZ, 0x3c, !PT ;  /* 0x000000020302c212 */ /* 0x000fc800078e3cff */
[----:B------:R-:W-:-:S05]  /*405a0*/  @!P4 LOP3.LUT R3, R3, R2, RZ, 0x3c, !PT ;  /* 0x000000020303c212 */ /* 0x000fca00078e3cff */
[----:B------:R-:W2:Y:S04]  /*405b0*/  @!P4 LDG.E.U8 R0, desc[UR24][R2.64] ;  /* 0x000000180200c981 */ /* 0x000ea8000c1e1100 */
[----:B----4-:R0:W-:Y:S04]  /*405c0*/  STL [R1+0x78], R48 ;  /* 0x0000783001007387 */ /* 0x0101e80000100800 */
[----:B0-----:R-:W4:Y:S04]  /*405d0*/  LDL R48, [R1+0x30e0] ;  /* 0x0030e00001307983 */ /* 0x001f280000100800 */
        /* <DEDUP_REMOVED lines=38> */
[----:B------:R-:W3:Y:S01]  /*40840*/  LDL R3, [R1+0x30ac] ;  /* 0x0030ac0001037983 */ /* 0x000ee20000100800 */
[----:B------:R-:W-:Y:S01]  /*40850*/  PRMT R47, RZ, 0x7610, R47 ;  /* 0x00007610ff2f7816 */ /* 0x000fe2000000002f */
[----:B------:R-:W-:-:S02]  /*40860*/  @!P5 IMAD.MOV.U32 R2, RZ, RZ, R48 ;  /* 0x000000ffff02d224 */ /* 0x000fc400078e0030 */
[----:B------:R-:W4:Y:S04]  /*40870*/  LDL R48, [R1+0x30c8] ;  /* 0x0030c80001307983 */ /* 0x000f280000100800 */
[----:B---3--:R0:W3:Y:S04]  /*40880*/  @!P5 LDG.E.U8 R47, desc[UR24][R2.64] ;  /* 0x00000018022fd981 */ /* 0x0080e8000c1e1100 */
[----:B------:R-:W0:Y:S04]  /*40890*/  LDL R2, [R1+0x30a8] ;  /* 0x0030a80001027983 */ /* 0x000e280000100800 */
[----:B------:R-:W0:Y:S01]  /*408a0*/  LDL R3, [R1+0x30e4] ;  /* 0x0030e40001037983 */ /* 0x000e220000100800 */
[----:B--2---:R-:W-:-:S02]  /*408b0*/  PRMT R0, RZ, 0x7610, R0 ;  /* 0x00007610ff007816 */ /* 0x004fc40000000000 */
[----:B0-----:R-:W-:-:S04]  /*408c0*/  @!P4 LOP3.LUT R3, R3, R2, RZ, 0x3c, !PT ;  /* 0x000000020303c212 */ /* 0x001fc800078e3cff */
[----:B------:R-:W-:-:S04]  /*408d0*/  @!P4 LOP3.LUT R2, R3, R2, RZ, 0x3c, !PT ;  /* 0x000000020302c212 */ /* 0x000fc800078e3cff */
[----:B------:R-:W-:-:S05]  /*408e0*/  @!P4 LOP3.LUT R3, R3, R2, RZ, 0x3c, !PT ;  /* 0x000000020303c212 */ /* 0x000fca00078e3cff */
[----:B------:R-:W2:Y:S04]  /*408f0*/  @!P4 LDG.E.U8 R0, desc[UR24][R2.64] ;  /* 0x000000180200c981 */ /* 0x000ea8000c1e1100 */
[----:B---3--:R0:W-:Y:S04]  /*40900*/  STL [R1+0x60], R47 ;  /* 0x0000602f01007387 */ /* 0x0081e80000100800 */
[----:B0-----:R-:W3:Y:S04]  /*40910*/  LDL R47, [R1+0x3104] ;  /* 0x00310400012f7983 */ /* 0x001ee80000100800 */
        /* <DEDUP_REMOVED lines=9> */
[----:B------:R-:W3:Y:S01]  /*409b0*/  LDL R3, [R1+0x30b8] ;  /* 0x0030b80001037983 */ /* 0x000ee20000100800 */
[----:B------:R-:W-:Y:S01]  /*409c0*/  PRMT R44, RZ, 0x7610, R44 ;  /* 0x00007610ff2c7816 */ /* 0x000fe2000000002c */
[----:B0-----:R-:W-:Y:S02]  /*409d0*/  @!P4 IMAD.MOV.U32 R2, RZ, RZ, R49 ;  /* 0x000000ffff02c224 */ /* 0x001fe400078e0031 */
[----:B----4-:R0:W-:Y:S01]  /*409e0*/  STL [R1+0x58], R46 ;  /* 0x0000582e01007387 */ /* 0x0101e20000100800 */
[----:B------:R-:W-:Y:S02]  /*409f0*/  PRMT R51, RZ, 0x7610, R51 ;  /* 0x00007610ff337816 */ /* 0x000fe40000000033 */
[----:B------:R-:W-:Y:S01]  /*40a00*/  PRMT R50, RZ, 0x7610, R50 ;  /* 0x00007610ff327816 */ /* 0x000fe20000000032 */
[----:B------:R-:W4:Y:S04]  /*40a10*/  LDL R49, [R1+0x30d8] ;  /* 0x0030d80001317983 */ /* 0x000f280000100800 */
[----:B---3--:R1:W3:Y:S04]  /*40a20*/  @!P4 LDG.E.U8 R44, desc[UR24][R2.64] ;  /* 0x00000018022cc981 */ /* 0x0082e8000c1e1100 */
[----:B0-----:R-:W2:Y:S04]  /*40a30*/  LDL R46, [R1+0x3110] ;  /* 0x00311000012e7983 */ /* 0x001ea80000100800 */
[----:B------:R-:W1:Y:S04]  /*40a40*/  LDL R2, [R1+0x30cc] ;  /* 0x0030cc0001027983 */ /* 0x000e680000100800 */
[----:B------:R-:W1:Y:S02]  /*40a50*/  LDL R3, [R1+0x3100] ;  /* 0x0031000001037983 */ /* 0x000e640000100800 */
[----:B-1----:R-:W-:-:S04]  /*40a60*/  @!P5 LOP3.LUT R3, R3, R2, RZ, 0x3c, !PT ;  /* 0x000000020303d212 */ /* 0x002fc800078e3cff */
[----:B------:R-:W-:-:S04]  /*40a70*/  @!P5 LOP3.LUT R2, R3, R2, RZ, 0x3c, !PT ;  /* 0x000000020302d212 */ /* 0x000fc800078e3cff */
[----:B------:R-:W-:-:S05]  /*40a80*/  @!P5 LOP3.LUT R3, R3, R2, RZ, 0x3c, !PT ;  /* 0x000000020303d212 */ /* 0x000fca00078e3cff */
[----:B------:R0:W4:Y:S04]  /*40a90*/  @!P5 LDG.E.U8 R51, desc[UR24][R2.64] ;  /* 0x000000180233d981 */ /* 0x000128000c1e1100 */
[----:B---3--:R1:W-:Y:S01]  /*40aa0*/  STL [R1+0x54], R44 ;  /* 0x0000542c01007387 */ /* 0x0083e20000100800 */
[----:B0-----:R-:W-:Y:S02]  /*40ab0*/  @!P4 IMAD.MOV.U32 R2, RZ, RZ, R47 ;  /* 0x000000ffff02c224 */ /* 0x001fe400078e002f */
[----:B------:R-:W-:Y:S01]  /*40ac0*/  @!P4 IMAD.MOV.U32 R3, RZ, RZ, R48 ;  /* 0x000000ffff03c224 */ /* 0x000fe200078e0030 */
[----:B-1----:R-:W3:Y:S04]  /*40ad0*/  LDL R44, [R1+0x3114] ;  /* 0x00311400012c7983 */ /* 0x002ee80000100800 */
[----:B------:R2:W3:Y:S04]  /*40ae0*/  @!P4 LDG.E.U8 R50, desc[UR24][R2.64] ;  /* 0x000000180232c981 */ /* 0x0004e8000c1e1100 */
[----:B----4-:R0:W-:Y:S04]  /*40af0*/  STL [R1+0x3688], R51 ;  /* 0x0036883301007387 */ /* 0x0101e80000100800 */
[----:B------:R-:W4:Y:S04]  /*40b00*/  LDL R3, [R1+0x30dc] ;  /* 0x0030dc0001037983 */ /* 0x000f280000100800 */
[----:B------:R-:W3:Y:S04]  /*40b10*/  LDL R48, [R1+0x30ec] ;  /* 0x0030ec0001307983 */ /* 0x000ee80000100800 */
[----:B------:R-:W3:Y:S01]  /*40b20*/  LDL R47, [R1+0x3120] ;  /* 0x00312000012f7983 */ /* 0x000ee20000100800 */
[----:B------:R-:W-:Y:S01]  /*40b30*/  PRMT R60, RZ, 0x7610, R60 ;  /* 0x00007610ff3c7816 */ /* 0x000fe2000000003c */
[----:B--2---:R-:W-:Y:S01]  /*40b40*/  @!P5 IMAD.MOV.U32 R2, RZ, RZ, R46 ;  /* 0x000000ffff02d224 */ /* 0x004fe200078e002e */
[----:B0-----:R-:W-:-:S02]  /*40b50*/  PRMT R51, RZ, 0x7610, R51 ;  /* 0x00007610ff337816 */ /* 0x001fc40000000033 */
[----:B------:R-:W-:Y:S02]  /*40b60*/  PRMT R0, RZ, 0x7610, R0 ;  /* 0x00007610ff007816 */ /* 0x000fe40000000000 */
[----:B----4-:R3:W2:Y:S02]  /*40b70*/  @!P5 LDG.E.U8 R60, desc[UR24][R2.64] ;  /* 0x00000018023cd981 */ /* 0x0106a4000c1e1100 */
[----:B---3--:R-:W-:Y:S02]  /*40b80*/  @!P4 IMAD.MOV.U32 R2, RZ, RZ, R44 ;  /* 0x000000ffff02c224 */ /* 0x008fe400078e002c */
[----:B------:R-:W-:-:S05]  /*40b90*/  @!P4 IMAD.MOV.U32 R3, RZ, RZ, R49 ;  /* 0x000000ffff03c224 */ /* 0x000fca00078e0031 */
[----:B------:R0:W3:Y:S02]  /*40ba0*/  @!P4 LDG.E.U8 R51, desc[UR24][R2.64] ;  /* 0x000000180233c981 */ /* 0x0000e4000c1e1100 */
[----:B0-----:R-:W-:Y:S02]  /*40bb0*/  @!P5 IMAD.MOV.U32 R2, RZ, RZ, R47 ;  /* 0x000000ffff02d224 */ /* 0x001fe400078e002f */
[----:B------:R-:W-:-:S05]  /*40bc0*/  @!P5 IMAD.MOV.U32 R3, RZ, RZ, R48 ;  /* 0x000000ffff03d224 */ /* 0x000fca00078e0030 */
[----:B------:R-:W4:Y:S04]  /*40bd0*/  @!P5 LDG.E.U8 R0, desc[UR24][R2.64] ;  /* 0x000000180200d981 */ /* 0x000f28000c1e1100 */
[----:B------:R-:W-:Y:S04]  /*40be0*/  STL [R1+0x368c], R50 ;  /* 0x00368c3201007387 */ /* 0x000fe80000100800 */
[----:B------:R-:W4:Y:S04]  /*40bf0*/  LDL R46, [R1+0x3124] ;  /* 0x00312400012e7983 */ /* 0x000f280000100800 */
[----:B--2---:R0:W-:Y:S04]  /*40c00*/  STL [R1+0x3690], R60 ;  /* 0x0036903c01007387 */ /* 0x0041e80000100800 */
[----:B------:R-:W2:Y:S04]  /*40c10*/  LDL R49, [R1+0x30f8] ;  /* 0x0030f80001317983 */ /* 0x000ea80000100800 */
[----:B------:R-:W2:Y:S04]  /*40c20*/  LDL R44, [R1+0x3134] ;  /* 0x00313400012c7983 */ /* 0x000ea80000100800 */
[----:B0-----:R-:W2:Y:S04]  /*40c30*/  LDL R60, [R1+0x3130] ;  /* 0x00313000013c7983 */ /* 0x001ea80000100800 */
[----:B---3--:R0:W-:Y:S04]  /*40c40*/  STL [R1+0x36ac], R51 ;  /* 0x0036ac3301007387 */ /* 0x0081e80000100800 */
[----:B------:R-:W3:Y:S04]  /*40c50*/  LDL R48, [R1+0x310c] ;  /* 0x00310c0001307983 */ /* 0x000ee80000100800 */
[----:B------:R-:W3:Y:S04]  /*40c60*/  LDL R47, [R1+0x3140] ;  /* 0x00314000012f7983 */ /* 0x000ee80000100800 */
[----:B0-----:R-:W3:Y:S04]  /*40c70*/  LDL R51, [R1+0x30fc] ;  /* 0x0030fc0001337983 */ /* 0x001ee80000100800 */
[----:B----4-:R0:W-:Y:S04]  /*40c80*/  STL [R1+0x30], R0 ;  /* 0x0000300001007387 */ /* 0x0101e80000100800 */
[----:B0-----:R-:W4:Y:S04]  /*40c90*/  LDL.LU R0, [R1+0x3704] ;  /* 0x0037040001007983 */ /* 0x001f280000300800 */
[----:B------:R-:W2:Y:S01]  /*40ca0*/  LDL R3, [R1+0x30e8] ;  /* 0x0030e80001037983 */ /* 0x000ea20000100800 */
[----:B------:R-:W-:Y:S01]  /*40cb0*/  PRMT R45, RZ, 0x7610, R45 ;  /* 0x00007610ff2d7816 */ /* 0x000fe2000000002d */
[----:B------:R-:W-:Y:S01]  /*40cc0*/  @!P4 IMAD.MOV.U32 R2, RZ, RZ, R46 ;  /* 0x000000ffff02c224 */ /* 0x000fe200078e002e */
[----:B------:R-:W-:-:S02]  /*40cd0*/  PRMT R50, RZ, 0x7610, R50 ;  /* 0x00007610ff327816 */ /* 0x000fc40000000032 */
[----:B------:R-:W-:Y:S01]  /*40ce0*/  PRMT R59, RZ, 0x7610, R59 ;  /* 0x00007610ff3b7816 */ /* 0x000fe2000000003b */
[----:B------:R-:W4:Y:S04]  /*40cf0*/  LDL R46, [R1+0x3108] ;  /* 0x00310800012e7983 */ /* 0x000f280000100800 */
[----:B--2---:R0:W2:Y:S02]  /*40d00*/  @!P4 LDG.E.U8 R45, desc[UR24][R2.64] ;  /* 0x00000018022dc981 */ /* 0x0040a4000c1e1100 */
[----:B0-----:R-:W-:Y:S02]  /*40d10*/  @!P5 IMAD.MOV.U32 R2, RZ, RZ, R60 ;  /* 0x000000ffff02d224 */ /* 0x001fe400078e003c */
[----:B---3--:R-:W-:-:S05]  /*40d20*/  @!P5 IMAD.MOV.U32 R3, RZ, RZ, R51 ;  /* 0x000000ffff03d224 */ /* 0x008fca00078e0033 */
[----:B------:R0:W3:Y:S01]  /*40d30*/  @!P5 LDG.E.U8 R50, desc[UR24][R2.64] ;  /* 0x000000180232d981 */ /* 0x0000e2000c1e1100 */
[----:B------:R-:W-:Y:S01]  /*40d40*/  PRMT R58, RZ, 0x7610, R58 ;  /* 0x00007610ff3a7816 */ /* 0x000fe2000000003a */
[----:B0-----:R-:W-:Y:S02]  /*40d50*/  @!P4 IMAD.MOV.U32 R2, RZ, RZ, R44 ;  /* 0x000000ffff02c224 */ /* 0x001fe400078e002c */
[----:B------:R-:W-:-:S05]  /*40d60*/  @!P4 IMAD.MOV.U32 R3, RZ, RZ, R49 ;  /* 0x000000ffff03c224 */ /* 0x000fca00078e0031 */
[----:B------:R0:W3:Y:S02]  /*40d70*/  @!P4 LDG.E.U8 R59, desc[UR24][R2.64] ;  /* 0x00000018023bc981 */ /* 0x0000e4000c1e1100 */
[----:B0-----:R-:W-:Y:S02]  /*40d80*/  @!P5 IMAD.MOV.U32 R2, RZ, RZ, R47 ;  /* 0x000000ffff02d224 */ /* 0x001fe400078e002f */
[----:B------:R-:W-:-:S05]  /*40d90*/  @!P5 IMAD.MOV.U32 R3, RZ, RZ, R48 ;  /* 0x000000ffff03d224 */ /* 0x000fca00078e0030 */
[----:B------:R4:W3:Y:S04]  /*40da0*/  @!P5 LDG.E.U8 R58, desc[UR24][R2.64] ;  /* 0x00000018023ad981 */ /* 0x0008e8000c1e1100 */
[----:B--2---:R0:W-:Y:S04]  /*40db0*/  STL [R1+0x1c], R45 ;  /* 0x00001c2d01007387 */ /* 0x0041e80000100800 */
[----:B------:R-:W2:Y:S04]  /*40dc0*/  LDL R49, [R1+0x311c] ;  /* 0x00311c0001317983 */ /* 0x000ea80000100800 */
[----:B------:R-:W2:Y:S04]  /*40dd0*/  LDL R44, [R1+0x3150] ;  /* 0x00315000012c7983 */ /* 0x000ea80000100800 */
[----:B0-----:R-:W2:Y:S01]  /*40de0*/  LDL R45, [R1+0x3144] ;  /* 0x00314400012d7983 */ /* 0x001ea20000100800 */
[----:B------:R-:W-:Y:S01]  /*40df0*/  PRMT R57, RZ, 0x7610, R57 ;  /* 0x00007610ff397816 */ /* 0x000fe20000000039 */
[----:B----4-:R-:W-:-:S02]  /*40e00*/  @!P4 IMAD.MOV.U32 R3, RZ, RZ, R46 ;  /* 0x000000ffff03c224 */ /* 0x010fc400078e002e */
[----:B---3--:R-:W-:Y:S04]  /*40e10*/  STL [R1+0x3694], R59 ;  /* 0x0036943b01007387 */ /* 0x008fe80000100800 */
[----:B------:R-:W3:Y:S04]  /*40e20*/  LDL R48, [R1+0x3118] ;  /* 0x0031180001307983 */ /* 0x000ee80000100800 */
[----:B------:R-:W4:Y:S04]  /*40e30*/  LDL R47, [R1+0x3154] ;  /* 0x00315400012f7983 */ /* 0x000f280000100800 */
[----:B------:R-:W-:Y:S04]  /*40e40*/  STL [R1+0x3698], R58 ;  /* 0x0036983a01007387 */ /* 0x000fe80000100800 */
[----:B------:R-:W3:Y:S04]  /*40e50*/  LDL R51, [R1+0x312c] ;  /* 0x00312c0001337983 */ /* 0x000ee80000100800 */
[----:B------:R0:W-:Y:S04]  /*40e60*/  STL [R1+0x18], R50 ;  /* 0x0000183201007387 */ /* 0x0001e80000100800 */
[----:B------:R-:W3:Y:S04]  /*40e70*/  LDL R46, [R1+0x3128] ;  /* 0x00312800012e7983 */ /* 0x000ee80000100800 */
[----:B0-----:R-:W3:Y:S01]  /*40e80*/  LDL R50, [R1+0x3160] ;  /* 0x0031600001327983 */ /* 0x001ee20000100800 */
[----:B--2---:R-:W-:-:S03]  /*40e90*/  @!P4 IMAD.MOV.U32 R2, RZ, RZ, R45 ;  /* 0x000000ffff02c224 */ /* 0x004fc600078e002d */
[----:B------:R-:W2:Y:S04]  /*40ea0*/  LDL R45, [R1+0x3164] ;  /* 0x00316400012d7983 */ /* 0x000ea80000100800 */
[----:B------:R0:W2:Y:S01]  /*40eb0*/  @!P4 LDG.E.U8 R57, desc[UR24][R2.64] ;  /* 0x000000180239c981 */ /* 0x0000a2000c1e1100 */
[----:B------:R-:W-:Y:S02]  /*40ec0*/  PRMT R56, RZ, 0x7610, R56 ;  /* 0x00007610ff387816 */ /* 0x000fe40000000038 */
[----:B------:R-:W-:Y:S01]  /*40ed0*/  PRMT R61, RZ, 0x7610, R61 ;  /* 0x00007610ff3d7816 */ /* 0x000fe2000000003d */
[----:B0-----:R-:W-:Y:S02]  /*40ee0*/  @!P5 IMAD.MOV.U32 R2, RZ, RZ, R44 ;  /* 0x000000ffff02d224 */ /* 0x001fe400078e002c */
[----:B------:R-:W-:-:S05]  /*40ef0*/  @!P5 IMAD.MOV.U32 R3, RZ, RZ, R49 ;  /* 0x000000ffff03d224 */ /* 0x000fca00078e0031 */
[----:B------:R4:W2:Y:S02]  /*40f00*/  @!P5 LDG.E.U8 R56, desc[UR24][R2.64] ;  /* 0x000000180238d981 */ /* 0x0008a4000c1e1100 */
[----:B----4-:R-:W-:Y:S02]  /*40f10*/  @!P4 IMAD.MOV.U32 R2, RZ, RZ, R47 ;  /* 0x000000ffff02c224 */ /* 0x010fe400078e002f */
[----:B---3--:R-:W-:-:S05]  /*40f20*/  @!P4 IMAD.MOV.U32 R3, RZ, RZ, R48 ;  /* 0x000000ffff03c224 */ /* 0x008fca00078e0030 */
[----:B------:R0:W3:Y:S01]  /*40f30*/  @!P4 LDG.E.U8 R61, desc[UR24][R2.64] ;  /* 0x00000018023dc981 */ /* 0x0000e2000c1e1100 */
[----:B------:R-:W-:Y:S01]  /*40f40*/  PRMT R55, RZ, 0x7610, R55 ;  /* 0x00007610ff377816 */ /* 0x000fe20000000037 */
[----:B0-----:R-:W-:Y:S02]  /*40f50*/  @!P5 IMAD.MOV.U32 R3, RZ, RZ, R51 ;  /* 0x000000ffff03d224 */ /* 0x001fe400078e0033 */
[----:B------:R-:W-:Y:S01]  /*40f60*/  @!P5 IMAD.MOV.U32 R2, RZ, RZ, R50 ;  /* 0x000000ffff02d224 */ /* 0x000fe200078e0032 */
[----:B--2---:R0:W-:Y:S04]  /*40f70*/  STL [R1+0x369c], R57 ;  /* 0x00369c3901007387 */ /* 0x0041e80000100800 */
[----:B------:R-:W2:Y:S04]  /*40f80*/  LDL R49, [R1+0x313c] ;  /* 0x00313c0001317983 */ /* 0x000ea80000100800 */
[----:B------:R-:W4:Y:S01]  /*40f90*/  LDL R44, [R1+0x3170] ;  /* 0x00317000012c7983 */ /* 0x000f220000100800 */
[----:B0-----:R-:W-:-:S06]  /*40fa0*/  PRMT R57, RZ, 0x7610, R57 ;  /* 0x00007610ff397816 */ /* 0x001fcc0000000039 */
[----:B------:R0:W4:Y:S02]  /*40fb0*/  @!P5 LDG.E.U8 R57, desc[UR24][R2.64] ;  /* 0x000000180239d981 */ /* 0x000124000c1e1100 */
[----:B0-----:R-:W-:Y:S02]  /*40fc0*/  @!P4 IMAD.MOV.U32 R2, RZ, RZ, R45 ;  /* 0x000000ffff02c224 */ /* 0x001fe400078e002d */
[----:B------:R-:W-:-:S05]  /*40fd0*/  @!P4 IMAD.MOV.U32 R3, RZ, RZ, R46 ;  /* 0x000000ffff03c224 */ /* 0x000fca00078e002e */
[----:B------:R2:W4:Y:S04]  /*40fe0*/  @!P4 LDG.E.U8 R55, desc[UR24][R2.64] ;  /* 0x000000180237c981 */ /* 0x000528000c1e1100 */
[----:B------:R-:W-:Y:S04]  /*40ff0*/  STL [R1+0x36a0], R56 ;  /* 0x0036a03801007387 */ /* 0x000fe80000100800 */
[----:B------:R-:W4:Y:S04]  /*41000*/  LDL R48, [R1+0x3138] ;  /* 0x0031380001307983 */ /* 0x000f280000100800 */
[----:B------:R-:W4:Y:S04]  /*41010*/  LDL R47, [R1+0x3174] ;  /* 0x00317400012f7983 */ /* 0x000f280000100800 */
[----:B---3--:R-:W-:Y:S01]  /*41020*/  STL [R1+0x36b0], R61 ;  /* 0x0036b03d01007387 */ /* 0x008fe20000100800 */
[----:B------:R-:W-:Y:S01]  /*41030*/  PRMT R54, RZ, 0x7610, R54 ;  /* 0x00007610ff367816 */ /* 0x000fe20000000036 */
[----:B--2---:R-:W-:-:S02]  /*41040*/  @!P5 IMAD.MOV.U32 R3, RZ, RZ, R49 ;  /* 0x000000ffff03d224 */ /* 0x004fc400078e0031 */
[----:B----4-:R-:W-:-:S05]  /*41050*/  @!P5 IMAD.MOV.U32 R2, RZ, RZ, R44 ;  /* 0x000000ffff02d224 */ /* 0x010fca00078e002c */
[----:B------:R0:W2:Y:S04]  /*41060*/  @!P5 LDG.E.U8 R54, desc[UR24][R2.64] ;  /* 0x000000180236d981 */ /* 0x0000a8000c1e1100 */
[----:B------:R-:W-:Y:S04]  /*41070*/  STL [R1+0x36b4], R57 ;  /* 0x0036b43901007387 */ /* 0x000fe80000100800 */
[----:B------:R-:W3:Y:S04]  /*41080*/  LDL R46, [R1+0x314c] ;  /* 0x00314c00012e7983 */ /* 0x000ee80000100800 */
[----:B------:R-:W4:Y:S04]  /*41090*/  LDL R45, [R1+0x3180] ;  /* 0x00318000012d7983 */ /* 0x000f280000100800 */
[----:B------:R-:W-:Y:S04]  /*410a0*/  STL [R1+0x36b8], R55 ;  /* 0x0036b83701007387 */ /* 0x000fe80000100800 */
[----:B------:R-:W4:Y:S04]  /*410b0*/  LDL R51, [R1+0x3148] ;  /* 0x0031480001337983 */ /* 0x000f280000100800 */
[----:B------:R-:W4:Y:S01]  /*410c0*/  LDL R44, [R1+0x3184] ;  /* 0x00318400012c7983 */ /* 0x000f220000100800 */
[----:B------:R-:W-:Y:S01]  /*410d0*/  PRMT R53, RZ, 0x7610, R53 ;  /* 0x00007610ff357816 */ /* 0x000fe20000000035 */
[----:B0-----:R-:W-:-:S02]  /*410e0*/  @!P4 IMAD.MOV.U32 R2, RZ, RZ, R47 ;  /* 0x000000ffff02c224 */ /* 0x001fc400078e002f */
[----:B------:R-:W-:-:S05]  /*410f0*/  @!P4 IMAD.MOV.U32 R3, RZ, RZ, R48 ;  /* 0x000000ffff03c224 */ /* 0x000fca00078e0030 */
[----:B------:R3:W4:Y:S01]  /*41100*/  @!P4 LDG.E.U8 R53, desc[UR24][R2.64] ;  /* 0x000000180235c981 */ /* 0x000722000c1e1100 */
[----:B------:R-:W-:Y:S02]  /*41110*/  PRMT R52, RZ, 0x7610, R52 ;  /* 0x00007610ff347816 */ /* 0x000fe40000000034 */
[----:B------:R-:W-:Y:S01]  /*41120*/  PRMT R43, RZ, 0x7610, R43 ;  /* 0x00007610ff2b7816 */ /* 0x000fe2000000002b */
[----:B--2---:R-:W-:Y:S04]  /*41130*/  STL [R1+0x36bc], R54 ;  /* 0x0036bc3601007387 */ /* 0x004fe80000100800 */
[----:B------:R-:W2:Y:S04]  /*41140*/  LDL R50, [R1+0x315c] ;  /* 0x00315c0001327983 */ /* 0x000ea80000100800 */
[----:B------:R-:W2:Y:S04]  /*41150*/  LDL R49, [R1+0x3190] ;  /* 0x0031900001317983 */ /* 0x000ea80000100800 */
[----:B------:R-:W2:Y:S04]  /*41160*/  LDL R48, [R1+0x3158] ;  /* 0x0031580001307983 */ /* 0x000ea80000100800 */
[----:B------:R-:W2:Y:S01]  /*41170*/  LDL R47, [R1+0x3194] ;  /* 0x00319400012f7983 */ /* 0x000ea20000100800 */
[----:B---3--:R-:W-:-:S02]  /*41180*/  @!P5 IMAD.MOV.U32 R3, RZ, RZ, R46 ;  /* 0x000000ffff03d224 */ /* 0x008fc400078e002e */
[----:B----4-:R-:W-:-:S05]  /*41190*/  @!P5 IMAD.MOV.U32 R2, RZ, RZ, R45 ;  /* 0x000000ffff02d224 */ /* 0x010fca00078e002d */
[----:B------:R0:W3:Y:S02]  /*411a0*/  @!P5 LDG.E.U8 R52, desc[UR24][R2.64] ;  /* 0x000000180234d981 */ /* 0x0000e4000c1e1100 */
[----:B0-----:R-:W-:Y:S02]  /*411b0*/  @!P4 IMAD.MOV.U32 R3, RZ, RZ, R51 ;  /* 0x000000ffff03c224 */ /* 0x001fe400078e0033 */
[----:B------:R-:W-:-:S05]  /*411c0*/  @!P4 IMAD.MOV.U32 R2, RZ, RZ, R44 ;  /* 0x000000ffff02c224 */ /* 0x000fca00078e002c */
[----:B------:R2:W4:Y:S04]  /*411d0*/  @!P4 LDG.E.U8 R43, desc[UR24][R2.64] ;  /* 0x00000018022bc981 */ /* 0x000528000c1e1100 */
[----:B------:R-:W-:Y:S04]  /*411e0*/  STL [R1+0x36a4], R53 ;  /* 0x0036a43501007387 */ /* 0x000fe80000100800 */
[----:B------:R-:W4:Y:S04]  /*411f0*/  LDL R46, [R1+0x316c] ;  /* 0x00316c00012e7983 */ /* 0x000f280000100800 */
[----:B------:R-:W4:Y:S01]  /*41200*/  LDL R45, [R1+0x31a0] ;  /* 0x0031a000012d7983 */ /* 0x000f220000100800 */
[----:B------:R-:W-:Y:S01]  /*41210*/  PRMT R42, RZ, 0x7610, R42 ;  /* 0x00007610ff2a7816 */ /* 0x000fe2000000002a */
[----:B--2---:R-:W-:-:S02]  /*41220*/  @!P5 IMAD.MOV.U32 R3, RZ, RZ, R50 ;  /* 0x000000ffff03d224 */ /* 0x004fc400078e0032 */
[----:B------:R-:W-:-:S05]  /*41230*/  @!P5 IMAD.MOV.U32 R2, RZ, RZ, R49 ;  /* 0x000000ffff02d224 */ /* 0x000fca00078e0031 */
[----:B------:R0:W2:Y:S04]  /*41240*/  @!P5 LDG.E.U8 R42, desc[UR24][R2.64] ;  /* 0x00000018022ad981 */ /* 0x0000a8000c1e1100 */
[----:B---3--:R-:W-:Y:S04]  /*41250*/  STL [R1+0x36a8], R52 ;  /* 0x0036a83401007387 */ /* 0x008fe80000100800 */
[----:B------:R-:W3:Y:S04]  /*41260*/  LDL R44, [R1+0x31a4] ;  /* 0x0031a400012c7983 */ /* 0x000ee80000100800 */
[----:B----4-:R1:W-:Y:S04]  /*41270*/  STL [R1+0x36c0], R43 ;  /* 0x0036c02b01007387 */ /* 0x0103e80000100800 */
[----:B-1----:R-:W4:Y:S01]  /*41280*/  LDL R43, [R1+0x3168] ;  /* 0x00316800012b7983 */ /* 0x002f220000100800 */
[----:B------:R-:W-:Y:S01]  /*41290*/  PRMT R41, RZ, 0x7610, R41 ;  /* 0x00007610ff297816 */ /* 0x000fe20000000029 */
[----:B0-----:R-:W-:-:S02]  /*412a0*/  @!P4 IMAD.MOV.U32 R2, RZ, RZ, R47 ;  /* 0x000000ffff02c224 */ /* 0x001fc400078e002f */
[----:B------:R-:W-:Y:S01]  /*412b0*/  @!P4 IMAD.MOV.U32 R3, RZ, RZ, R48 ;  /* 0x000000ffff03c224 */ /* 0x000fe200078e0030 */
[----:B------:R-:W-:-:S04]  /*412c0*/  PRMT R40, RZ, 0x7610, R40 ;  /* 0x00007610ff287816 */ /* 0x000fc80000000028 */
[----:B------:R0:W4:Y:S02]  /*412d0*/  @!P4 LDG.E.U8 R41, desc[UR24][R2.64] ;  /* 0x000000180229c981 */ /* 0x000124000c1e1100 */
[----:B0-----:R-:W-:Y:S02]  /*412e0*/  @!P5 IMAD.MOV.U32 R2, RZ, RZ, R45 ;  /* 0x000000ffff02d224 */ /* 0x001fe400078e002d */
[----:B------:R-:W-:-:S05]  /*412f0*/  @!P5 IMAD.MOV.U32 R3, RZ, RZ, R46 ;  /* 0x000000ffff03d224 */ /* 0x000fca00078e002e */
[----:B------:R3:W4:Y:S01]  /*41300*/  @!P5 LDG.E.U8 R40, desc[UR24][R2.64] ;  /* 0x000000180228d981 */ /* 0x000722000c1e1100 */
[----:B------:R-:W-:-:S03]  /*41310*/  PRMT R39, RZ, 0x7610, R39 ;  /* 0x00007610ff277816 */ /* 0x000fc60000000027 */
[----:B--2---:R0:W-:Y:S04]  /*41320*/  STL [R1+0x36c4], R42 ;  /* 0x0036c42a01007387 */ /* 0x0041e80000100800 */
[----:B------:R-:W2:Y:S04]  /*41330*/  LDL R51, [R1+0x317c] ;  /* 0x00317c0001337983 */ /* 0x000ea80000100800 */
[----:B------:R-:W2:Y:S04]  /*41340*/  LDL R50, [R1+0x31b0] ;  /* 0x0031b00001327983 */ /* 0x000ea80000100800 */
[----:B------:R-:W2:Y:S01]  /*41350*/  LDL R49, [R1+0x3178] ;  /* 0x0031780001317983 */ /* 0x000ea20000100800 */
[----:B---3--:R-:W-:-:S03]  /*41360*/  @!P4 IMAD.MOV.U32 R2, RZ, RZ, R44 ;  /* 0x000000ffff02c224 */ /* 0x008fc600078e002c */
[----:B0-----:R-:W3:Y:S01]  /*41370*/  LDL R42, [R1+0x31b4] ;  /* 0x0031b400012a7983 */ /* 0x001ee20000100800 */
[----:B----4-:R-:W-:-:S05]  /*41380*/  @!P4 IMAD.MOV.U32 R3, RZ, RZ, R43 ;  /* 0x000000ffff03c224 */ /* 0x010fca00078e002b */
[----:B------:R2:W4:Y:S04]  /*41390*/  @!P4 LDG.E.U8 R39, desc[UR24][R2.64] ;  /* 0x000000180227c981 */ /* 0x000528000c1e1100 */
[----:B------:R-:W-:Y:S04]  /*413a0*/  STL [R1+0x36c8], R41 ;  /* 0x0036c82901007387 */ /* 0x000fe80000100800 */
[----:B------:R-:W3:Y:S04]  /*413b0*/  LDL R48, [R1+0x318c] ;  /* 0x00318c0001307983 */ /* 0x000ee80000100800 */
[----:B------:R-:W3:Y:S04]  /*413c0*/  LDL R47, [R1+0x31c0] ;  /* 0x0031c000012f7983 */ /* 0x000ee80000100800 */
[----:B------:R-:W3:Y:S04]  /*413d0*/  LDL R45, [R1+0x31c4] ;  /* 0x0031c400012d7983 */ /* 0x000ee80000100800 */
[----:B------:R0:W-:Y:S04]  /*413e0*/  STL [R1+0x36cc], R40 ;  /* 0x0036cc2801007387 */ /* 0x0001e80000100800 */
[----:B------:R-:W3:Y:S04]  /*413f0*/  LDL R46, [R1+0x3188] ;  /* 0x00318800012e7983 */ /* 0x000ee80000100800 */
[----:B------:R-:W3:Y:S04]  /*41400*/  LDL R44, [R1+0x319c] ;  /* 0x00319c00012c7983 */ /* 0x000ee80000100800 */
[----:B------:R-:W3:Y:S01]  /*41410*/  LDL R43, [R1+0x31d0] ;  /* 0x0031d000012b7983 */ /* 0x000ee20000100800 */
[----:B------:R-:W-:Y:S01]  /*41420*/  PRMT R38, RZ, 0x7610, R38 ;  /* 0x00007610ff267816 */ /* 0x000fe20000000026 */
[----:B--2---:R-:W-:-:S02]  /*41430*/  @!P5 IMAD.MOV.U32 R3, RZ, RZ, R51 ;  /* 0x000000ffff03d224 */ /* 0x004fc400078e0033 */
[----:B------:R-:W-:-:S05]  /*41440*/  @!P5 IMAD.MOV.U32 R2, RZ, RZ, R50 ;  /* 0x000000ffff02d224 */ /* 0x000fca00078e0032 */
[----:B------:R3:W2:Y:S04]  /*41450*/  @!P5 LDG.E.U8 R38, desc[UR24][R2.64] ;  /* 0x000000180226d981 */ /* 0x0006a8000c1e1100 */
[----:B----4-:R1:W-:Y:S04]  /*41460*/  STL [R1+0x36d0], R39 ;  /* 0x0036d02701007387 */ /* 0x0103e80000100800 */
[----:B0-----:R-:W4:Y:S04]  /*41470*/  LDL R40, [R1+0x3198] ;  /* 0x0031980001287983 */ /* 0x001f280000100800 */
[----:B-1----:R-:W4:Y:S01]  /*41480*/  LDL R39, [R1+0x31d4] ;  /* 0x0031d40001277983 */ /* 0x002f220000100800 */
[----:B------:R-:W-:Y:S01]  /*41490*/  PRMT R37, RZ, 0x7610, R37 ;  /* 0x00007610ff257816 */ /* 0x000fe20000000025 */
[----:B---3--:R-:W-:-:S02]  /*414a0*/  @!P4 IMAD.MOV.U32 R2, RZ, RZ, R42 ;  /* 0x000000ffff02c224 */ /* 0x008fc400078e002a */
[----:B------:R-:W-:Y:S01]  /*414b0*/  @!P4 IMAD.MOV.U32 R3, RZ, RZ, R49 ;  /* 0x000000ffff03c224 */ /* 0x000fe200078e0031 */
[----:B------:R-:W-:Y:S02]  /*414c0*/  PRMT R36, RZ, 0x7610, R36 ;  /* 0x00007610ff247816 */ /* 0x000fe40000000024 */
[----:B------:R-:W-:Y:S02]  /*414d0*/  PRMT R35, RZ, 0x7610, R35 ;  /* 0x00007610ff237816 */ /* 0x000fe40000000023 */
[----:B------:R-:W-:Y:S02]  /*414e0*/  PRMT R34, RZ, 0x7610, R34 ;  /* 0x00007610ff227816 */ /* 0x000fe40000000022 */
[----:B------:R-:W-:Y:S01]  /*414f0*/  PRMT R33, RZ, 0x7610, R33 ;  /* 0x00007610ff217816 */ /* 0x000fe20000000021 */
[----:B------:R0:W3:Y:S01]  /*41500*/  @!P4 LDG.E.U8 R37, desc[UR24][R2.64] ;  /* 0x000000180225c981 */ /* 0x0000e2000c1e1100 */
[----:B------:R-:W-:Y:S02]  /*41510*/  PRMT R32, RZ, 0x7610, R32 ;  /* 0x00007610ff207816 */ /* 0x000fe40000000020 */
[----:B------:R-:W-:-:S02]  /*41520*/  PRMT R31, RZ, 0x7610, R31 ;  /* 0x00007610ff1f7816 */ /* 0x000fc4000000001f */
[----:B------:R-:W-:Y:S02]  /*41530*/  PRMT R30, RZ, 0x7610, R30 ;  /* 0x00007610ff1e7816 */ /* 0x000fe4000000001e */
[----:B------:R-:W-:Y:S02]  /*41540*/  PRMT R29, RZ, 0x7610, R29 ;  /* 0x00007610ff1d7816 */ /* 0x000fe4000000001d */
[----:B------:R-:W-:Y:S02]  /*41550*/  PRMT R28, RZ, 0x7610, R28 ;  /* 0x00007610ff1c7816 */ /* 0x000fe4000000001c */
[----:B------:R-:W-:Y:S02]  /*41560*/  PRMT R27, RZ, 0x7610, R27 ;  /* 0x00007610ff1b7816 */ /* 0x000fe4000000001b */
[----:B------:R-:W-:Y:S02]  /*41570*/  PRMT R26, RZ, 0x7610, R26 ;  /* 0x00007610ff1a7816 */ /* 0x000fe4000000001a */
[----:B------:R-:W-:-:S02]  /*41580*/  PRMT R25, RZ, 0x7610, R25 ;  /* 0x00007610ff197816 */ /* 0x000fc40000000019 */
[----:B------:R-:W-:Y:S01]  /*41590*/  PRMT R24, RZ, 0x7610, R24 ;  /* 0x00007610ff187816 */ /* 0x000fe20000000018 */
[----:B0-----:R-:W-:Y:S02]  /*415a0*/  @!P5 IMAD.MOV.U32 R2, RZ, RZ, R47 ;  /* 0x000000ffff02d224 */ /* 0x001fe400078e002f */
[----:B------:R-:W-:Y:S01]  /*415b0*/  @!P5 IMAD.MOV.U32 R3, RZ, RZ, R48 ;  /* 0x000000ffff03d224 */ /* 0x000fe200078e0030 */
[----:B------:R-:W-:Y:S02]  /*415c0*/  PRMT R23, RZ, 0x7610, R23 ;  /* 0x00007610ff177816 */ /* 0x000fe40000000017 */
[----:B------:R-:W-:Y:S02]  /*415d0*/  PRMT R22, RZ, 0x7610, R22 ;  /* 0x00007610ff167816 */ /* 0x000fe40000000016 */
[----:B------:R-:W-:Y:S02]  /*415e0*/  PRMT R21, RZ, 0x7610, R21 ;  /* 0x00007610ff157816 */ /* 0x000fe40000000015 */
[----:B------:R-:W-:Y:S01]  /*415f0*/  PRMT R20, RZ, 0x7610, R20 ;  /* 0x00007610ff147816 */ /* 0x000fe20000000014 */
[----:B------:R0:W3:Y:S01]  /*41600*/  @!P5 LDG.E.U8 R36, desc[UR24][R2.64] ;  /* 0x000000180224d981 */ /* 0x0000e2000c1e1100 */
[----:B------:R-:W-:-:S02]  /*41610*/  PRMT R19, RZ, 0x7610, R19 ;  /* 0x00007610ff137816 */ /* 0x000fc40000000013 */
[----:B------:R-:W-:Y:S02]  /*41620*/  PRMT R18, RZ, 0x7610, R18 ;  /* 0x00007610ff127816 */ /* 0x000fe40000000012 */
[----:B------:R-:W-:Y:S02]  /*41630*/  PRMT R17, RZ, 0x7610, R17 ;  /* 0x00007610ff117816 */ /* 0x000fe40000000011 */
[----:B------:R-:W-:Y:S02]  /*41640*/  PRMT R16, RZ, 0x7610, R16 ;  /* 0x00007610ff107816 */ /* 0x000fe40000000010 */
[----:B------:R-:W-:Y:S02]  /*41650*/  PRMT R15, RZ, 0x7610, R15 ;  /* 0x00007610ff0f7816 */ /* 0x000fe4000000000f */
[----:B------:R-:W-:Y:S02]  /*41660*/  PRMT R14, RZ, 0x7610, R14 ;  /* 0x00007610ff0e7816 */ /* 0x000fe4000000000e */
[----:B------:R-:W-:-:S02]  /*41670*/  PRMT R13, RZ, 0x7610, R13 ;  /* 0x00007610ff0d7816 */ /* 0x000fc4000000000d */
[----:B------:R-:W-:Y:S02]  /*41680*/  PRMT R12, RZ, 0x7610, R12 ;  /* 0x00007610ff0c7816 */ /* 0x000fe4000000000c */
[----:B------:R-:W-:Y:S01]  /*41690*/  PRMT R11, RZ, 0x7610, R11 ;  /* 0x00007610ff0b7816 */ /* 0x000fe2000000000b */
[----:B0-----:R-:W-:Y:S02]  /*416a0*/  @!P4 IMAD.MOV.U32 R2, RZ, RZ, R45 ;  /* 0x000000ffff02c224 */ /* 0x001fe400078e002d */
[----:B------:R-:W-:Y:S01]  /*416b0*/  @!P4 IMAD.MOV.U32 R3, RZ, RZ, R46 ;  /* 0x000000ffff03c224 */ /* 0x000fe200078e002e */
[----:B------:R-:W-:Y:S02]  /*416c0*/  PRMT R10, RZ, 0x7610, R10 ;  /* 0x00007610ff0a7816 */ /* 0x000fe4000000000a */
[----:B------:R-:W-:Y:S02]  /*416d0*/  PRMT R9, RZ, 0x7610, R9 ;  /* 0x00007610ff097816 */ /* 0x000fe40000000009 */
[----:B------:R-:W-:-:S02]  /*416e0*/  PRMT R8, RZ, 0x7610, R8 ;  /* 0x00007610ff087816 */ /* 0x000fc40000000008 */
[----:B------:R-:W-:Y:S01]  /*416f0*/  PRMT R7, RZ, 0x7610, R7 ;  /* 0x00007610ff077816 */ /* 0x000fe20000000007 */
[----:B------:R0:W3:Y:S01]  /*41700*/  @!P4 LDG.E.U8 R35, desc[UR24][R2.64] ;  /* 0x000000180223c981 */ /* 0x0000e2000c1e1100 */
[----:B------:R-:W-:Y:S02]  /*41710*/  PRMT R6, RZ, 0x7610, R6 ;  /* 0x00007610ff067816 */ /* 0x000fe40000000006 */
[----:B------:R-:W-:Y:S01]  /*41720*/  PRMT R5, RZ, 0x7610, R5 ;  /* 0x00007610ff057816 */ /* 0x000fe20000000005 */
[----:B------:R-:W1:Y:S01]  /*41730*/  S2R R58, SR_TID.X ;  /* 0x00000000003a7919 */ /* 0x000e620000002100 */
[----:B------:R-:W-:Y:S01]  /*41740*/  PRMT R4, RZ, 0x7610, R4 ;  /* 0x00007610ff047816 */ /* 0x000fe20000000004 */
[----:B------:R-:W-:Y:S04]  /*41750*/  LDS.U8 R49, [R0+UR4+0x8] ;  /* 0x0000080400317984 */ /* 0x000fe80008000000 */
[----:B------:R-:W-:Y:S04]  /*41760*/  LDS.U8 R48, [R0+UR4+0x100] ;  /* 0x0001000400307984 */ /* 0x000fe80008000000 */
[----:B------:R-:W-:Y:S01]  /*41770*/  LDS.U8 R47, [R0+UR4+0x1000] ;  /* 0x00100004002f7984 */ /* 0x000fe20008000000 */
[----:B0-----:R-:W-:-:S02]  /*41780*/  @!P5 IMAD.MOV.U32 R2, RZ, RZ, R43 ;  /* 0x000000ffff02d224 */ /* 0x001fc400078e002b */
[----:B------:R-:W-:-:S05]  /*41790*/  @!P5 IMAD.MOV.U32 R3, RZ, RZ, R44 ;  /* 0x000000ffff03d224 */ /* 0x000fca00078e002c */
[----:B------:R4:W3:Y:S04]  /*417a0*/  @!P5 LDG.E.U8 R34, desc[UR24][R2.64] ;  /* 0x000000180222d981 */ /* 0x0008e8000c1e1100 */
[----:B--2---:R0:W-:Y:S04]  /*417b0*/  STL [R1+0x36d4], R38 ;  /* 0x0036d42601007387 */ /* 0x0041e80000100800 */
[----:B------:R-:W2:Y:S04]  /*417c0*/  LDL R42, [R1+0x31ac] ;  /* 0x0031ac00012a7983 */ /* 0x000ea80000100800 */
[----:B------:R-:W2:Y:S01]  /*417d0*/  LDL R41, [R1+0x31e0] ;  /* 0x0031e00001297983 */ /* 0x000ea20000100800 */
[----:B----4-:R-:W-:-:S02]  /*417e0*/  @!P4 IMAD.MOV.U32 R3, RZ, RZ, R40 ;  /* 0x000000ffff03c224 */ /* 0x010fc400078e0028 */
[----:B------:R-:W-:-:S05]  /*417f0*/  @!P4 IMAD.MOV.U32 R2, RZ, RZ, R39 ;  /* 0x000000ffff02c224 */ /* 0x000fca00078e0027 */
[----:B------:R2:W4:Y:S04]  /*41800*/  @!P4 LDG.E.U8 R33, desc[UR24][R2.64] ;  /* 0x000000180221c981 */ /* 0x000528000c1e1100 */
[----:B---3--:R3:W-:Y:S04]  /*41810*/  STL [R1+0x36d8], R37 ;  /* 0x0036d82501007387 */ /* 0x0087e80000100800 */
[----:B0-----:R-:W4:Y:S04]  /*41820*/  LDL R38, [R1+0x31a8] ;  /* 0x0031a80001267983 */ /* 0x001f280000100800 */
[----:B---3--:R-:W3:Y:S04]  /*41830*/  LDL R37, [R1+0x31e4] ;  /* 0x0031e40001257983 */ /* 0x008ee80000100800 */
[----:B------:R0:W-:Y:S04]  /*41840*/  STL [R1+0x36dc], R36 ;  /* 0x0036dc2401007387 */ /* 0x0001e80000100800 */
[----:B0-----:R-:W3:Y:S04]  /*41850*/  LDL R36, [R1+0x31f0] ;  /* 0x0031f00001247983 */ /* 0x001ee80000100800 */
[----:B------:R0:W-:Y:S04]  /*41860*/  STL [R1+0x36e0], R35 ;  /* 0x0036e02301007387 */ /* 0x0001e80000100800 */
[----:B------:R-:W3:Y:S04]  /*41870*/  LDL R46, [R1+0x31b8] ;  /* 0x0031b800012e7983 */ /* 0x000ee80000100800 */
[----:B------:R-:W3:Y:S04]  /*41880*/  LDL R45, [R1+0x31f4] ;  /* 0x0031f400012d7983 */ /* 0x000ee80000100800 */
[----:B0-----:R-:W3:Y:S04]  /*41890*/  LDL R35, [R1+0x31bc] ;  /* 0x0031bc0001237983 */ /* 0x001ee80000100800 */
[----:B------:R0:W-:Y:S04]  /*418a0*/  STL [R1+0x36e4], R34 ;  /* 0x0036e42201007387 */ /* 0x0001e80000100800 */
[----:B------:R-:W3:Y:S04]  /*418b0*/  LDL R40, [R1+0x31cc] ;  /* 0x0031cc0001287983 */ /* 0x000ee80000100800 */
[----:B------:R-:W3:Y:S01]  /*418c0*/  LDL R39, [R1+0x3200] ;  /* 0x0032000001277983 */ /* 0x000ee20000100800 */
[----:B--2---:R-:W-:-:S02]  /*418d0*/  @!P5 IMAD.MOV.U32 R3, RZ, RZ, R42 ;  /* 0x000000ffff03d224 */ /* 0x004fc400078e002a */
[----:B------:R-:W-:-:S05]  /*418e0*/  @!P5 IMAD.MOV.U32 R2, RZ, RZ, R41 ;  /* 0x000000ffff02d224 */ /* 0x000fca00078e0029 */
[----:B------:R2:W3:Y:S04]  /*418f0*/  @!P5 LDG.E.U8 R32, desc[UR24][R2.64] ;  /* 0x000000180220d981 */ /* 0x0004e8000c1e1100 */
[----:B----4-:R4:W-:Y:S04]  /*41900*/  STL [R1+0x36e8], R33 ;  /* 0x0036e82101007387 */ /* 0x0109e80000100800 */
[----:B------:R-:W4:Y:S04]  /*41910*/  LDL R44, [R1+0x31c8] ;  /* 0x0031c800012c7983 */ /* 0x000f280000100800 */
[----:B------:R-:W4:Y:S01]  /*41920*/  LDL R43, [R1+0x3204] ;  /* 0x00320400012b7983 */ /* 0x000f220000100800 */
[----:B--2---:R-:W-:-:S02]  /*41930*/  @!P4 IMAD.MOV.U32 R3, RZ, RZ, R38 ;  /* 0x000000ffff03c224 */ /* 0x004fc400078e0026 */
[----:B---3--:R-:W-:-:S05]  /*41940*/  @!P4 IMAD.MOV.U32 R2, RZ, RZ, R37 ;  /* 0x000000ffff02c224 */ /* 0x008fca00078e0025 */
[----:B------:R2:W3:Y:S02]  /*41950*/  @!P4 LDG.E.U8 R31, desc[UR24][R2.64] ;  /* 0x00000018021fc981 */ /* 0x0004e4000c1e1100 */
[----:B--2---:R-:W-:Y:S02]  /*41960*/  @!P5 IMAD.MOV.U32 R2, RZ, RZ, R36 ;  /* 0x000000ffff02d224 */ /* 0x004fe400078e0024 */
[----:B------:R-:W-:-:S05]  /*41970*/  @!P5 IMAD.MOV.U32 R3, RZ, RZ, R35 ;  /* 0x000000ffff03d224 */ /* 0x000fca00078e0023 */
[----:B------:R2:W3:Y:S02]  /*41980*/  @!P5 LDG.E.U8 R30, desc[UR24][R2.64] ;  /* 0x00000018021ed981 */ /* 0x0004e4000c1e1100 */
[----:B--2---:R-:W-:Y:S02]  /*41990*/  @!P4 IMAD.MOV.U32 R2, RZ, RZ, R45 ;  /* 0x000000ffff02c224 */ /* 0x004fe400078e002d */
[----:B------:R-:W-:Y:S01]  /*419a0*/  @!P4 IMAD.MOV.U32 R3, RZ, RZ, R46 ;  /* 0x000000ffff03c224 */ /* 0x000fe200078e002e */
[----:B------:R-:W-:Y:S04]  /*419b0*/  LDS.U8 R45, [R0+UR4+0x1008] ;  /* 0x00100804002d7984 */ /* 0x000fe80008000000 */
[----:B------:R-:W-:Y:S04]  /*419c0*/  LDS.U8 R46, [R0+UR4+0x1108] ;  /* 0x00110804002e7984 */ /* 0x000fe80008000000 */
[----:B------:R2:W3:Y:S02]  /*419d0*/  @!P4 LDG.E.U8 R29, desc[UR24][R2.64] ;  /* 0x00000018021dc981 */ /* 0x0004e4000c1e1100 */
[----:B--2---:R-:W-:-:S02]  /*419e0*/  @!P5 IMAD.MOV.U32 R2, RZ, RZ, R39 ;  /* 0x000000ffff02d224 */ /* 0x004fc400078e0027 */
[----:B------:R-:W-:-:S05]  /*419f0*/  @!P5 IMAD.MOV.U32 R3, RZ, RZ, R40 ;  /* 0x000000ffff03d224 */ /* 0x000fca00078e0028 */
[----:B------:R4:W2:Y:S04]  /*41a00*/  @!P5 LDG.E.U8 R28, desc[UR24][R2.64] ;  /* 0x00000018021cd981 */ /* 0x0008a8000c1e1100 */
[----:B------:R-:W-:Y:S04]  /*41a10*/  STL [R1+0x36ec], R32 ;  /* 0x0036ec2001007387 */ /* 0x000fe80000100800 */
[----:B------:R-:W2:Y:S04]  /*41a20*/  LDL R42, [R1+0x31dc] ;  /* 0x0031dc00012a7983 */ /* 0x000ea80000100800 */
[----:B------:R-:W2:Y:S04]  /*41a30*/  LDL R37, [R1+0x3210] ;  /* 0x0032100001257983 */ /* 0x000ea80000100800 */
[----:B------:R-:W2:Y:S04]  /*41a40*/  LDL R38, [R1+0x3214] ;  /* 0x0032140001267983 */ /* 0x000ea80000100800 */
[----:B------:R-:W2:Y:S01]  /*41a50*/  LDL R41, [R1+0x31d8] ;  /* 0x0031d80001297983 */ /* 0x000ea20000100800 */
[----:B----4-:R-:W-:-:S02]  /*41a60*/  @!P4 IMAD.MOV.U32 R3, RZ, RZ, R44 ;  /* 0x000000ffff03c224 */ /* 0x010fc400078e002c */
[----:B------:R-:W-:-:S05]  /*41a70*/  @!P4 IMAD.MOV.U32 R2, RZ, RZ, R43 ;  /* 0x000000ffff02c224 */ /* 0x000fca00078e002b */
[----:B------:R4:W4:Y:S04]  /*41a80*/  @!P4 LDG.E.U8 R27, desc[UR24][R2.64] ;  /* 0x00000018021bc981 */ /* 0x000928000c1e1100 */
[----:B---3--:R3:W-:Y:S04]  /*41a90*/  STL [R1+0x36f0], R31 ;  /* 0x0036f01f01007387 */ /* 0x0087e80000100800 */
[----:B------:R-:W4:Y:S04]  /*41aa0*/  LDL R36, [R1+0x31ec] ;  /* 0x0031ec0001247983 */ /* 0x000f280000100800 */
[----:B------:R-:W4:Y:S04]  /*41ab0*/  LDL R35, [R1+0x3220] ;  /* 0x0032200001237983 */ /* 0x000f280000100800 */
[----:B------:R-:W-:Y:S04]  /*41ac0*/  STL [R1+0x36f4], R30 ;  /* 0x0036f41e01007387 */ /* 0x000fe80000100800 */
[----:B0-----:R-:W4:Y:S04]  /*41ad0*/  LDL R34, [R1+0x31e8] ;  /* 0x0031e80001227983 */ /* 0x001f280000100800 */
[----:B------:R-:W4:Y:S04]  /*41ae0*/  LDL R33, [R1+0x3224] ;  /* 0x0032240001217983 */ /* 0x000f280000100800 */
[----:B------:R0:W-:Y:S04]  /*41af0*/  STL [R1+0x36f8], R29 ;  /* 0x0036f81d01007387 */ /* 0x0001e80000100800 */
[----:B------:R-:W4:Y:S04]  /*41b00*/  LDL R40, [R1+0x31fc] ;  /* 0x0031fc0001287983 */ /* 0x000f280000100800 */
[----:B------:R-:W4:Y:S04]  /*41b10*/  LDL R39, [R1+0x3230] ;  /* 0x0032300001277983 */ /* 0x000f280000100800 */
[----:B---3--:R-:W3:Y:S04]  /*41b20*/  LDL R31, [R1+0x3234] ;  /* 0x00323400011f7983 */ /* 0x008ee80000100800 */
[----:B--2---:R2:W-:Y:S04]  /*41b30*/  STL [R1+0x36fc], R28 ;  /* 0x0036fc1c01007387 */ /* 0x0045e80000100800 */
[----:B------:R-:W3:Y:S04]  /*41b40*/  LDL R32, [R1+0x31f8] ;  /* 0x0031f80001207983 */ /* 0x000ee80000100800 */
[----:B0-----:R-:W3:Y:S01]  /*41b50*/  LDL R29, [R1+0x3240] ;  /* 0x00324000011d7983 */ /* 0x001ee20000100800 */
[----:B----4-:R-:W-:-:S02]  /*41b60*/  @!P5 IMAD.MOV.U32 R3, RZ, RZ, R42 ;  /* 0x000000ffff03d224 */ /* 0x010fc400078e002a */
[----:B------:R-:W-:-:S05]  /*41b70*/  @!P5 IMAD.MOV.U32 R2, RZ, RZ, R37 ;  /* 0x000000ffff02d224 */ /* 0x000fca00078e0025 */
[----:B------:R0:W4:Y:S02]  /*41b80*/  @!P5 LDG.E.U8 R26, desc[UR24][R2.64] ;  /* 0x00000018021ad981 */ /* 0x000124000c1e1100 */
[----:B0-----:R-:W-:Y:S02]  /*41b90*/  @!P4 IMAD.MOV.U32 R2, RZ, RZ, R38 ;  /* 0x000000ffff02c224 */ /* 0x001fe400078e0026 */
[----:B------:R0:W-:Y:S04]  /*41ba0*/  STL [R1+0x3700], R27 ;  /* 0x0037001b01007387 */ /* 0x0001e80000100800 */
[----:B------:R-:W4:Y:S04]  /*41bb0*/  LDL R30, [R1+0x320c] ;  /* 0x00320c00011e7983 */ /* 0x000f280000100800 */
[----:B------:R-:W4:Y:S04]  /*41bc0*/  LDL R37, [R1+0x3244] ;  /* 0x0032440001257983 */ /* 0x000f280000100800 */
[----:B------:R-:W4:Y:S04]  /*41bd0*/  LDL R38, [R1+0x3208] ;  /* 0x0032080001267983 */ /* 0x000f280000100800 */
[----:B--2---:R-:W2:Y:S01]  /*41be0*/  LDL R28, [R1+0x321c] ;  /* 0x00321c00011c7983 */ /* 0x004ea20000100800 */
[----:B------:R-:W-:-:S03]  /*41bf0*/  @!P4 IMAD.MOV.U32 R3, RZ, RZ, R41 ;  /* 0x000000ffff03c224 */ /* 0x000fc600078e0029 */
[----:B------:R-:W2:Y:S04]  /*41c00*/  LDL R44, [R1+0x324c] ;  /* 0x00324c00012c7983 */ /* 0x000ea80000100800 */
[----:B------:R-:W2:Y:S04]  /*41c10*/  LDL R43, [R1+0x3280] ;  /* 0x00328000012b7983 */ /* 0x000ea80000100800 */
[----:B0-----:R-:W2:Y:S04]  /*41c20*/  LDL R27, [R1+0x3250] ;  /* 0x00325000011b7983 */ /* 0x001ea80000100800 */
[----:B------:R0:W2:Y:S04]  /*41c30*/  @!P4 LDG.E.U8 R25, desc[UR24][R2.64] ;  /* 0x000000180219c981 */ /* 0x0000a8000c1e1100 */
[----:B------:R-:W2:Y:S04]  /*41c40*/  LDL R41, [R1+0x3284] ;  /* 0x0032840001297983 */ /* 0x000ea80000100800 */
[----:B------:R-:W2:Y:S01]  /*41c50*/  LDL R42, [R1+0x3248] ;  /* 0x00324800012a7983 */ /* 0x000ea20000100800 */
[----:B0-----:R-:W-:-:S02]  /*41c60*/  @!P5 IMAD.MOV.U32 R2, RZ, RZ, R35 ;  /* 0x000000ffff02d224 */ /* 0x001fc400078e0023 */
[----:B------:R-:W-:Y:S01]  /*41c70*/  @!P5 IMAD.MOV.U32 R3, RZ, RZ, R36 ;  /* 0x000000ffff03d224 */ /* 0x000fe200078e0024 */
[----:B------:R-:W2:Y:S04]  /*41c80*/  LDL R35, [R1+0x3254] ;  /* 0x0032540001237983 */ /* 0x000ea80000100800 */
[----:B------:R-:W2:Y:S04]  /*41c90*/  LDL R36, [R1+0x3218] ;  /* 0x0032180001247983 */ /* 0x000ea80000100800 */
[----:B------:R0:W2:Y:S02]  /*41ca0*/  @!P5 LDG.E.U8 R24, desc[UR24][R2.64] ;  /* 0x000000180218d981 */ /* 0x0000a4000c1e1100 */
        /* <DEDUP_REMOVED lines=10> */
[----:B---3--:R-:W-:-:S02]  /*41d50*/  @!P4 IMAD.MOV.U32 R2, RZ, RZ, R31 ;  /* 0x000000ffff02c224 */ /* 0x008fc400078e001f */
[----:B------:R-:W-:Y:S01]  /*41d60*/  @!P4 IMAD.MOV.U32 R3, RZ, RZ, R32 ;  /* 0x000000ffff03c224 */ /* 0x000fe200078e0020 */
[----:B------:R-:W3:Y:S04]  /*41d70*/  LDL R31, [R1+0x3264] ;  /* 0x00326400011f7983 */ /* 0x000ee80000100800 */
[----:B------:R-:W3:Y:S04]  /*41d80*/  LDL R32, [R1+0x3228] ;  /* 0x0032280001207983 */ /* 0x000ee80000100800 */
[----:B------:R0:W3:Y:S02]  /*41d90*/  @!P4 LDG.E.U8 R21, desc[UR24][R2.64] ;  /* 0x000000180215c981 */ /* 0x0000e4000c1e1100 */
[----:B0-----:R-:W-:-:S02]  /*41da0*/  @!P5 IMAD.MOV.U32 R2, RZ, RZ, R29 ;  /* 0x000000ffff02d224 */ /* 0x001fc400078e001d */
[----:B------:R-:W3:Y:S01]  /*41db0*/  LDL R29, [R1+0x3270] ;  /* 0x00327000011d7983 */ /* 0x000ee20000100800 */
[----:B----4-:R-:W-:-:S03]  /*41dc0*/  @!P5 IMAD.MOV.U32 R3, RZ, RZ, R30 ;  /* 0x000000ffff03d224 */ /* 0x010fc600078e001e */
[----:B------:R-:W4:Y:S04]  /*41dd0*/  LDL R30, [R1+0x323c] ;  /* 0x00323c00011e7983 */ /* 0x000f280000100800 */
[----:B------:R0:W4:Y:S02]  /*41de0*/  @!P5 LDG.E.U8 R20, desc[UR24][R2.64] ;  /* 0x000000180214d981 */ /* 0x000124000c1e1100 */
[----:B0-----:R-:W-:Y:S02]  /*41df0*/  @!P4 IMAD.MOV.U32 R2, RZ, RZ, R37 ;  /* 0x000000ffff02c224 */ /* 0x001fe400078e0025 */
[----:B------:R-:W-:Y:S01]  /*41e00*/  @!P4 IMAD.MOV.U32 R3, RZ, RZ, R38 ;  /* 0x000000ffff03c224 */ /* 0x000fe200078e0026 */
[----:B------:R-:W4:Y:S04]  /*41e10*/  LDL R37, [R1+0x3294] ;  /* 0x0032940001257983 */ /* 0x000f280000100800 */
[----:B------:R-:W4:Y:S04]  /*41e20*/  LDL R38, [R1+0x3258] ;  /* 0x0032580001267983 */ /* 0x000f280000100800 */
[----:B------:R2:W4:Y:S02]  /*41e30*/  @!P4 LDG.E.U8 R19, desc[UR24][R2.64] ;  /* 0x000000180213c981 */ /* 0x000524000c1e1100 */
[----:B--2---:R-:W-:-:S02]  /*41e40*/  @!P5 IMAD.MOV.U32 R3, RZ, RZ, R28 ;  /* 0x000000ffff03d224 */ /* 0x004fc400078e001c */
        /* <DEDUP_REMOVED lines=24> */
[----:B--2---:R-:W-:Y:S02]  /*41fd0*/  @!P4 IMAD.MOV.U32 R3, RZ, RZ, R28 ;  /* 0x000000ffff03c224 */ /* 0x004fe400078e001c */
[----:B------:R-:W-:Y:S01]  /*41fe0*/  @!P4 IMAD.MOV.U32 R2, RZ, RZ, R27 ;  /* 0x000000ffff02c224 */ /* 0x000fe200078e001b */
[----:B------:R-:W2:Y:S04]  /*41ff0*/  LDL R28, [R1+0x328c] ;  /* 0x00328c00011c7983 */ /* 0x000ea80000100800 */
[----:B------:R-:W2:Y:S04]  /*42000*/  LDL R27, [R1+0x32b8] ;  /* 0x0032b800011b7983 */ /* 0x000ea80000100800 */
[----:B------:R0:W2:Y:S02]  /*42010*/  @!P4 LDG.E.U8 R13, desc[UR24][R2.64] ;  /* 0x00000018020dc981 */ /* 0x0000a4000c1e1100 */
[----:B0-----:R-:W-:-:S02]  /*42020*/  @!P5 IMAD.MOV.U32 R2, RZ, RZ, R43 ;  /* 0x000000ffff02d224 */ /* 0x001fc400078e002b */
[----:B------:R-:W-:Y:S02]  /*42030*/  @!P5 IMAD.MOV.U32 R3, RZ, RZ, R44 ;  /* 0x000000ffff03d224 */ /* 0x000fe400078e002c */
[----:B------:R-:W-:Y:S04]  /*42040*/  LDS.U8 R44, [R0+UR4+0x1100] ;  /* 0x00110004002c7984 */ /* 0x000fe80008000000 */
[----:B------:R0:W2:Y:S02]  /*42050*/  @!P5 LDG.E.U8 R12, desc[UR24][R2.64] ;  /* 0x00000018020cd981 */ /* 0x0000a4000c1e1100 */
[----:B0-----:R-:W-:Y:S02]  /*42060*/  @!P4 IMAD.MOV.U32 R2, RZ, RZ, R41 ;  /* 0x000000ffff02c224 */ /* 0x001fe400078e0029 */
[----:B------:R-:W-:-:S05]  /*42070*/  @!P4 IMAD.MOV.U32 R3, RZ, RZ, R42 ;  /* 0x000000ffff03c224 */ /* 0x000fca00078e002a */
        /* <DEDUP_REMOVED lines=13> */
[----:B---3--:R-:W-:Y:S02]  /*42150*/  @!P5 IMAD.MOV.U32 R2, RZ, RZ, R31 ;  /* 0x000000ffff02d224 */ /* 0x008fe400078e001f */
[----:B------:R-:W-:-:S05]  /*42160*/  @!P5 IMAD.MOV.U32 R3, RZ, RZ, R32 ;  /* 0x000000ffff03d224 */ /* 0x000fca00078e0020 */
[----:B------:R0:W3:Y:S02]  /*42170*/  @!P5 LDG.E.U8 R6, desc[UR24][R2.64] ;  /* 0x000000180206d981 */ /* 0x0000e4000c1e1100 */
[----:B0-----:R-:W-:Y:S02]  /*42180*/  @!P4 IMAD.MOV.U32 R2, RZ, RZ, R29 ;  /* 0x000000ffff02c224 */ /* 0x001fe400078e001d */
[----:B------:R-:W-:Y:S01]  /*42190*/  LDS.U8 R29, [R0+UR4+0x1310] ;  /* 0x00131004001d7984 */ /* 0x000fe20008000000 */
[----:B----4-:R-:W-:-:S03]  /*421a0*/  @!P4 IMAD.MOV.U32 R3, RZ, RZ, R30 ;  /* 0x000000ffff03c224 */ /* 0x010fc600078e001e */
[----:B------:R-:W-:Y:S04]  /*421b0*/  LDS.U8 R30, [R0+UR4+0x3190] ;  /* 0x00319004001e7984 */ /* 0x000fe80008000000 */
[----:B------:R2:W4:Y:S02]  /*421c0*/  @!P4 LDG.E.U8 R5, desc[UR24][R2.64] ;  /* 0x000000180205c981 */ /* 0x000524000c1e1100 */
[----:B--2---:R-:W-:Y:S02]  /*421d0*/  @!P5 IMAD.MOV.U32 R3, RZ, RZ, R28 ;  /* 0x000000ffff03d224 */ /* 0x004fe400078e001c */
[----:B------:R-:W-:Y:S01]  /*421e0*/  @!P5 IMAD.MOV.U32 R2, RZ, RZ, R27 ;  /* 0x000000ffff02d224 */ /* 0x000fe200078e001b */
[----:B------:R-:W0:Y:S04]  /*421f0*/  LDS.U8 R28, [R0+UR4+0x210] ;  /* 0x00021004001c7984 */ /* 0x000e280008000000 */
[----:B------:R-:W2:Y:S04]  /*42200*/  LDS.U8 R27, [R0+UR4+0x318] ;  /* 0x00031804001b7984 */ /* 0x000ea80008000000 */
[----:B------:R1:W4:Y:S04]  /*42210*/  @!P5 LDG.E.U8 R4, desc[UR24][R2.64] ;  /* 0x000000180204d981 */ /* 0x000328000c1e1100 */
[----:B-1----:R-:W-:Y:S04]  /*42220*/  LDS.U8 R3, [R0+UR4] ;  /* 0x0000000400037984 */ /* 0x002fe80008000000 */
[----:B------:R-:W-:Y:S04]  /*42230*/  LDS.U8 R2, [R0+UR4+0x108] ;  /* 0x0001080400027984 */ /* 0x000fe80008000000 */
[----:B0-----:R-:W-:Y:S04]  /*42240*/  STL [R1+0x187c], R28 ;  /* 0x00187c1c01007387 */ /* 0x001fe80000100800 */
[----:B--2---:R-:W-:Y:S04]  /*42250*/  STL [R1+0x1878], R27 ;  /* 0x0018781b01007387 */ /* 0x004fe80000100800 */
[----:B------:R-:W0:Y:S04]  /*42260*/  LDS.U8 R28, [R0+UR4+0x218] ;  /* 0x00021804001c7984 */ /* 0x000e280008000000 */
[----:B------:R-:W1:Y:S04]  /*42270*/  LDS.U8 R27, [R0+UR4+0x310] ;  /* 0x00031004001b7984 */ /* 0x000e680008000000 */
[----:B0-----:R-:W-:Y:S04]  /*42280*/  STL [R1+0x1884], R28 ;  /* 0x0018841c01007387 */ /* 0x001fe80000100800 */
[----:B-1----:R-:W-:Y:S04]  /*42290*/  STL [R1+0x1880], R27 ;  /* 0x0018801b01007387 */ /* 0x002fe80000100800 */
[----:B------:R-:W0:Y:S04]  /*422a0*/  LDS.U8 R28, [R0+UR4+0x1210] ;  /* 0x00121004001c7984 */ /* 0x000e280008000000 */
[----:B------:R-:W1:Y:S04]  /*422b0*/  LDS.U8 R27, [R0+UR4+0x1318] ;  /* 0x00131804001b7984 */ /* 0x000e680008000000 */
[----:B0-----:R-:W-:Y:S04]  /*422c0*/  STL [R1+0x188c], R28 ;  /* 0x00188c1c01007387 */ /* 0x001fe80000100800 */
[----:B-1----:R-:W-:Y:S04]  /*422d0*/  STL [R1+0x1888], R27 ;  /* 0x0018881b01007387 */ /* 0x002fe80000100800 */
[----:B------:R-:W0:Y:S04]  /*422e0*/  LDS.U8 R27, [R0+UR4+0x1218] ;  /* 0x00121804001b7984 */ /* 0x000e280008000000 */
[----:B------:R-:W1:Y:S04]  /*422f0*/  LDS.U8 R28, [R0+UR4+0x2000] ;  /* 0x00200004001c7984 */ /* 0x000e680008000000 */
[----:B0-----:R-:W-:Y:S04]  /*42300*/  STL [R1+0x1894], R27 ;  /* 0x0018941b01007387 */ /* 0x001fe80000100800 */
[----:B------:R-:W0:Y:S04]  /*42310*/  LDS.U8 R27, [R0+UR4+0x2108] ;  /* 0x00210804001b7984 */ /* 0x000e280008000000 */
[----:B------:R-:W-:Y:S04]  /*42320*/  STL [R1+0x1890], R29 ;  /* 0x0018901d01007387 */ /* 0x000fe80000100800 */
[----:B------:R-:W2:Y:S04]  /*42330*/  LDS.U8 R29, [R0+UR4+0x2210] ;  /* 0x00221004001d7984 */ /* 0x000ea80008000000 */
[----:B-1----:R-:W-:Y:S04]  /*42340*/  STL [R1+0x1a8c], R28 ;  /* 0x001a8c1c01007387 */ /* 0x002fe80000100800 */
[----:B------:R-:W1:Y:S04]  /*42350*/  LDS.U8 R28, [R0+UR4+0x2318] ;  /* 0x00231804001c7984 */ /* 0x000e680008000000 */
[----:B0-----:R-:W-:Y:S04]  /*42360*/  STL [R1+0x1a88], R27 ;  /* 0x001a881b01007387 */ /* 0x001fe80000100800 */
[----:B------:R-:W0:Y:S04]  /*42370*/  LDS.U8 R27, [R0+UR4+0x2008] ;  /* 0x00200804001b7984 */ /* 0x000e280008000000 */
[----:B--2---:R-:W-:Y:S04]  /*42380*/  STL [R1+0x344c], R29 ;  /* 0x00344c1d01007387 */ /* 0x004fe80000100800 */
        /* <DEDUP_REMOVED lines=207> */
[----:B0-----:R0:W-:Y:S04]  /*43080*/  STL [R1+0x357c], R27 ;  /* 0x00357c1b01007387 */ /* 0x0011e80000100800 */
[----:B--2---:R-:W-:Y:S04]  /*43090*/  STL [R1+0x3578], R29 ;  /* 0x0035781d01007387 */ /* 0x004fe80000100800 */
[----:B------:R-:W2:Y:S04]  /*430a0*/  LDS.U8 R29, [R0+UR4+0x3288] ;  /* 0x00328804001d7984 */ /* 0x000ea80008000000 */
[----:B-1----:R-:W-:Y:S04]  /*430b0*/  STL [R1+0x3384], R28 ;  /* 0x0033841c01007387 */ /* 0x002fe80000100800 */
[----:B------:R-:W1:Y:S04]  /*430c0*/  LDS.U8 R28, [R0+UR4+0x3380] ;  /* 0x00338004001c7984 */ /* 0x000e680008000000 */
[----:B------:R-:W-:Y:S01]  /*430d0*/  STL [R1+0x3380], R30 ;  /* 0x0033801e01007387 */ /* 0x000fe20000100800 */
[----:B0-----:R-:W-:-:S05]  /*430e0*/  LOP3.LUT R27, R0, 0x20, RZ, 0x3c, !PT ;  /* 0x00000020001b7812 */ /* 0x001fca00078e3cff */
[----:B------:R-:W0:Y:S04]  /*430f0*/  LDS.U8 R30, [R27+UR4] ;  /* 0x000000041b1e7984 */ /* 0x000e280008000000 */
        /* <DEDUP_REMOVED lines=248> */
[----:B-1----:R1:W-:Y:S04]  /*44080*/  STL [R1+0x35bc], R28 ;  /* 0x0035bc1c01007387 */ /* 0x0023e80000100800 */
[----:B0-----:R-:W-:Y:S04]  /*44090*/  STL [R1+0x35b8], R30 ;  /* 0x0035b81e01007387 */ /* 0x001fe80000100800 */
[----:B------:R-:W0:Y:S04]  /*440a0*/  LDS.U8 R30, [R27+UR4+0x3190] ;  /* 0x003190041b1e7984 */ /* 0x000e280008000000 */
[----:B--2---:R-:W-:Y:S04]  /*440b0*/  STL [R1+0x33c4], R29 ;  /* 0x0033c41d01007387 */ /* 0x004fe80000100800 */
[----:B------:R-:W2:Y:S01]  /*440c0*/  LDS.U8 R29, [R27+UR4+0x3288] ;  /* 0x003288041b1d7984 */ /* 0x000ea20008000000 */
[----:B-1----:R-:W-:-:S03]  /*440d0*/  LOP3.LUT R28, R0, 0x40, RZ, 0x3c, !PT ;  /* 0x00000040001c7812 */ /* 0x002fc600078e3cff */
[----:B------:R-:W1:Y:S04]  /*440e0*/  LDS.U8 R27, [R27+UR4+0x3380] ;  /* 0x003380041b1b7984 */ /* 0x000e680008000000 */
[----:B------:R-:W-:Y:S04]  /*440f0*/  LDS.U8 R31, [R28+UR4+0x3190] ;  /* 0x003190041c1f7984 */ /* 0x000fe80008000000 */
[----:B0-----:R-:W-:Y:S04]  /*44100*/  STL [R1+0x33c0], R30 ;  /* 0x0033c01e01007387 */ /* 0x001fe80000100800 */
        /* <DEDUP_REMOVED lines=249> */
[----:B-1----:R1:W-:Y:S02]  /*450a0*/  STL [R1+0x35fc], R27 ;  /* 0x0035fc1b01007387 */ /* 0x0023e40000100800 */
[----:B-1----:R-:W-:-:S02]  /*450b0*/  LOP3.LUT R27, R0, 0x60, RZ, 0x3c, !PT ;  /* 0x00000060001b7812 */ /* 0x002fc400078e3cff */
[----:B0-----:R-:W-:Y:S04]  /*450c0*/  STL [R1+0x35f8], R30 ;  /* 0x0035f81e01007387 */ /* 0x001fe80000100800 */
[----:B------:R-:W0:Y:S04]  /*450d0*/  LDS.U8 R30, [R28+UR4+0x3288] ;  /* 0x003288041c1e7984 */ /* 0x000e280008000000 */
[----:B--2---:R-:W-:Y:S04]  /*450e0*/  STL [R1+0x3404], R29 ;  /* 0x0034041d01007387 */ /* 0x004fe80000100800 */
[----:B------:R-:W1:Y:S04]  /*450f0*/  LDS.U8 R29, [R28+UR4+0x3380] ;  /* 0x003380041c1d7984 */ /* 0x000e680008000000 */
[----:B------:R-:W2:Y:S04]  /*45100*/  LDS.U8 R28, [R27+UR4] ;  /* 0x000000041b1c7984 */ /* 0x000ea80008000000 */
[----:B------:R-:W-:Y:S04]  /*45110*/  STL [R1+0x3400], R31 ;  /* 0x0034001f01007387 */ /* 0x000fe80000100800 */
[----:B0-----:R-:W-:Y:S04]  /*45120*/  STL [R1+0x3604], R30 ;  /* 0x0036041e01007387 */ /* 0x001fe80000100800 */
[----:B------:R-:W0:Y:S04]  /*45130*/  LDS.U8 R30, [R27+UR4+0x108] ;  /* 0x000108041b1e7984 */ /* 0x000e280008000000 */
[----:B-1----:R-:W-:Y:S04]  /*45140*/  STL [R1+0x3600], R29 ;  /* 0x0036001d01007387 */ /* 0x002fe80000100800 */
[----:B------:R-:W1:Y:S04]  /*45150*/  LDS.U8 R29, [R27+UR4+0x210] ;  /* 0x000210041b1d7984 */ /* 0x000e680008000000 */
[----:B--2---:R-:W-:Y:S04]  /*45160*/  STL [R1+0x5e4], R28 ;  /* 0x0005e41c01007387 */ /* 0x004fe80000100800 */
[----:B------:R-:W2:Y:S04]  /*45170*/  LDS.U8 R28, [R27+UR4+0x318] ;  /* 0x000318041b1c7984 */ /* 0x000ea80008000000 */
        /* <DEDUP_REMOVED lines=211> */
[----:B------:R-:W3:Y:S04]  /*45eb0*/  LDL.LU R53, [R1+0x3d4] ;  /* 0x0003d40001357983 */ /* 0x000ee80000300800 */
[----:B------:R-:W-:Y:S04]  /*45ec0*/  LDS.U8 R30, [R27+UR4+0x1380] ;  /* 0x001380041b1e7984 */ /* 0x000fe80008000000 */
[----:B-1----:R-:W-:Y:S04]  /*45ed0*/  STL [R1+0x1a78], R29 ;  /* 0x001a781d01007387 */ /* 0x002fe80000100800 */
[----:B------:R-:W4:Y:S04]  /*45ee0*/  LDL.LU R54, [R1+0x3d0] ;  /* 0x0003d00001367983 */ /* 0x000f280000300800 */
[----:B--2---:R-:W-:Y:S04]  /*45ef0*/  STL [R1+0x1874], R28 ;  /* 0x0018741c01007387 */ /* 0x004fe80000100800 */
[----:B------:R-:W0:Y:S04]  /*45f00*/  LDS.U8 R29, [R27+UR4+0x1190] ;  /* 0x001190041b1d7984 */ /* 0x000e280008000000 */
[----:B------:R-:W1:Y:S04]  /*45f10*/  LDS.U8 R28, [R27+UR4+0x1288] ;  /* 0x001288041b1c7984 */ /* 0x000e680008000000 */
[----:B------:R-:W2:Y:S04]  /*45f20*/  LDL.LU R55, [R1+0x3cc] ;  /* 0x0003cc0001377983 */ /* 0x000ea80000300800 */
[----:B------:R-:W2:Y:S04]  /*45f30*/  LDL.LU R57, [R1+0x3c8] ;  /* 0x0003c80001397983 */ /* 0x000ea80000300800 */
[----:B------:R-:W2:Y:S04]  /*45f40*/  LDL.LU R61, [R1+0x3b4] ;  /* 0x0003b400013d7983 */ /* 0x000ea80000300800 */
[----:B------:R-:W2:Y:S04]  /*45f50*/  LDL.LU R56, [R1+0x3b0] ;  /* 0x0003b00001387983 */ /* 0x000ea80000300800 */
[----:B------:R-:W2:Y:S04]  /*45f60*/  LDL.LU R59, [R1+0x3ac] ;  /* 0x0003ac00013b7983 */ /* 0x000ea80000300800 */
[----:B0-----:R-:W-:Y:S04]  /*45f70*/  STL [R1+0x1870], R29 ;  /* 0x0018701d01007387 */ /* 0x001fe80000100800 */
[----:B-1----:R-:W-:Y:S04]  /*45f80*/  STL [R1+0x1a84], R28 ;  /* 0x001a841c01007387 */ /* 0x002fe80000100800 */
[----:B------:R-:W-:Y:S04]  /*45f90*/  STL [R1+0x1a80], R30 ;  /* 0x001a801e01007387 */ /* 0x000fe80000100800 */
[----:B------:R-:W2:Y:S04]  /*45fa0*/  LDL.LU R51, [R1+0x3a8] ;  /* 0x0003a80001337983 */ /* 0x000ea80000300800 */
[----:B------:R-:W0:Y:S04]  /*45fb0*/  LDS.U8 R29, [R27+UR4+0x2090] ;  /* 0x002090041b1d7984 */ /* 0x000e280008000000 */
[----:B------:R-:W1:Y:S04]  /*45fc0*/  LDS.U8 R28, [R27+UR4+0x2198] ;  /* 0x002198041b1c7984 */ /* 0x000e680008000000 */
[----:B------:R-:W1:Y:S04]  /*45fd0*/  LDS.U8 R30, [R27+UR4+0x2280] ;  /* 0x002280041b1e7984 */ /* 0x000e680008000000 */
[----:B0-----:R-:W-:Y:S04]  /*45fe0*/  STL [R1+0x342c], R29 ;  /* 0x00342c1d01007387 */ /* 0x001fe80000100800 */
[----:B------:R-:W2:Y:S04]  /*45ff0*/  LDL.LU R60, [R1+0x394] ;  /* 0x00039400013c7983 */ /* 0x000ea80000300800 */
[----:B-1----:R-:W-:Y:S04]  /*46000*/  STL [R1+0x3428], R28 ;  /* 0x0034281c01007387 */ /* 0x002fe80000100800 */
[----:B------:R-:W0:Y:S04]  /*46010*/  LDS.U8 R29, [R27+UR4+0x2388] ;  /* 0x002388041b1d7984 */ /* 0x000e280008000000 */
[----:B------:R-:W1:Y:S04]  /*46020*/  LDS.U8 R28, [R27+UR4+0x2098] ;  /* 0x002098041b1c7984 */ /* 0x000e680008000000 */
[----:B------:R-:W2:Y:S04]  /*46030*/  LDL.LU R50, [R1+0x390] ;  /* 0x0003900001327983 */ /* 0x000ea80000300800 */
[----:B------:R-:W-:Y:S04]  /*46040*/  STL [R1+0x362c], R30 ;  /* 0x00362c1e01007387 */ /* 0x000fe80000100800 */
[----:B------:R-:W1:Y:S04]  /*46050*/  LDS.U8 R30, [R27+UR4+0x2190] ;  /* 0x002190041b1e7984 */ /* 0x000e680008000000 */
[----:B0-----:R-:W-:Y:S04]  /*46060*/  STL [R1+0x3628], R29 ;  /* 0x0036281d01007387 */ /* 0x001fe80000100800 */
[----:B------:R-:W0:Y:S04]  /*46070*/  LDS.U8 R29, [R27+UR4+0x2288] ;  /* 0x002288041b1d7984 */ /* 0x000e280008000000 */
[----:B-1----:R-:W-:Y:S04]  /*46080*/  STL [R1+0x3434], R28 ;  /* 0x0034341c01007387 */ /* 0x002fe80000100800 */
[----:B------:R-:W1:Y:S04]  /*46090*/  LDS.U8 R28, [R27+UR4+0x2380] ;  /* 0x002380041b1c7984 */ /* 0x000e680008000000 */
        /* <DEDUP_REMOVED lines=9> */
[----:B-1----:R-:W-:Y:S04]  /*46130*/  STL [R1+0x363c], R28 ;  /* 0x00363c1c01007387 */ /* 0x002fe80000100800 */
[----:B------:R-:W0:Y:S04]  /*46140*/  LDS.U8 R28, [R27+UR4+0x3098] ;  /* 0x003098041b1c7984 */ /* 0x000e280008000000 */
[----:B------:R-:W1:Y:S04]  /*46150*/  LDS.U8 R29, [R27+UR4+0x3190] ;  /* 0x003190041b1d7984 */ /* 0x000e680008000000 */
[----:B------:R-:W-:Y:S01]  /*46160*/  STL [R1+0x3638], R30 ;  /* 0x0036381e01007387 */ /* 0x000fe20000100800 */
[----:B------:R-:W-:-:S03]  /*46170*/  LOP3.LUT R58, R58, 0x1f, RZ, 0xc0, !PT ;  /* 0x0000001f3a3a7812 */ /* 0x000fc600078ec0ff */
[----:B0-----:R-:W-:Y:S04]  /*46180*/  STL [R1+0x3444], R28 ;  /* 0x0034441c01007387 */ /* 0x001fe80000100800 */
[----:B------:R-:W0:Y:S04]  /*46190*/  LDS.U8 R28, [R27+UR4+0x3288] ;  /* 0x003288041b1c7984 */ /* 0x000e280008000000 */
[----:B------:R-:W4:Y:S01]  /*461a0*/  LDS.U8 R27, [R27+UR4+0x3380] ;  /* 0x003380041b1b7984 */ /* 0x000f220008000000 */
[----:B------:R-:W-:Y:S06]  /*461b0*/  BAR.SYNC.DEFER_BLOCKING 0x0 ;  /* 0x0000000000007b1d */ /* 0x000fec0000010000 */
[----:B-1----:R-:W-:Y:S04]  /*461c0*/  STL [R1+0x3440], R29 ;  /* 0x0034401d01007387 */ /* 0x002fe80000100800 */
[----:B---3--:R-:W-:Y:S04]  /*461d0*/  STS.U8 [R58+UR4], R53 ;  /* 0x000000353a007988 */ /* 0x008fe80008000004 */
[----:B0-----:R-:W-:Y:S04]  /*461e0*/  STL [R1+0x3644], R28 ;  /* 0x0036441c01007387 */ /* 0x001fe80000100800 */
[----:B----4-:R0:W-:Y:S04]  /*461f0*/  STL [R1+0x3640], R27 ;  /* 0x0036401b01007387 */ /* 0x0101e80000100800 */
[----:B------:R-:W-:Y:S04]  /*46200*/  STS.U8 [R58+UR4+0x20], R54 ;  /* 0x000020363a007988 */ /* 0x000fe80008000004 */
[----:B--2---:R-:W-:Y:S04]  /*46210*/  STS.U8 [R58+UR4+0x40], R55 ;  /* 0x000040373a007988 */ /* 0x004fe80008000004 */
[----:B------:R-:W-:Y:S04]  /*46220*/  STS.U8 [R58+UR4+0x60], R57 ;  /* 0x000060393a007988 */ /* 0x000fe80008000004 */
[----:B0-----:R-:W2:Y:S04]  /*46230*/  LDL.LU R27, [R1+0x38c] ;  /* 0x00038c00011b7983 */ /* 0x001ea80000300800 */
[----:B------:R0:W-:Y:S04]  /*46240*/  STS.U8 [R58+UR4+0x120], R61 ;  /* 0x0001203d3a007988 */ /* 0x0001e80008000004 */
[----:B------:R-:W3:Y:S04]  /*46250*/  LDL.LU R28, [R1+0x388] ;  /* 0x00038800011c7983 */ /* 0x000ee80000300800 */
[----:B------:R1:W-:Y:S04]  /*46260*/  STS.U8 [R58+UR4+0x100], R56 ;  /* 0x000100383a007988 */ /* 0x0003e80008000004 */
[----:B------:R4:W-:Y:S04]  /*46270*/  STS.U8 [R58+UR4+0x160], R59 ;  /* 0x0001603b3a007988 */ /* 0x0009e80008000004 */
[----:B0-----:R-:W3:Y:S04]  /*46280*/  LDL.LU R61, [R1+0x374] ;  /* 0x00037400013d7983 */ /* 0x001ee80000300800 */
[----:B-1----:R-:W3:Y:S04]  /*46290*/  LDL.LU R56, [R1+0x370] ;  /* 0x0003700001387983 */ /* 0x002ee80000300800 */
[----:B----4-:R-:W4:Y:S04]  /*462a0*/  LDL.LU R59, [R1+0x36c] ;  /* 0x00036c00013b7983 */ /* 0x010f280000300800 */
        /* <DEDUP_REMOVED lines=24> */
[----:B0-----:R-:W4:Y:S04]  /*46430*/  LDL.LU R60, [R1+0x2b4] ;  /* 0x0002b400013c7983 */ /* 0x001f280000300800 */
[----:B-1----:R-:W4:Y:S04]  /*46440*/  LDL.LU R50, [R1+0x2b0] ;  /* 0x0002b00001327983 */ /* 0x002f280000300800 */
[----:B--2---:R-:W-:Y:S04]  /*46450*/  STS.U8 [R58+UR4+0x240], R27 ;  /* 0x0002401b3a007988 */ /* 0x004fe80008000004 */
[----:B---3--:R-:W-:Y:S04]  /*46460*/  STS.U8 [R58+UR4+0x260], R28 ;  /* 0x0002601c3a007988 */ /* 0x008fe80008000004 */
[----:B------:R0:W-:Y:S04]  /*46470*/  STS.U8 [R58+UR4+0x320], R61 ;  /* 0x0003203d3a007988 */ /* 0x0001e80008000004 */
[----:B------:R1:W-:Y:S04]  /*46480*/  STS.U8 [R58+UR4+0x300], R56 ;  /* 0x000300383a007988 */ /* 0x0003e80008000004 */
[----:B----4-:R2:W-:Y:S04]  /*46490*/  STS.U8 [R58+UR4+0x360], R59 ;  /* 0x0003603b3a007988 */ /* 0x0105e80008000004 */
[----:B------:R-:W-:Y:S04]  /*464a0*/  STS.U8 [R58+UR4+0x340], R29 ;  /* 0x0003401d3a007988 */ /* 0x000fe80008000004 */
[----:B------:R-:W-:Y:S04]  /*464b0*/  STS.U8 [R58+UR4+0x400], R30 ;  /* 0x0004001e3a007988 */ /* 0x000fe80008000004 */
[----:B------:R-:W-:Y:S04]  /*464c0*/  STS.U8 [R58+UR4+0x420], R31 ;  /* 0x0004201f3a007988 */ /* 0x000fe80008000004 */
[----:B------:R-:W-:Y:S04]  /*464d0*/  STS.U8 [R58+UR4+0x440], R32 ;  /* 0x000440203a007988 */ /* 0x000fe80008000004 */
[----:B0-----:R-:W3:Y:S04]  /*464e0*/  LDL.LU R61, [R1+0x2ac] ;  /* 0x0002ac00013d7983 */ /* 0x001ee80000300800 */
[----:B-1----:R-:W4:Y:S04]  /*464f0*/  LDL.LU R56, [R1+0x2a8] ;  /* 0x0002a80001387983 */ /* 0x002f280000300800 */
        /* <DEDUP_REMOVED lines=14> */
[----:B--2---:R-:W2:Y:S04]  /*465e0*/  LDL.LU R59, [R1+0x294] ;  /* 0x00029400013b7983 */ /* 0x004ea80000300800 */
[----:B------:R-:W-:Y:S04]  /*465f0*/  STS.U8 [R58+UR4+0x820], R55 ;  /* 0x000820373a007988 */ /* 0x000fe80008000004 */
[----:B------:R-:W-:Y:S04]  /*46600*/  STS.U8 [R58+UR4+0x840], R57 ;  /* 0x000840393a007988 */ /* 0x000fe80008000004 */
[----:B------:R-:W2:Y:S04]  /*46610*/  LDL.LU R27, [R1+0x290] ;  /* 0x00029000011b7983 */ /* 0x000ea80000300800 */
[----:B------:R-:W2:Y:S04]  /*46620*/  LDL.LU R28, [R1+0x28c] ;  /* 0x00028c00011c7983 */ /* 0x000ea80000300800 */
[----:B------:R0:W-:Y:S04]  /*46630*/  STS.U8 [R58+UR4+0x860], R51 ;  /* 0x000860333a007988 */ /* 0x0001e80008000004 */
[----:B0-----:R-:W2:Y:S04]  /*46640*/  LDL.LU R51, [R1+0x288] ;  /* 0x0002880001337983 */ /* 0x001ea80000300800 */
[----:B------:R0:W-:Y:S04]  /*46650*/  STS.U8 [R58+UR4+0x920], R60 ;  /* 0x0009203c3a007988 */ /* 0x0001e80008000004 */
[----:B------:R1:W-:Y:S04]  /*46660*/  STS.U8 [R58+UR4+0x900], R50 ;  /* 0x000900323a007988 */ /* 0x0003e80008000004 */
[----:B0-----:R-:W2:Y:S04]  /*46670*/  LDL.LU R60, [R1+0x274] ;  /* 0x00027400013c7983 */ /* 0x001ea80000300800 */
[----:B-1----:R-:W2:Y:S04]  /*46680*/  LDL.LU R50, [R1+0x270] ;  /* 0x0002700001327983 */ /* 0x002ea80000300800 */
        /* <DEDUP_REMOVED lines=20> */
[----:B---3--:R0:W-:Y:S04]  /*467d0*/  STS.U8 [R58+UR4+0x960], R61 ;  /* 0x0009603d3a007988 */ /* 0x0081e80008000004 */
[----:B----4-:R1:W-:Y:S04]  /*467e0*/  STS.U8 [R58+UR4+0x940], R56 ;  /* 0x000940383a007988 */ /* 0x0103e80008000004 */
[----:B0-----:R-:W3:Y:S04]  /*467f0*/  LDL.LU R61, [R1+0x1cc] ;  /* 0x0001cc00013d7983 */ /* 0x001ee80000300800 */
[----:B-1----:R-:W4:Y:S04]  /*46800*/  LDL.LU R56, [R1+0x1c8] ;  /* 0x0001c80001387983 */ /* 0x002f280000300800 */
[----:B--2---:R0:W-:Y:S04]  /*46810*/  STS.U8 [R58+UR4+0xa00], R59 ;  /* 0x000a003b3a007988 */ /* 0x0041e80008000004 */
[----:B------:R-:W-:Y:S04]  /*46820*/  STS.U8 [R58+UR4+0xa20], R27 ;  /* 0x000a201b3a007988 */ /* 0x000fe80008000004 */
[----:B------:R-:W-:Y:S04]  /*46830*/  STS.U8 [R58+UR4+0xa40], R28 ;  /* 0x000a401c3a007988 */ /* 0x000fe80008000004 */
[----:B0-----:R-:W2:Y:S04]  /*46840*/  LDL.LU R59, [R1+0x1b4] ;  /* 0x0001b400013b7983 */ /* 0x001ea80000300800 */
[----:B------:R0:W-:Y:S04]  /*46850*/  STS.U8 [R58+UR4+0xa60], R51 ;  /* 0x000a60333a007988 */ /* 0x0001e80008000004 */
[----:B0-----:R-:W2:Y:S04]  /*46860*/  LDL.LU R51, [R1+0x1b0] ;  /* 0x0001b00001337983 */ /* 0x001ea80000300800 */
        /* <DEDUP_REMOVED lines=18> */
[----:B0-----:R-:W2:Y:S04]  /*46990*/  LDL.LU R60, [R1+0x19c] ;  /* 0x00019c00013c7983 */ /* 0x001ea80000300800 */
[----:B------:R0:W-:Y:S04]  /*469a0*/  STS.U8 [R58+UR4+0xf60], R53 ;  /* 0x000f60353a007988 */ /* 0x0001e80008000004 */
[----:B-1----:R-:W2:Y:S04]  /*469b0*/  LDL.LU R50, [R1+0x198] ;  /* 0x0001980001327983 */ /* 0x002ea80000300800 */
[----:B------:R-:W-:Y:S04]  /*469c0*/  STS.U8 [R58+UR4+0xf40], R54 ;  /* 0x000f40363a007988 */ /* 0x000fe80008000004 */
[----:B------:R-:W-:Y:S04]  /*469d0*/  STS.U8 [R58+UR4+0x1000], R55 ;  /* 0x001000373a007988 */ /* 0x000fe80008000004 */
[----:B------:R-:W2:Y:S04]  /*469e0*/  LDL.LU R27, [R1+0x184] ;  /* 0x00018400011b7983 */ /* 0x000ea80000300800 */
[----:B------:R-:W-:Y:S04]  /*469f0*/  STS.U8 [R58+UR4+0x1020], R57 ;  /* 0x001020393a007988 */ /* 0x000fe80008000004 */
[----:B------:R-:W2:Y:S04]  /*46a00*/  LDL.LU R28, [R1+0x180] ;  /* 0x00018000011c7983 */ /* 0x000ea80000300800 */
[----:B------:R-:W2:Y:S04]  /*46a10*/  LDL.LU R52, [R1+0x17c] ;  /* 0x00017c0001347983 */ /* 0x000ea80000300800 */
[----:B0-----:R-:W2:Y:S04]  /*46a20*/  LDL.LU R53, [R1+0x178] ;  /* 0x0001780001357983 */ /* 0x001ea80000300800 */
[----:B---3--:R-:W-:Y:S04]  /*46a30*/  STS.U8 [R58+UR4+0x1040], R61 ;  /* 0x0010403d3a007988 */ /* 0x008fe80008000004 */
[----:B----4-:R0:W-:Y:S04]  /*46a40*/  STS.U8 [R58+UR4+0x1060], R56 ;  /* 0x001060383a007988 */ /* 0x0101e80008000004 */
[----:B0-----:R-:W3:Y:S04]  /*46a50*/  LDL.LU R56, [R1+0x164] ;  /* 0x0001640001387983 */ /* 0x001ee80000300800 */
        /* <DEDUP_REMOVED lines=17> */
[----:B--2---:R-:W-:Y:S04]  /*46b70*/  STS.U8 [R58+UR4+0x1120], R59 ;  /* 0x0011203b3a007988 */ /* 0x004fe80008000004 */
[----:B------:R-:W2:Y:S04]  /*46b80*/  LDL.LU R57, [R1+0x7c] ;  /* 0x00007c0001397983 */ /* 0x000ea80000300800 */
[----:B------:R-:W2:Y:S04]  /*46b90*/  LDL.LU R61, [R1+0x78] ;  /* 0x00007800013d7983 */ /* 0x000ea80000300800 */
[----:B------:R0:W-:Y:S04]  /*46ba0*/  STS.U8 [R58+UR4+0x1100], R51 ;  /* 0x001100333a007988 */ /* 0x0001e80008000004 */
[----:B0-----:R-:W2:Y:S04]  /*46bb0*/  LDL.LU R51, [R1+0x64] ;  /* 0x0000640001337983 */ /* 0x001ea80000300800 */
[----:B------:R-:W2:Y:S04]  /*46bc0*/  LDL.LU R59, [R1+0x60] ;  /* 0x00006000013b7983 */ /* 0x000ea80000300800 */
[----:B------:R0:W-:Y:S04]  /*46bd0*/  STS.U8 [R58+UR4+0x1160], R60 ;  /* 0x0011603c3a007988 */ /* 0x0001e80008000004 */
[----:B------:R1:W-:Y:S04]  /*46be0*/  STS.U8 [R58+UR4+0x1140], R50 ;  /* 0x001140323a007988 */ /* 0x0003e80008000004 */
[----:B------:R1:W-:Y:S04]  /*46bf0*/  STS.U8 [R58+UR4+0x1200], R27 ;  /* 0x0012001b3a007988 */ /* 0x0003e80008000004 */
[----:B------:R1:W-:Y:S04]  /*46c00*/  STS.U8 [R58+UR4+0x1220], R28 ;  /* 0x0012201c3a007988 */ /* 0x0003e80008000004 */
[----:B0-----:R-:W2:Y:S04]  /*46c10*/  LDL.LU R60, [R1+0x5c] ;  /* 0x00005c00013c7983 */ /* 0x001ea80000300800 */
[----:B-1----:R-:W2:Y:S04]  /*46c20*/  LDL.LU R50, [R1+0x58] ;  /* 0x0000580001327983 */ /* 0x002ea80000300800 */
[----:B------:R0:W-:Y:S04]  /*46c30*/  STS.U8 [R58+UR4+0x1240], R52 ;  /* 0x001240343a007988 */ /* 0x0001e80008000004 */
[----:B------:R-:W2:Y:S04]  /*46c40*/  LDL.LU R27, [R1+0x3700] ;  /* 0x00370000011b7983 */ /* 0x000ea80000300800 */
[----:B------:R-:W2:Y:S04]  /*46c50*/  LDL.LU R28, [R1+0x36fc] ;  /* 0x0036fc00011c7983 */ /* 0x000ea80000300800 */
[----:B------:R1:W-:Y:S04]  /*46c60*/  STS.U8 [R58+UR4+0x1260], R53 ;  /* 0x001260353a007988 */ /* 0x0003e80008000004 */
[----:B0-----:R-:W2:Y:S04]  /*46c70*/  LDL.LU R52, [R1+0x30] ;  /* 0x0000300001347983 */ /* 0x001ea80000300800 */
[----:B-1----:R-:W2:Y:S04]  /*46c80*/  LDL.LU R53, [R1+0x1c] ;  /* 0x00001c0001357983 */ /* 0x002ea80000300800 */
[----:B---3--:R0:W-:Y:S04]  /*46c90*/  STS.U8 [R58+UR4+0x1320], R56 ;  /* 0x001320383a007988 */ /* 0x0081e80008000004 */
[----:B----4-:R1:W-:Y:S04]  /*46ca0*/  STS.U8 [R58+UR4+0x1300], R29 ;  /* 0x0013001d3a007988 */ /* 0x0103e80008000004 */
[----:B------:R3:W-:Y:S04]  /*46cb0*/  STS.U8 [R58+UR4+0x1360], R30 ;  /* 0x0013601e3a007988 */ /* 0x0007e80008000004 */
[----:B------:R4:W-:Y:S04]  /*46cc0*/  STS.U8 [R58+UR4+0x1340], R31 ;  /* 0x0013401f3a007988 */ /* 0x0009e80008000004 */
[----:B------:R4:W-:Y:S04]  /*46cd0*/  STS.U8 [R58+UR4+0x1400], R32 ;  /* 0x001400203a007988 */ /* 0x0009e80008000004 */
[----:B------:R4:W-:Y:S04]  /*46ce0*/  STS.U8 [R58+UR4+0x1420], R33 ;  /* 0x001420213a007988 */ /* 0x0009e80008000004 */
[----:B0-----:R-:W2:Y:S04]  /*46cf0*/  LDL.LU R56, [R1+0x18] ;  /* 0x0000180001387983 */ /* 0x001ea80000300800 */
[----:B-1----:R-:W2:Y:S04]  /*46d00*/  LDL.LU R29, [R1+0x36f8] ;  /* 0x0036f800011d7983 */ /* 0x002ea80000300800 */
[----:B---3--:R-:W3:Y:S04]  /*46d10*/  LDL.LU R30, [R1+0x36f4] ;  /* 0x0036f400011e7983 */ /* 0x008ee80000300800 */
[----:B----4-:R-:W4:Y:S04]  /*46d20*/  LDL.LU R31, [R1+0x36f0] ;  /* 0x0036f000011f7983 */ /* 0x010f280000300800 */
[----:B------:R-:W3:Y:S04]  /*46d30*/  LDL.LU R32, [R1+0x36ec] ;  /* 0x0036ec0001207983 */ /* 0x000ee80000300800 */
[----:B------:R-:W4:Y:S04]  /*46d40*/  LDL.LU R33, [R1+0x36e8] ;  /* 0x0036e80001217983 */ /* 0x000f280000300800 */
[----:B------:R0:W-:Y:S04]  /*46d50*/  STS.U8 [R58+UR4+0x1440], R34 ;  /* 0x001440223a007988 */ /* 0x0001e80008000004 */
[----:B------:R1:W-:Y:S04]  /*46d60*/  STS.U8 [R58+UR4+0x1460], R35 ;  /* 0x001460233a007988 */ /* 0x0003e80008000004 */
[----:B------:R1:W-:Y:S04]  /*46d70*/  STS.U8 [R58+UR4+0x1520], R36 ;  /* 0x001520243a007988 */ /* 0x0003e80008000004 */
[----:B------:R1:W-:Y:S04]  /*46d80*/  STS.U8 [R58+UR4+0x1500], R37 ;  /* 0x001500253a007988 */ /* 0x0003e80008000004 */
[----:B------:R1:W-:Y:S04]  /*46d90*/  STS.U8 [R58+UR4+0x1560], R38 ;  /* 0x001560263a007988 */ /* 0x0003e80008000004 */
[----:B------:R1:W-:Y:S04]  /*46da0*/  STS.U8 [R58+UR4+0x1540], R39 ;  /* 0x001540273a007988 */ /* 0x0003e80008000004 */
[----:B0-----:R-:W3:Y:S04]  /*46db0*/  LDL.LU R34, [R1+0x36e4] ;  /* 0x0036e40001227983 */ /* 0x001ee80000300800 */
[----:B-1----:R-:W3:Y:S04]  /*46dc0*/  LDL.LU R35, [R1+0x36e0] ;  /* 0x0036e00001237983 */ /* 0x002ee80000300800 */
[----:B------:R-:W3:Y:S04]  /*46dd0*/  LDL.LU R36, [R1+0x36dc] ;  /* 0x0036dc0001247983 */ /* 0x000ee80000300800 */
[----:B------:R-:W3:Y:S04]  /*46de0*/  LDL.LU R37, [R1+0x36d8] ;  /* 0x0036d80001257983 */ /* 0x000ee80000300800 */
[----:B------:R-:W4:Y:S04]  /*46df0*/  LDL.LU R38, [R1+0x36d4] ;  /* 0x0036d40001267983 */ /* 0x000f280000300800 */
[----:B------:R-:W3:Y:S04]  /*46e00*/  LDL.LU R39, [R1+0x36d0] ;  /* 0x0036d00001277983 */ /* 0x000ee80000300800 */
[----:B------:R0:W-:Y:S04]  /*46e10*/  STS.U8 [R58+UR4+0x1600], R40 ;  /* 0x001600283a007988 */ /* 0x0001e80008000004 */
[----:B------:R1:W-:Y:S04]  /*46e20*/  STS.U8 [R58+UR4+0x1620], R41 ;  /* 0x001620293a007988 */ /* 0x0003e80008000004 */
[----:B------:R1:W-:Y:S04]  /*46e30*/  STS.U8 [R58+UR4+0x1640], R42 ;  /* 0x0016402a3a007988 */ /* 0x0003e80008000004 */
[----:B------:R1:W-:Y:S04]  /*46e40*/  STS.U8 [R58+UR4+0x1660], R43 ;  /* 0x0016602b3a007988 */ /* 0x0003e80008000004 */
[----:B------:R1:W-:Y:S04]  /*46e50*/  STS.U8 [R58+UR4+0x1720], R54 ;  /* 0x001720363a007988 */ /* 0x0003e80008000004 */
[----:B------:R1:W-:Y:S04]  /*46e60*/  STS.U8 [R58+UR4+0x1700], R55 ;  /* 0x001700373a007988 */ /* 0x0003e80008000004 */
[----:B0-----:R-:W4:Y:S04]  /*46e70*/  LDL.LU R40, [R1+0x36cc] ;  /* 0x0036cc0001287983 */ /* 0x001f280000300800 */
[----:B-1----:R-:W3:Y:S04]  /*46e80*/  LDL.LU R41, [R1+0x36c8] ;  /* 0x0036c80001297983 */ /* 0x002ee80000300800 */
[----:B------:R-:W4:Y:S04]  /*46e90*/  LDL.LU R42, [R1+0x36c4] ;  /* 0x0036c400012a7983 */ /* 0x000f280000300800 */
[----:B------:R-:W4:Y:S04]  /*46ea0*/  LDL.LU R43, [R1+0x36c0] ;  /* 0x0036c000012b7983 */ /* 0x000f280000300800 */
[----:B------:R-:W3:Y:S04]  /*46eb0*/  LDL.LU R54, [R1+0x36bc] ;  /* 0x0036bc0001367983 */ /* 0x000ee80000300800 */
[----:B------:R-:W4:Y:S04]  /*46ec0*/  LDL.LU R55, [R1+0x36b8] ;  /* 0x0036b80001377983 */ /* 0x000f280000300800 */
[----:B--2---:R0:W-:Y:S04]  /*46ed0*/  STS.U8 [R58+UR4+0x1760], R57 ;  /* 0x001760393a007988 */ /* 0x0041e80008000004 */
[----:B------:R1:W-:Y:S04]  /*46ee0*/  STS.U8 [R58+UR4+0x1740], R61 ;  /* 0x0017403d3a007988 */ /* 0x0003e80008000004 */
[----:B------:R2:W-:Y:S04]  /*46ef0*/  STS.U8 [R58+UR4+0x1800], R51 ;  /* 0x001800333a007988 */ /* 0x0005e80008000004 */
[----:B0-----:R-:W3:Y:S04]  /*46f00*/  LDL.LU R57, [R1+0x36b4] ;  /* 0x0036b40001397983 */ /* 0x001ee80000300800 */
[----:B-1----:R-:W4:Y:S04]  /*46f10*/  LDL.LU R61, [R1+0x36b0] ;  /* 0x0036b000013d7983 */ /* 0x002f280000300800 */
[----:B--2---:R-:W2:Y:S04]  /*46f20*/  LDL.LU R51, [R1+0x36ac] ;  /* 0x0036ac0001337983 */ /* 0x004ea80000300800 */
[----:B------:R0:W-:Y:S04]  /*46f30*/  STS.U8 [R58+UR4+0x1820], R59 ;  /* 0x0018203b3a007988 */ /* 0x0001e80008000004 */
[----:B0-----:R-:W3:Y:S04]  /*46f40*/  LDL.LU R59, [R1+0x3c4] ;  /* 0x0003c400013b7983 */ /* 0x001ee80000300800 */
[----:B------:R0:W-:Y:S04]  /*46f50*/  STS.U8 [R58+UR4+0x1840], R60 ;  /* 0x0018403c3a007988 */ /* 0x0001e80008000004 */
[----:B------:R1:W-:Y:S04]  /*46f60*/  STS.U8 [R58+UR4+0x1860], R50 ;  /* 0x001860323a007988 */ /* 0x0003e80008000004 */
[----:B0-----:R-:W3:Y:S04]  /*46f70*/  LDL.LU R60, [R1+0x3c0] ;  /* 0x0003c000013c7983 */ /* 0x001ee80000300800 */
[----:B-1----:R-:W3:Y:S04]  /*46f80*/  LDL.LU R50, [R1+0x3bc] ;  /* 0x0003bc0001327983 */ /* 0x002ee80000300800 */
[----:B--2---:R0:W-:Y:S04]  /*46f90*/  STS.U8 [R58+UR4+0x1920], R51 ;  /* 0x001920333a007988 */ /* 0x0041e80008000004 */
[----:B0-----:R-:W2:Y:S04]  /*46fa0*/  LDL.LU R51, [R1+0x3b8] ;  /* 0x0003b80001337983 */ /* 0x001ea80000300800 */
[----:B------:R-:W-:Y:S04]  /*46fb0*/  STS.U8 [R58+UR4+0x1900], R52 ;  /* 0x001900343a007988 */ /* 0x000fe80008000004 */
[----:B------:R-:W-:Y:S04]  /*46fc0*/  STS.U8 [R58+UR4+0x1960], R53 ;  /* 0x001960353a007988 */ /* 0x000fe80008000004 */
[----:B------:R-:W-:Y:S04]  /*46fd0*/  STS.U8 [R58+UR4+0x1940], R56 ;  /* 0x001940383a007988 */ /* 0x000fe80008000004 */
[----:B----4-:R0:W-:Y:S04]  /*46fe0*/  STS.U8 [R58+UR4+0x1a00], R61 ;  /* 0x001a003d3a007988 */ /* 0x0101e80008000004 */
[----:B---3--:R-:W-:Y:S04]  /*46ff0*/  STS.U8 [R58+UR4+0x1a20], R57 ;  /* 0x001a20393a007988 */ /* 0x008fe80008000004 */
[----:B------:R-:W-:Y:S04]  /*47000*/  STS.U8 [R58+UR4+0x1a40], R55 ;  /* 0x001a40373a007988 */ /* 0x000fe80008000004 */
[----:B------:R-:W-:Y:S04]  /*47010*/  STS.U8 [R58+UR4+0x1a60], R54 ;  /* 0x001a60363a007988 */ /* 0x000fe80008000004 */
[----:B------:R-:W-:Y:S04]  /*47020*/  STS.U8 [R58+UR4+0x1b20], R41 ;  /* 0x001b20293a007988 */ /* 0x000fe80008000004 */
[----:B------:R-:W-:Y:S04]  /*47030*/  STS.U8 [R58+UR4+0x1b00], R40 ;  /* 0x001b00283a007988 */ /* 0x000fe80008000004 */
[----:B------:R-:W-:Y:S04]  /*47040*/  STS.U8 [R58+UR4+0x1b60], R39 ;  /* 0x001b60273a007988 */ /* 0x000fe80008000004 */
[----:B------:R-:W-:Y:S04]  /*47050*/  STS.U8 [R58+UR4+0x1b40], R38 ;  /* 0x001b40263a007988 */ /* 0x000fe80008000004 */
[----:B------:R-:W-:Y:S01]  /*47060*/  STS.U8 [R58+UR4+0x1c00], R33 ;  /* 0x001c00213a007988 */ /* 0x000fe20008000004 */
[----:B0-----:R-:W0:Y:S03]  /*47070*/  S2R R61, SR_TID.X ;  /* 0x00000000003d7919 */ /* 0x001e260000002100 */
        /* <DEDUP_REMOVED lines=32> */
[----:B0-----:R-:W-:-:S03]  /*47280*/  LOP3.LUT R61, R61, 0x1f, RZ, 0xc0, !PT ;  /* 0x0000001f3d3d7812 */ /* 0x001fc600078ec0ff */
[----:B------:R-:W4:Y:S04]  /*47290*/  LDL.LU R39, [R1+0x320] ;  /* 0x0003200001277983 */ /* 0x000f280000300800 */
[----:B------:R-:W4:Y:S04]  /*472a0*/  LDL.LU R40, [R1+0x31c] ;  /* 0x00031c0001287983 */ /* 0x000f280000300800 */
[----:B------:R-:W4:Y:S04]  /*472b0*/  LDL.LU R41, [R1+0x318] ;  /* 0x0003180001297983 */ /* 0x000f280000300800 */
[----:B------:R-:W4:Y:S01]  /*472c0*/  LDL.LU R54, [R1+0x304] ;  /* 0x0003040001367983 */ /* 0x000f220000300800 */
[----:B------:R-:W-:-:S03]  /*472d0*/  LOP3.LUT R61, R61, 0x10, RZ, 0x3c, !PT ;  /* 0x000000103d3d7812 */ /* 0x000fc600078e3cff */
        /* <DEDUP_REMOVED lines=9> */
[----:B0-----:R-:W4:Y:S04]  /*47370*/  LDL.LU R59, [R1+0x2d8] ;  /* 0x0002d800013b7983 */ /* 0x001f280000300800 */
[----:B-1----:R-:W4:Y:S04]  /*47380*/  LDL.LU R60, [R1+0x2c4] ;  /* 0x0002c400013c7983 */ /* 0x002f280000300800 */
[----:B------:R-:W4:Y:S04]  /*47390*/  LDL.LU R50, [R1+0x2c0] ;  /* 0x0002c00001327983 */ /* 0x000f280000300800 */
[----:B--2---:R0:W-:Y:S04]  /*473a0*/  STS.U8 [R61+UR4+0xe0], R51 ;  /* 0x0000e0333d007988 */ /* 0x0041e80008000004 */
[----:B0-----:R-:W2:Y:S04]  /*473b0*/  LDL.LU R51, [R1+0x2bc] ;  /* 0x0002bc0001337983 */ /* 0x001ea80000300800 */
        /* <DEDUP_REMOVED lines=46> */
[----:B------:R-:W3:Y:S04]  /*476a0*/  LDL.LU R52, [R1+0x200] ;  /* 0x0002000001347983 */ /* 0x000ee80000300800 */
        /* <DEDUP_REMOVED lines=13> */
[----:B--2---:R0:W-:Y:S04]  /*47780*/  STS.U8 [R61+UR4+0x8c0], R51 ;  /* 0x0008c0333d007988 */ /* 0x0041e80008000004 */
[----:B0-----:R-:W2:Y:S04]  /*47790*/  LDL.LU R51, [R1+0x1c0] ;  /* 0x0001c00001337983 */ /* 0x001ea80000300800 */
[----:B---3--:R0:W-:Y:S04]  /*477a0*/  STS.U8 [R61+UR4+0xea0], R52 ;  /* 0x000ea0343d007988 */ /* 0x0081e80008000004 */
[----:B----4-:R1:W-:Y:S04]  /*477b0*/  STS.U8 [R61+UR4+0xec0], R53 ;  /* 0x000ec0353d007988 */ /* 0x0103e80008000004 */
[----:B0-----:R-:W3:Y:S04]  /*477c0*/  LDL.LU R52, [R1+0x1bc] ;  /* 0x0001bc0001347983 */ /* 0x001ee80000300800 */
[----:B------:R0:W-:Y:S04]  /*477d0*/  STS.U8 [R61+UR4+0xee0], R56 ;  /* 0x000ee0383d007988 */ /* 0x0001e80008000004 */
[----:B-1----:R-:W4:Y:S04]  /*477e0*/  LDL.LU R53, [R1+0x1b8] ;  /* 0x0001b80001357983 */ /* 0x002f280000300800 */
        /* <DEDUP_REMOVED lines=9> */
[----:B--2---:R-:W2:Y:S04]  /*47880*/  LDL.LU R60, [R1+0x174] ;  /* 0x00017400013c7983 */ /* 0x004ea80000300800 */
[----:B------:R-:W2:Y:S04]  /*47890*/  LDL.LU R50, [R1+0x170] ;  /* 0x0001700001327983 */ /* 0x000ea80000300800 */
[----:B------:R0:W-:Y:S04]  /*478a0*/  STS.U8 [R61+UR4+0x10a0], R51 ;  /* 0x0010a0333d007988 */ /* 0x0001e80008000004 */
[----:B0-----:R-:W2:Y:S04]  /*478b0*/  LDL.LU R51, [R1+0x16c] ;  /* 0x00016c0001337983 */ /* 0x001ea80000300800 */
[----:B------:R0:W-:Y:S04]  /*478c0*/  STS.U8 [R61+UR4+0x8e0], R6 ;  /* 0x0008e0063d007988 */ /* 0x0001e80008000004 */
[----:B------:R1:W-:Y:S04]  /*478d0*/  STS.U8 [R61+UR4+0x9a0], R7 ;  /* 0x0009a0073d007988 */ /* 0x0003e80008000004 */
[----:B------:R1:W-:Y:S04]  /*478e0*/  STS.U8 [R61+UR4+0x980], R8 ;  /* 0x000980083d007988 */ /* 0x0003e80008000004 */
[----:B------:R1:W-:Y:S04]  /*478f0*/  STS.U8 [R61+UR4+0x9e0], R9 ;  /* 0x0009e0093d007988 */ /* 0x0003e80008000004 */
[----:B------:R1:W-:Y:S04]  /*47900*/  STS.U8 [R61+UR4+0x9c0], R14 ;  /* 0x0009c00e3d007988 */ /* 0x0003e80008000004 */
[----:B------:R1:W-:Y:S04]  /*47910*/  STS.U8 [R61+UR4+0xa80], R15 ;  /* 0x000a800f3d007988 */ /* 0x0003e80008000004 */
[----:B0-----:R-:W2:Y:S04]  /*47920*/  LDL.LU R6, [R1+0x168] ;  /* 0x0001680001067983 */ /* 0x001ea80000300800 */
[----:B-1----:R-:W2:Y:S04]  /*47930*/  LDL.LU R7, [R1+0x154] ;  /* 0x0001540001077983 */ /* 0x002ea80000300800 */
[----:B------:R-:W2:Y:S04]  /*47940*/  LDL.LU R8, [R1+0x150] ;  /* 0x0001500001087983 */ /* 0x000ea80000300800 */
[----:B------:R-:W2:Y:S04]  /*47950*/  LDL.LU R9, [R1+0x13c] ;  /* 0x00013c0001097983 */ /* 0x000ea80000300800 */
[----:B------:R-:W2:Y:S04]  /*47960*/  LDL.LU R14, [R1+0x138] ;  /* 0x00013800010e7983 */ /* 0x000ea80000300800 */
[----:B------:R0:W-:Y:S04]  /*47970*/  STS.U8 [R61+UR4+0xaa0], R16 ;  /* 0x000aa0103d007988 */ /* 0x0001e80008000004 */
[----:B------:R-:W2:Y:S04]  /*47980*/  LDL.LU R15, [R1+0x114] ;  /* 0x00011400010f7983 */ /* 0x000ea80000300800 */
        /* <DEDUP_REMOVED lines=27> */
[----:B0-----:R-:W2:Y:S04]  /*47b40*/  LDL.LU R40, [R1+0x70] ;  /* 0x0000700001287983 */ /* 0x001ea80000300800 */
[----:B-1----:R-:W2:Y:S04]  /*47b50*/  LDL.LU R41, [R1+0x6c] ;  /* 0x00006c0001297983 */ /* 0x002ea80000300800 */
[----:B------:R-:W2:Y:S04]  /*47b60*/  LDL.LU R54, [R1+0x68] ;  /* 0x0000680001367983 */ /* 0x000ea80000300800 */
[----:B------:R-:W2:Y:S04]  /*47b70*/  LDL.LU R55, [R1+0x54] ;  /* 0x0000540001377983 */ /* 0x000ea80000300800 */
[----:B---3--:R0:W-:Y:S04]  /*47b80*/  STS.U8 [R61+UR4+0x10c0], R52 ;  /* 0x0010c0343d007988 */ /* 0x0081e80008000004 */
[----:B----4-:R1:W-:Y:S04]  /*47b90*/  STS.U8 [R61+UR4+0x10e0], R53 ;  /* 0x0010e0353d007988 */ /* 0x0103e80008000004 */
[----:B0-----:R-:W3:Y:S04]  /*47ba0*/  LDL.LU R52, [R1+0x36a8] ;  /* 0x0036a80001347983 */ /* 0x001ee80000300800 */
[----:B-1----:R-:W4:Y:S04]  /*47bb0*/  LDL.LU R53, [R1+0x36a4] ;  /* 0x0036a40001357983 */ /* 0x002f280000300800 */
[----:B------:R0:W-:Y:S04]  /*47bc0*/  STS.U8 [R61+UR4+0x11a0], R56 ;  /* 0x0011a0383d007988 */ /* 0x0001e80008000004 */
[----:B------:R1:W-:Y:S04]  /*47bd0*/  STS.U8 [R61+UR4+0x1180], R57 ;  /* 0x001180393d007988 */ /* 0x0003e80008000004 */
[----:B------:R1:W-:Y:S04]  /*47be0*/  STS.U8 [R61+UR4+0x11e0], R58 ;  /* 0x0011e03a3d007988 */ /* 0x0003e80008000004 */
[----:B------:R1:W-:Y:S04]  /*47bf0*/  STS.U8 [R61+UR4+0x11c0], R59 ;  /* 0x0011c03b3d007988 */ /* 0x0003e80008000004 */
[----:B--2---:R2:W-:Y:S04]  /*47c00*/  STS.U8 [R61+UR4+0x1280], R60 ;  /* 0x0012803c3d007988 */ /* 0x0045e80008000004 */
[----:B------:R2:W-:Y:S04]  /*47c10*/  STS.U8 [R61+UR4+0x12a0], R50 ;  /* 0x0012a0323d007988 */ /* 0x0005e80008000004 */
[----:B0-----:R-:W3:Y:S04]  /*47c20*/  LDL.LU R56, [R1+0x36a0] ;  /* 0x0036a00001387983 */ /* 0x001ee80000300800 */
[----:B-1----:R-:W4:Y:S04]  /*47c30*/  LDL.LU R57, [R1+0x369c] ;  /* 0x00369c0001397983 */ /* 0x002f280000300800 */
[----:B------:R-:W3:Y:S04]  /*47c40*/  LDL.LU R58, [R1+0x3698] ;  /* 0x00369800013a7983 */ /* 0x000ee80000300800 */
[----:B------:R-:W4:Y:S04]  /*47c50*/  LDL.LU R59, [R1+0x3694] ;  /* 0x00369400013b7983 */ /* 0x000f280000300800 */
[----:B--2---:R-:W2:Y:S04]  /*47c60*/  LDL.LU R60, [R1+0x3690] ;  /* 0x00369000013c7983 */ /* 0x004ea80000300800 */
[----:B------:R-:W3:Y:S04]  /*47c70*/  LDL.LU R50, [R1+0x368c] ;  /* 0x00368c0001327983 */ /* 0x000ee80000300800 */
[----:B------:R0:W-:Y:S04]  /*47c80*/  STS.U8 [R61+UR4+0x12c0], R51 ;  /* 0x0012c0333d007988 */ /* 0x0001e80008000004 */
[----:B0-----:R-:W4:Y:S04]  /*47c90*/  LDL.LU R51, [R1+0x3688] ;  /* 0x0036880001337983 */ /* 0x001f280000300800 */
[----:B---3--:R-:W-:Y:S04]  /*47ca0*/  STS.U8 [R61+UR4+0x18c0], R50 ;  /* 0x0018c0323d007988 */ /* 0x008fe80008000004 */
[----:B----4-:R0:W-:Y:S04]  /*47cb0*/  STS.U8 [R61+UR4+0x18a0], R51 ;  /* 0x0018a0333d007988 */ /* 0x0101e80008000004 */
[----:B0-----:R-:W3:Y:S04]  /*47cc0*/  LDL.LU R51, [R1+0x3684] ;  /* 0x0036840001337983 */ /* 0x001ee80000300800 */
[----:B------:R-:W4:Y:S04]  /*47cd0*/  LDL.LU R50, [R1+0x3680] ;  /* 0x0036800001327983 */ /* 0x000f280000300800 */
[----:B------:R0:W-:Y:S02]  /*47ce0*/  STS.U8 [R61+UR4+0x17c0], R54 ;  /* 0x0017c0363d007988 */ /* 0x0001e40008000004 */
[----:B0-----:R-:W0:Y:S02]  /*47cf0*/  S2R R54, SR_TID.X ;  /* 0x0000000000367919 */ /* 0x001e240000002100 */
        /* <DEDUP_REMOVED lines=19> */
[----:B------:R-:W-:Y:S04]  /*47e30*/  STS.U8 [R61+UR4+0x17e0], R41 ;  /* 0x0017e0293d007988 */ /* 0x000fe80008000004 */
[----:B------:R1:W-:Y:S04]  /*47e40*/  STS.U8 [R61+UR4+0x1880], R55 ;  /* 0x001880373d007988 */ /* 0x0003e80008000004 */
[----:B--2---:R2:W-:Y:S04]  /*47e50*/  STS.U8 [R61+UR4+0x18e0], R60 ;  /* 0x0018e03c3d007988 */ /* 0x0045e80008000004 */
[----:B------:R2:W-:Y:S04]  /*47e60*/  STS.U8 [R61+UR4+0x19a0], R59 ;  /* 0x0019a03b3d007988 */ /* 0x0005e80008000004 */
        /* <DEDUP_REMOVED lines=25> */
[----:B0-----:R-:W-:-:S02]  /*48000*/  IMAD.SHL.U32 R40, R54, 0x40, RZ ;  /* 0x0000004036287824 */ /* 0x001fc400078e00ff */
[C---:B-1----:R-:W-:Y:S02]  /*48010*/  IMAD.SHL.U32 R55, R54.reuse, 0x8, RZ ;  /* 0x0000000836377824 */ /* 0x042fe400078e00ff */
[----:B------:R-:W-:Y:S01]  /*48020*/  IMAD.SHL.U32 R41, R54, 0x2, RZ ;  /* 0x0000000236297824 */ /* 0x000fe200078e00ff */
[----:B--2---:R-:W2:Y:S04]  /*48030*/  LDL.LU R60, [R1+0x367c] ;  /* 0x00367c00013c7983 */ /* 0x004ea80000300800 */
[----:B------:R-:W2:Y:S01]  /*48040*/  LDL.LU R59, [R1+0x3678] ;  /* 0x00367800013b7983 */ /* 0x000ea20000300800 */
[----:B------:R-:W-:-:S03]  /*48050*/  LOP3.LUT R40, R40, 0x1c0, RZ, 0xc0, !PT ;  /* 0x000001c028287812 */ /* 0x000fc600078ec0ff */
[----:B------:R-:W2:Y:S04]  /*48060*/  LDL.LU R58, [R1+0x3674] ;  /* 0x00367400013a7983 */ /* 0x000ea80000300800 */
[----:B------:R-:W2:Y:S04]  /*48070*/  LDL.LU R57, [R1+0x3670] ;  /* 0x0036700001397983 */ /* 0x000ea80000300800 */
[----:B------:R-:W2:Y:S01]  /*48080*/  LDL.LU R56, [R1+0x366c] ;  /* 0x00366c0001387983 */ /* 0x000ea20000300800 */
[----:B------:R-:W-:-:S04]  /*48090*/  LOP3.LUT R40, R40, 0x30, R55, 0xf8, !PT ;  /* 0x0000003028287812 */ /* 0x000fc800078ef837 */
[----:B------:R-:W-:Y:S01]  /*480a0*/  LOP3.LUT R40, R40, 0x30, R41, 0x78, !PT ;  /* 0x0000003028287812 */ /* 0x000fe200078e7829 */
[----:B------:R-:W-:Y:S02]  /*480b0*/  IMAD R25, R48, 0x100, R49 ;  /* 0x0000010030197824 */ /* 0x000fe400078e0231 */
[----:B------:R-:W-:Y:S01]  /*480c0*/  IMAD R26, R46, 0x100, R47 ;  /* 0x000001002e1a7824 */ /* 0x000fe200078e022f */
[----:B---3--:R0:W-:Y:S04]  /*480d0*/  STS.U8 [R61+UR4+0x1fe0], R51 ;  /* 0x001fe0333d007988 */ /* 0x0081e80008000004 */
[----:B----4-:R1:W-:Y:S01]  /*480e0*/  STS.U8 [R61+UR4+0x1fc0], R50 ;  /* 0x001fc0323d007988 */ /* 0x0103e20008000004 */
[----:B------:R-:W-:Y:S06]  /*480f0*/  BAR.SYNC.DEFER_BLOCKING 0x0 ;  /* 0x0000000000007b1d */ /* 0x000fec0000010000 */
[----:B0-----:R-:W3:Y:S04]  /*48100*/  LDL.LU R51, [R1+0x3668] ;  /* 0x0036680001337983 */ /* 0x001ee80000300800 */
[----:B-1----:R-:W3:Y:S04]  /*48110*/  LDL.LU R50, [R1+0x3664] ;  /* 0x0036640001327983 */ /* 0x002ee80000300800 */
[----:B------:R-:W0:Y:S01]  /*48120*/  LDSM.16.M88.4 R4, [R40+UR4] ;  /* 0x000000042804783b */ /* 0x000e220008000200 */
[----:B------:R-:W-:-:S03]  /*48130*/  IMAD R27, R44, 0x100, R45 ;  /* 0x000001002c1b7824 */ /* 0x000fc600078e022d */
[----:B------:R-:W-:Y:S01]  /*48140*/  LDSM.16.M88.4 R52, [R40+UR4+0x1800] ;  /* 0x001800042834783b */ /* 0x000fe20008000200 */
[----:B0-----:R-:W-:-:S03]  /*48150*/  IMAD.MOV.U32 R42, RZ, RZ, R4 ;  /* 0x000000ffff2a7224 */ /* 0x001fc600078e0004 */
[----:B------:R-:W-:Y:S01]  /*48160*/  STL.64 [R1+0x15b8], R6 ;  /* 0x0015b80601007387 */ /* 0x000fe20000100a00 */
[----:B------:R-:W-:-:S03]  /*48170*/  IMAD.MOV.U32 R43, RZ, RZ, R5 ;  /* 0x000000ffff2b7224 */ /* 0x000fc600078e0005 */
[----:B------:R-:W0:Y:S04]  /*48180*/  LDSM.16.M88.4 R4, [R40+UR4+0x200] ;  /* 0x000200042804783b */ /* 0x000e280008000200 */
[----:B0-----:R-:W-:Y:S01]  /*48190*/  STL.64 [R1+0x15c0], R4 ;  /* 0x0015c00401007387 */ /* 0x001fe20000100a00 */
[----:B------:R-:W-:-:S03]  /*481a0*/  IMAD.MOV.U32 R33, RZ, RZ, R4 ;  /* 0x000000ffff217224 */ /* 0x000fc600078e0004 */
[----:B------:R-:W-:Y:S01]  /*481b0*/  STL.64 [R1+0x15c8], R6 ;  /* 0x0015c80601007387 */ /* 0x000fe20000100a00 */
[----:B------:R-:W-:-:S03]  /*481c0*/  IMAD.MOV.U32 R32, RZ, RZ, R5 ;  /* 0x000000ffff207224 */ /* 0x000fc600078e0005 */
[----:B------:R-:W0:Y:S04]  /*481d0*/  LDSM.16.M88.4 R4, [R40+UR4+0x400] ;  /* 0x000400042804783b */ /* 0x000e280008000200 */
[----:B0-----:R-:W-:Y:S01]  /*481e0*/  STL.64 [R1+0x15d0], R4 ;  /* 0x0015d00401007387 */ /* 0x001fe20000100a00 */
[----:B------:R-:W-:-:S03]  /*481f0*/  IMAD.MOV.U32 R31, RZ, RZ, R4 ;  /* 0x000000ffff1f7224 */ /* 0x000fc600078e0004 */
[----:B------:R-:W-:Y:S01]  /*48200*/  STL.64 [R1+0x15d8], R6 ;  /* 0x0015d80601007387 */ /* 0x000fe20000100a00 */
[----:B------:R-:W-:-:S03]  /*48210*/  IMAD.MOV.U32 R30, RZ, RZ, R5 ;  /* 0x000000ffff1e7224 */ /* 0x000fc600078e0005 */
[----:B------:R-:W3:Y:S04]  /*48220*/  LDL.LU R49, [R1+0x3660] ;  /* 0x0036600001317983 */ /* 0x000ee80000300800 */
[----:B------:R-:W0:Y:S04]  /*48230*/  LDSM.16.M88.4 R4, [R40+UR4+0x600] ;  /* 0x000600042804783b */ /* 0x000e280008000200 */
[----:B------:R-:W3:Y:S04]  /*48240*/  LDL.LU R48, [R1+0x365c] ;  /* 0x00365c0001307983 */ /* 0x000ee80000300800 */
[----:B------:R-:W4:Y:S04]  /*48250*/  LDL.LU R47, [R1+0x3658] ;  /* 0x00365800012f7983 */ /* 0x000f280000300800 */
[----:B------:R-:W4:Y:S04]  /*48260*/  LDL.LU R46, [R1+0x3654] ;  /* 0x00365400012e7983 */ /* 0x000f280000300800 */
[----:B0-----:R-:W-:Y:S01]  /*48270*/  STL.64 [R1+0x15e0], R4 ;  /* 0x0015e00401007387 */ /* 0x001fe20000100a00 */
[----:B------:R-:W-:-:S03]  /*48280*/  IMAD.MOV.U32 R29, RZ, RZ, R4 ;  /* 0x000000ffff1d7224 */ /* 0x000fc600078e0004 */
[----:B------:R-:W-:Y:S01]  /*48290*/  STL.64 [R1+0x15e8], R6 ;  /* 0x0015e80601007387 */ /* 0x000fe20000100a00 */
[----:B------:R-:W-:-:S03]  /*482a0*/  IMAD.MOV.U32 R28, RZ, RZ, R5 ;  /* 0x000000ffff1c7224 */ /* 0x000fc600078e0005 */
[----:B------:R-:W4:Y:S04]  /*482b0*/  LDL.LU R45, [R1+0x3650] ;  /* 0x00365000012d7983 */ /* 0x000f280000300800 */
[----:B------:R-:W0:Y:S04]  /*482c0*/  LDSM.16.M88.4 R4, [R40+UR4+0x800] ;  /* 0x000800042804783b */ /* 0x000e280008000200 */
[----:B------:R-:W4:Y:S04]  /*482d0*/  LDL.LU R44, [R1+0x364c] ;  /* 0x00364c00012c7983 */ /* 0x000f280000300800 */
        /* <DEDUP_REMOVED lines=35> */
[----:B0-----:R-:W-:Y:S04]  /*48510*/  STL.64 [R1+0x1660], R4 ;  /* 0x0016600401007387 */ /* 0x001fe80000100a00 */
[----:B------:R0:W-:Y:S04]  /*48520*/  STL.64 [R1+0x1668], R6 ;  /* 0x0016680601007387 */ /* 0x0001e80000100a00 */
[----:B------:R-:W-:Y:S04]  /*48530*/  STL.64 [R1+0x1670], R52 ;  /* 0x0016703401007387 */ /* 0x000fe80000100a00 */
[----:B------:R-:W-:Y:S01]  /*48540*/  STL.64 [R1+0x1678], R54 ;  /* 0x0016783601007387 */ /* 0x000fe20000100a00 */
[----:B0-----:R-:W-:-:S02]  /*48550*/  IMAD.MOV.U32 R6, RZ, RZ, R52 ;  /* 0x000000ffff067224 */ /* 0x001fc400078e0034 */
[----:B------:R-:W-:Y:S02]  /*48560*/  IMAD.MOV.U32 R7, RZ, RZ, R53 ;  /* 0x000000ffff077224 */ /* 0x000fe400078e0035 */
[----:B------:R-:W0:Y:S01]  /*48570*/  LDSM.16.M88.4 R52, [R40+UR4+0x1a00] ;  /* 0x001a00042834783b */ /* 0x000e220008000200 */
[----:B------:R-:W-:Y:S02]  /*48580*/  IMAD.MOV.U32 R8, RZ, RZ, R4 ;  /* 0x000000ffff087224 */ /* 0x000fe400078e0004 */
[----:B------:R-:W-:Y:S01]  /*48590*/  IMAD.MOV.U32 R9, RZ, RZ, R5 ;  /* 0x000000ffff097224 */ /* 0x000fe200078e0005 */
[----:B0-----:R-:W-:Y:S01]  /*485a0*/  STL.64 [R1+0x1680], R52 ;  /* 0x0016803401007387 */ /* 0x001fe20000100a00 */
[----:B------:R-:W-:-:S03]  /*485b0*/  IMAD.MOV.U32 R4, RZ, RZ, R52 ;  /* 0x000000ffff047224 */ /* 0x000fc600078e0034 */
[----:B------:R-:W-:Y:S01]  /*485c0*/  STL.64 [R1+0x1688], R54 ;  /* 0x0016883601007387 */ /* 0x000fe20000100a00 */
[----:B------:R-:W-:-:S03]  /*485d0*/  IMAD.MOV.U32 R5, RZ, RZ, R53 ;  /* 0x000000ffff057224 */ /* 0x000fc600078e0035 */
[----:B------:R-:W0:Y:S01]  /*485e0*/  LDSM.16.M88.4 R52, [R40+UR4+0x1c00] ;  /* 0x001c00042834783b */ /* 0x000e220008000200 */
[----:B------:R-:W-:-:S03]  /*485f0*/  IMAD R24, R2, 0x100, R3 ;  /* 0x0000010002187824 */ /* 0x000fc600078e0203 */
[----:B0-----:R-:W-:Y:S01]  /*48600*/  STL.64 [R1+0x1690], R52 ;  /* 0x0016903401007387 */ /* 0x001fe20000100a00 */
[----:B------:R-:W-:-:S03]  /*48610*/  IMAD.MOV.U32 R2, RZ, RZ, R52 ;  /* 0x000000ffff027224 */ /* 0x000fc600078e0034 */
[----:B------:R-:W-:Y:S01]  /*48620*/  STL.64 [R1+0x1698], R54 ;  /* 0x0016983601007387 */ /* 0x000fe20000100a00 */
[----:B------:R-:W-:-:S03]  /*48630*/  IMAD.MOV.U32 R3, RZ, RZ, R53 ;  /* 0x000000ffff037224 */ /* 0x000fc600078e0035 */
[----:B------:R-:W0:Y:S01]  /*48640*/  LDSM.16.M88.4 R52, [R40+UR4+0x1e00] ;  /* 0x001e00042834783b */ /* 0x000e220008000200 */
[----:B------:R-:W-:Y:S02]  /*48650*/  F2FP.F16.E5M2.UNPACK_B R24, R24 ;  /* 0x00000018ff18723e */ /* 0x000fe400020004ff */
[----:B------:R-:W-:Y:S02]  /*48660*/  F2FP.F16.E5M2.UNPACK_B R25, R25 ;  /* 0x00000019ff19723e */ /* 0x000fe400020004ff */
[----:B------:R-:W-:Y:S02]  /*48670*/  F2FP.F16.E5M2.UNPACK_B R26, R26 ;  /* 0x0000001aff1a723e */ /* 0x000fe400020004ff */
[----:B------:R-:W-:Y:S02]  /*48680*/  F2FP.F16.E5M2.UNPACK_B R27, R27 ;  /* 0x0000001bff1b723e */ /* 0x000fe400020004ff */
[----:B------:R-:W-:Y:S02]  /*48690*/  F2FP.F16.E5M2.UNPACK_B R38, R42 ;  /* 0x0000002aff26723e */ /* 0x000fe400020004ff */
[----:B------:R-:W-:Y:S01]  /*486a0*/  F2FP.F16.E5M2.UNPACK_B R39, R43 ;  /* 0x0000002bff27723e */ /* 0x000fe200020004ff */
[----:B0-----:R0:W-:Y:S04]  /*486b0*/  STL.64 [R1+0x16a0], R52 ;  /* 0x0016a03401007387 */ /* 0x0011e80000100a00 */
[----:B------:R1:W-:Y:S01]  /*486c0*/  STL.64 [R1+0x16a8], R54 ;  /* 0x0016a83601007387 */ /* 0x0003e20000100a00 */
[----:B------:R-:W-:-:S02]  /*486d0*/  IMAD.MOV.U32 R40, RZ, RZ, R52 ;  /* 0x000000ffff287224 */ /* 0x000fc400078e0034 */
[----:B------:R-:W-:Y:S02]  /*486e0*/  IMAD.MOV.U32 R41, RZ, RZ, R53 ;  /* 0x000000ffff297224 */ /* 0x000fe400078e0035 */
[----:B0-----:R-:W3:Y:S04]  /*486f0*/  LDL.LU.64 R52, [R1+0x20] ;  /* 0x0000200001347983 */ /* 0x001ee80000300a00 */
[----:B-1----:R-:W3:Y:S01]  /*48700*/  LDL.LU.64 R54, [R1+0x28] ;  /* 0x0000280001367983 */ /* 0x002ee20000300a00 */
[----:B------:R-:W-:Y:S01]  /*48710*/  F2FP.F16.E5M2.UNPACK_B R36, R33 ;  /* 0x00000021ff24723e */ /* 0x000fe200020004ff */
[----:B----4-:R-:W-:Y:S01]  /*48720*/  HMMA.16816.F32 R44, R24, R38, R44 ;  /* 0x00000026182c723c */ /* 0x010fe2000000182c */
[----:B------:R-:W-:Y:S01]  /*48730*/  F2FP.F16.E5M2.UNPACK_B R37, R32 ;  /* 0x00000020ff25723e */ /* 0x000fe200020004ff */
[----:B--2---:R-:W-:Y:S01]  /*48740*/  STL [R1+0x3650], R60 ;  /* 0x0036503c01007387 */ /* 0x004fe20000100800 */
[----:B------:R-:W-:-:S02]  /*48750*/  F2FP.F16.E5M2.UNPACK_B R34, R31 ;  /* 0x0000001fff22723e */ /* 0x000fc400020004ff */
[----:B------:R-:W-:Y:S01]  /*48760*/  F2FP.F16.E5M2.UNPACK_B R35, R30 ;  /* 0x0000001eff23723e */ /* 0x000fe200020004ff */
[----:B------:R-:W-:Y:S02]  /*48770*/  STL [R1+0x364c], R0 ;  /* 0x00364c0001007387 */ /* 0x000fe40000100800 */
[C---:B---3--:R-:W-:Y:S06]  /*48780*/  HMMA.16816.F32 R48, R24.reuse, R36, R48 ;  /* 0x000000241830723c */ /* 0x048fec0000001830 */
[----:B------:R-:W-:Y:S01]  /*48790*/  HMMA.16816.F32 R56, R24, R34, R56 ;  /* 0x000000221838723c */ /* 0x000fe20000001838 */
[----:B------:R-:W-:-:S08]  /*487a0*/  F2FP.F16.E5M2.UNPACK_B R32, R29 ;  /* 0x0000001dff20723e */ /* 0x000fd000020004ff */
[----:B------:R-:W-:Y:S04]  /*487b0*/  STL.64 [R1+0x4bf0], R46 ;  /* 0x004bf02e01007387 */ /* 0x000fe80000100a00 */
[----:B------:R0:W-:Y:S04]  /*487c0*/  STL.64 [R1+0x4be8], R44 ;  /* 0x004be82c01007387 */ /* 0x0001e80000100a00 */
[----:B------:R-:W-:Y:S04]  /*487d0*/  STL.64 [R1+0x4c00], R50 ;  /* 0x004c003201007387 */ /* 0x000fe80000100a00 */
[----:B------:R-:W-:Y:S01]  /*487e0*/  STL.64 [R1+0x4bf8], R48 ;  /* 0x004bf83001007387 */ /* 0x000fe20000100a00 */
[----:B------:R-:W-:-:S03]  /*487f0*/  F2FP.F16.E5M2.UNPACK_B R33, R28 ;  /* 0x0000001cff21723e */ /* 0x000fc600020004ff */
[----:B0-----:R-:W2:Y:S04]  /*48800*/  LDL.LU.64 R44, [R1+0x40] ;  /* 0x00004000012c7983 */ /* 0x001ea80000300a00 */
[----:B------:R-:W2:Y:S04]  /*48810*/  LDL.LU.64 R46, [R1+0x48] ;  /* 0x00004800012e7983 */ /* 0x000ea80000300a00 */
[----:B------:R-:W-:Y:S04]  /*48820*/  STL.64 [R1+0x4c10], R58 ;  /* 0x004c103a01007387 */ /* 0x000fe80000100a00 */
[----:B------:R0:W-:Y:S04]  /*48830*/  STL.64 [R1+0x4c08], R56 ;  /* 0x004c083801007387 */ /* 0x0001e80000100a00 */
[----:B------:R-:W3:Y:S04]  /*48840*/  LDL.LU.64 R28, [R1+0x80] ;  /* 0x00008000011c7983 */ /* 0x000ee80000300a00 */
[----:B------:R-:W3:Y:S04]  /*48850*/  LDL.LU.64 R30, [R1+0x88] ;  /* 0x00008800011e7983 */ /* 0x000ee80000300a00 */
[----:B0-----:R-:W4:Y:S04]  /*48860*/  LDL.LU.64 R56, [R1+0xd0] ;  /* 0x0000d00001387983 */ /* 0x001f280000300a00 */
[----:B------:R-:W4:Y:S01]  /*48870*/  LDL.LU.64 R58, [R1+0xd8] ;  /* 0x0000d800013a7983 */ /* 0x000f220000300a00 */
[----:B------:R-:W-:-:S02]  /*48880*/  F2FP.F16.E5M2.UNPACK_B R22, R22 ;  /* 0x00000016ff16723e */ /* 0x000fc400020004ff */
[----:B------:R-:W-:Y:S02]  /*48890*/  F2FP.F16.E5M2.UNPACK_B R23, R23 ;  /* 0x00000017ff17723e */ /* 0x000fe400020004ff */
[----:B------:R-:W-:Y:S02]  /*488a0*/  F2FP.F16.E5M2.UNPACK_B R20, R20 ;  /* 0x00000014ff14723e */ /* 0x000fe400020004ff */
[----:B------:R-:W-:Y:S01]  /*488b0*/  F2FP.F16.E5M2.UNPACK_B R21, R21 ;  /* 0x00000015ff15723e */ /* 0x000fe200020004ff */
[----:B------:R-:W-:-:S15]  /*488c0*/  HMMA.16816.F32 R52, R24, R32, R52 ;  /* 0x000000201834723c */ /* 0x000fde0000001834 */
[----:B------:R-:W-:-:S08]  /*488d0*/  NOP ;  /* 0x0000000000007918 */ /* 0x000fd00000000000 */
[----:B------:R-:W-:Y:S04]  /*488e0*/  STL.64 [R1+0x4c20], R54 ;  /* 0x004c203601007387 */ /* 0x000fe80000100a00 */
[----:B------:R0:W-:Y:S04]  /*488f0*/  STL.64 [R1+0x4c18], R52 ;  /* 0x004c183401007387 */ /* 0x0001e80000100a00 */
[----:B0-----:R-:W4:Y:S04]  /*48900*/  LDL.LU.64 R52, [R1+0xa0] ;  /* 0x0000a00001347983 */ /* 0x001f280000300a00 */
[----:B------:R-:W4:Y:S01]  /*48910*/  LDL.LU.64 R54, [R1+0xa8] ;  /* 0x0000a80001367983 */ /* 0x000f220000300a00 */
[C---:B--2---:R-:W-:Y:S03]  /*48920*/  HMMA.16816.F32 R44, R24.reuse, R22, R44 ;  /* 0x00000016182c723c */ /* 0x044fe6000000182c */
[----:B------:R-:W2:Y:S04]  /*48930*/  LDL.LU.64 R48, [R1+0xf0] ;  /* 0x0000f00001307983 */ /* 0x000ea80000300a00 */
[----:B------:R-:W2:Y:S01]  /*48940*/  LDL.LU.64 R50, [R1+0xf8] ;  /* 0x0000f80001327983 */ /* 0x000ea20000300a00 */
[----:B---3--:R-:W-:-:S15]  /*48950*/  HMMA.16816.F32 R28, R24, R20, R28 ;  /* 0x00000014181c723c */ /* 0x008fde000000181c */
[----:B------:R0:W-:Y:S04]  /*48960*/  STL.64 [R1], R44 ;  /* 0x0000002c01007387 */ /* 0x0001e80000100a00 */
[----:B------:R1:W-:Y:S04]  /*48970*/  STL.64 [R1+0x8], R46 ;  /* 0x0000082e01007387 */ /* 0x0003e80000100a00 */
[----:B0-----:R-:W3:Y:S04]  /*48980*/  LDL.LU.64 R44, [R1+0x120] ;  /* 0x00012000012c7983 */ /* 0x001ee80000300a00 */
[----:B-1----:R-:W3:Y:S04]  /*48990*/  LDL.LU.64 R46, [R1+0x128] ;  /* 0x00012800012e7983 */ /* 0x002ee80000300a00 */
[----:B------:R0:W-:Y:S04]  /*489a0*/  STL.64 [R1+0x10], R28 ;  /* 0x0000101c01007387 */ /* 0x0001e80000100a00 */
[----:B------:R1:W-:Y:S04]  /*489b0*/  STL.64 [R1+0x18], R30 ;  /* 0x0000181e01007387 */ /* 0x0003e80000100a00 */
[----:B0-----:R-:W3:Y:S04]  /*489c0*/  LDL.LU.64 R28, [R1+0x140] ;  /* 0x00014000011c7983 */ /* 0x001ee80000300a00 */
[----:B-1----:R-:W3:Y:S01]  /*489d0*/  LDL.LU.64 R30, [R1+0x148] ;  /* 0x00014800011e7983 */ /* 0x002ee20000300a00 */
[----:B------:R-:W-:-:S02]  /*489e0*/  F2FP.F16.E5M2.UNPACK_B R18, R18 ;  /* 0x00000012ff12723e */ /* 0x000fc400020004ff */
[----:B------:R-:W-:Y:S02]  /*489f0*/  F2FP.F16.E5M2.UNPACK_B R19, R19 ;  /* 0x00000013ff13723e */ /* 0x000fe400020004ff */
[----:B------:R-:W-:Y:S02]  /*48a00*/  F2FP.F16.E5M2.UNPACK_B R16, R16 ;  /* 0x00000010ff10723e */ /* 0x000fe400020004ff */
[----:B------:R-:W-:Y:S02]  /*48a10*/  F2FP.F16.E5M2.UNPACK_B R17, R17 ;  /* 0x00000011ff11723e */ /* 0x000fe400020004ff */
[----:B------:R-:W-:Y:S02]  /*48a20*/  F2FP.F16.E5M2.UNPACK_B R14, R14 ;  /* 0x0000000eff0e723e */ /* 0x000fe400020004ff */
[----:B------:R-:W-:Y:S02]  /*48a30*/  F2FP.F16.E5M2.UNPACK_B R15, R15 ;  /* 0x0000000fff0f723e */ /* 0x000fe400020004ff */
[----:B------:R-:W-:-:S02]  /*48a40*/  F2FP.F16.E5M2.UNPACK_B R12, R12 ;  /* 0x0000000cff0c723e */ /* 0x000fc400020004ff */
[----:B------:R-:W-:Y:S02]  /*48a50*/  F2FP.F16.E5M2.UNPACK_B R13, R13 ;  /* 0x0000000dff0d723e */ /* 0x000fe400020004ff */
[----:B------:R-:W-:Y:S02]  /*48a60*/  F2FP.F16.E5M2.UNPACK_B R10, R10 ;  /* 0x0000000aff0a723e */ /* 0x000fe400020004ff */
[----:B------:R-:W-:Y:S01]  /*48a70*/  F2FP.F16.E5M2.UNPACK_B R11, R11 ;  /* 0x0000000bff0b723e */ /* 0x000fe200020004ff */
[C---:B----4-:R-:W-:Y:S06]  /*48a80*/  HMMA.16816.F32 R52, R24.reuse, R18, R52 ;  /* 0x000000121834723c */ /* 0x050fec0000001834 */
[----:B--2---:R-:W-:-:S15]  /*48a90*/  HMMA.16816.F32 R48, R24, R14, R48 ;  /* 0x0000000e1830723c */ /* 0x004fde0000001830 */
[----:B------:R-:W-:-:S02]  /*48aa0*/  NOP ;  /* 0x0000000000007918 */ /* 0x000fc40000000000 */
[----:B------:R-:W-:Y:S04]  /*48ab0*/  STL.64 [R1+0x20], R52 ;  /* 0x0000203401007387 */ /* 0x000fe80000100a00 */
[----:B------:R0:W-:Y:S02]  /*48ac0*/  STL.64 [R1+0x28], R54 ;  /* 0x0000283601007387 */ /* 0x0001e40000100a00 */
[C---:B0-----:R-:W-:Y:S06]  /*48ad0*/  HMMA.16816.F32 R52, R24.reuse, R16, R56 ;  /* 0x000000101834723c */ /* 0x041fec0000001838 */
[----:B---3--:R-:W-:-:S15]  /*48ae0*/  HMMA.16816.F32 R44, R24, R12, R44 ;  /* 0x0000000c182c723c */ /* 0x008fde000000182c */
[----:B------:R-:W-:-:S02]  /*48af0*/  NOP ;  /* 0x0000000000007918 */ /* 0x000fc40000000000 */
[----:B------:R-:W-:Y:S04]  /*48b00*/  STL.64 [R1+0x30], R52 ;  /* 0x0000303401007387 */ /* 0x000fe80000100a00 */
[----:B------:R-:W-:Y:S04]  /*48b10*/  STL.64 [R1+0x38], R54 ;  /* 0x0000383601007387 */ /* 0x000fe80000100a00 */
[----:B------:R-:W-:Y:S04]  /*48b20*/  STL.64 [R1+0x40], R48 ;  /* 0x0000403001007387 */ /* 0x000fe80000100a00 */
[----:B------:R-:W-:Y:S04]  /*48b30*/  STL.64 [R1+0x48], R50 ;  /* 0x0000483201007387 */ /* 0x000fe80000100a00 */
[----:B------:R-:W-:Y:S04]  /*48b40*/  STL.64 [R1+0x5010], R14 ;  /* 0x0050100e01007387 */ /* 0x000fe80000100a00 */
[----:B------:R0:W-:Y:S02]  /*48b50*/  STL.64 [R1+0x5008], R12 ;  /* 0x0050080c01007387 */ /* 0x0001e40000100a00 */
[----:B0-----:R-:W-:Y:S02]  /*48b60*/  HMMA.16816.F32 R12, R24, R10, R28 ;  /* 0x0000000a180c723c */ /* 0x001fe4000000181c */
[----:B------:R-:W-:Y:S04]  /*48b70*/  STL.64 [R1+0x50], R44 ;  /* 0x0000502c01007387 */ /* 0x000fe80000100a00 */
[----:B------:R-:W-:Y:S04]  /*48b80*/  STL.64 [R1+0x58], R46 ;  /* 0x0000582e01007387 */ /* 0x000fe80000100a00 */
[----:B------:R-:W2:Y:S04]  /*48b90*/  LDL.LU.64 R48, [R1+0x1a0] ;  /* 0x0001a00001307983 */ /* 0x000ea80000300a00 */
[----:B------:R-:W2:Y:S09]  /*48ba0*/  LDL.LU.64 R50, [R1+0x1a8] ;  /* 0x0001a80001327983 */ /* 0x000eb20000300a00 */
[----:B------:R0:W-:Y:S04]  /*48bb0*/  STL.64 [R1+0x60], R12 ;  /* 0x0000600c01007387 */ /* 0x0001e80000100a00 */
[----:B------:R1:W-:Y:S04]  /*48bc0*/  STL.64 [R1+0x68], R14 ;  /* 0x0000680e01007387 */ /* 0x0003e80000100a00 */
[----:B0-----:R-:W3:Y:S04]  /*48bd0*/  LDL.LU.64 R12, [R1+0x540] ;  /* 0x00054000010c7983 */ /* 0x001ee80000300a00 */
[----:B-1----:R-:W3:Y:S04]  /*48be0*/  LDL.LU.64 R14, [R1+0x548] ;  /* 0x00054800010e7983 */ /* 0x002ee80000300a00 */
[----:B------:R-:W4:Y:S04]  /*48bf0*/  LDL.LU.64 R44, [R1+0x570] ;  /* 0x00057000012c7983 */ /* 0x000f280000300a00 */
[----:B------:R-:W4:Y:S04]  /*48c00*/  LDL.LU.64 R46, [R1+0x578] ;  /* 0x00057800012e7983 */ /* 0x000f280000300a00 */
[----:B------:R-:W4:Y:S04]  /*48c10*/  LDL.LU.64 R28, [R1+0x600] ;  /* 0x00060000011c7983 */ /* 0x000f280000300a00 */
[----:B------:R-:W4:Y:S01]  /*48c20*/  LDL.LU.64 R30, [R1+0x608] ;  /* 0x00060800011e7983 */ /* 0x000f220000300a00 */
[----:B------:R-:W-:-:S02]  /*48c30*/  F2FP.F16.E5M2.UNPACK_B R8, R8 ;  /* 0x00000008ff08723e */ /* 0x000fc400020004ff */
[----:B------:R-:W-:Y:S01]  /*48c40*/  F2FP.F16.E5M2.UNPACK_B R9, R9 ;  /* 0x00000009ff09723e */ /* 0x000fe200020004ff */
[----:B------:R-:W4:Y:S01]  /*48c50*/  LDL.LU R55, [R1+0x3fc] ;  /* 0x0003fc0001377983 */ /* 0x000f220000300800 */
[----:B------:R-:W-:Y:S02]  /*48c60*/  F2FP.F16.E5M2.UNPACK_B R6, R6 ;  /* 0x00000006ff06723e */ /* 0x000fe400020004ff */
[----:B------:R-:W-:Y:S01]  /*48c70*/  F2FP.F16.E5M2.UNPACK_B R7, R7 ;  /* 0x00000007ff07723e */ /* 0x000fe200020004ff */
[----:B------:R-:W4:Y:S04]  /*48c80*/  LDL.LU R56, [R1+0x3f8] ;  /* 0x0003f80001387983 */ /* 0x000f280000300800 */
[----:B------:R-:W4:Y:S04]  /*48c90*/  LDL.LU R57, [R1+0x404] ;  /* 0x0004040001397983 */ /* 0x000f280000300800 */
[----:B------:R-:W4:Y:S04]  /*48ca0*/  LDL.LU R58, [R1+0x400] ;  /* 0x00040000013a7983 */ /* 0x000f280000300800 */
[----:B------:R-:W4:Y:S04]  /*48cb0*/  LDL.LU R59, [R1+0x40c] ;  /* 0x00040c00013b7983 */ /* 0x000f280000300800 */
[----:B------:R-:W4:Y:S04]  /*48cc0*/  LDL.LU R0, [R1+0x408] ;  /* 0x0004080001007983 */ /* 0x000f280000300800 */
[----:B------:R-:W4:Y:S04]  /*48cd0*/  LDL.LU R60, [R1+0x414] ;  /* 0x00041400013c7983 */ /* 0x000f280000300800 */
[----:B------:R-:W4:Y:S01]  /*48ce0*/  LDL.LU R61, [R1+0x410] ;  /* 0x00041000013d7983 */ /* 0x000f220000300800 */
[C---:B--2---:R-:W-:Y:S06]  /*48cf0*/  HMMA.16816.F32 R48, R24.reuse, R8, R48 ;  /* 0x000000081830723c */ /* 0x044fec0000001830 */
[----:B---3--:R-:W-:-:S15]  /*48d00*/  HMMA.16816.F32 R12, R24, R6, R12 ;  /* 0x00000006180c723c */ /* 0x008fde000000180c */
[----:B------:R-:W-:-:S02]  /*48d10*/  NOP ;  /* 0x0000000000007918 */ /* 0x000fc40000000000 */
[----:B------:R-:W-:Y:S04]  /*48d20*/  STL.64 [R1+0x70], R48 ;  /* 0x0000703001007387 */ /* 0x000fe80000100a00 */
[----:B------:R-:W-:Y:S04]  /*48d30*/  STL.64 [R1+0x78], R50 ;  /* 0x0000783201007387 */ /* 0x000fe80000100a00 */
[----:B------:R0:W-:Y:S04]  /*48d40*/  STL.64 [R1+0x80], R12 ;  /* 0x0000800c01007387 */ /* 0x0001e80000100a00 */
[----:B------:R1:W-:Y:S04]  /*48d50*/  STL.64 [R1+0x88], R14 ;  /* 0x0000880e01007387 */ /* 0x0003e80000100a00 */
[----:B0-----:R-:W2:Y:S04]  /*48d60*/  LDL.LU.64 R12, [R1+0x5a0] ;  /* 0x0005a000010c7983 */ /* 0x001ea80000300a00 */
[----:B-1----:R-:W2:Y:S01]  /*48d70*/  LDL.LU.64 R14, [R1+0x5a8] ;  /* 0x0005a800010e7983 */ /* 0x002ea20000300a00 */
[----:B------:R-:W-:-:S02]  /*48d80*/  F2FP.F16.E5M2.UNPACK_B R4, R4 ;  /* 0x00000004ff04723e */ /* 0x000fc400020004ff */
[----:B------:R-:W-:Y:S02]  /*48d90*/  F2FP.F16.E5M2.UNPACK_B R5, R5 ;  /* 0x00000005ff05723e */ /* 0x000fe400020004ff */
[----:B------:R-:W-:Y:S02]  /*48da0*/  F2FP.F16.E5M2.UNPACK_B R2, R2 ;  /* 0x00000002ff02723e */ /* 0x000fe400020004ff */
[----:B------:R-:W-:Y:S01]  /*48db0*/  F2FP.F16.E5M2.UNPACK_B R3, R3 ;  /* 0x00000003ff03723e */ /* 0x000fe200020004ff */
[----:B------:R-:W-:Y:S02]  /*48dc0*/  STL.64 [R1+0x5000], R6 ;  /* 0x0050000601007387 */ /* 0x000fe40000100a00 */
[C---:B----4-:R-:W-:Y:S06]  /*48dd0*/  HMMA.16816.F32 R44, R24.reuse, R4, R44 ;  /* 0x00000004182c723c */ /* 0x050fec000000182c */
[----:B------:R0:W-:Y:S02]  /*48de0*/  STL.64 [R1+0x4ff8], R4 ;  /* 0x004ff80401007387 */ /* 0x0001e40000100a00 */
[----:B0-----:R-:W-:-:S15]  /*48df0*/  HMMA.16816.F32 R4, R24, R2, R28 ;  /* 0x000000021804723c */ /* 0x001fde000000181c */
[----:B------:R0:W-:Y:S04]  /*48e00*/  STL.64 [R1+0x510], R44 ;  /* 0x0005102c01007387 */ /* 0x0001e80000100a00 */
[----:B------:R1:W-:Y:S04]  /*48e10*/  STL.64 [R1+0x518], R46 ;  /* 0x0005182e01007387 */ /* 0x0003e80000100a00 */
[----:B------:R-:W3:Y:S04]  /*48e20*/  LDL.LU.64 R48, [R1+0x840] ;  /* 0x0008400001307983 */ /* 0x000ee80000300a00 */
[----:B------:R-:W3:Y:S04]  /*48e30*/  LDL.LU.64 R50, [R1+0x848] ;  /* 0x0008480001327983 */ /* 0x000ee80000300a00 */
[----:B------:R4:W-:Y:S04]  /*48e40*/  STL.64 [R1+0x500], R4 ;  /* 0x0005000401007387 */ /* 0x0009e80000100a00 */
[----:B------:R4:W-:Y:S04]  /*48e50*/  STL.64 [R1+0x508], R6 ;  /* 0x0005080601007387 */ /* 0x0009e80000100a00 */
[----:B0-----:R-:W3:Y:S04]  /*48e60*/  LDL.LU.64 R44, [R1+0x810] ;  /* 0x00081000012c7983 */ /* 0x001ee80000300a00 */
[----:B-1----:R-:W3:Y:S04]  /*48e70*/  LDL.LU.64 R46, [R1+0x818] ;  /* 0x00081800012e7983 */ /* 0x002ee80000300a00 */
[----:B------:R-:W3:Y:S04]  /*48e80*/  LDL.LU.64 R28, [R1+0x7e0] ;  /* 0x0007e000011c7983 */ /* 0x000ee80000300a00 */
[----:B------:R-:W3:Y:S04]  /*48e90*/  LDL.LU.64 R30, [R1+0x7e8] ;  /* 0x0007e800011e7983 */ /* 0x000ee80000300a00 */
[----:B----4-:R-:W4:Y:S04]  /*48ea0*/  LDL.LU.64 R4, [R1+0x7b0] ;  /* 0x0007b00001047983 */ /* 0x010f280000300a00 */
[----:B------:R-:W4:Y:S01]  /*48eb0*/  LDL.LU.64 R6, [R1+0x7b8] ;  /* 0x0007b80001067983 */ /* 0x000f220000300a00 */
[----:B------:R-:W-:-:S02]  /*48ec0*/  F2FP.F16.E5M2.UNPACK_B R40, R40 ;  /* 0x00000028ff28723e */ /* 0x000fc400020004ff */
[----:B------:R-:W-:-:S07]  /*48ed0*/  F2FP.F16.E5M2.UNPACK_B R41, R41 ;  /* 0x00000029ff29723e */ /* 0x000fce00020004ff */
[----:B--2---:R-:W-:Y:S01]  /*48ee0*/  HMMA.16816.F32 R24, R24, R40, R12 ;  /* 0x000000281818723c */ /* 0x004fe2000000180c */
[----:B------:R-:W2:Y:S04]  /*48ef0*/  LDL.LU.64 R12, [R1+0x760] ;  /* 0x00076000010c7983 */ /* 0x000ea80000300a00 */
[----:B------:R-:W2:-:S15]  /*48f00*/  LDL.LU.64 R14, [R1+0x768] ;  /* 0x00076800010e7983 */ /* 0x000e9e0000300a00 */
[----:B------:R-:W-:-:S03]  /*48f10*/  NOP ;  /* 0x0000000000007918 */ /* 0x000fc60000000000 */
[----:B------:R0:W-:Y:S04]  /*48f20*/  STL.64 [R1+0x470], R24 ;  /* 0x0004701801007387 */ /* 0x0001e80000100a00 */
[----:B------:R1:W-:Y:S01]  /*48f30*/  STL.64 [R1+0x478], R26 ;  /* 0x0004781a01007387 */ /* 0x0003e20000100a00 */
[----:B0-----:R-:W-:Y:S02]  /*48f40*/  IMAD R24, R56, 0x100, R55 ;  /* 0x0000010038187824 */ /* 0x001fe400078e0237 */
[----:B------:R-:W-:Y:S02]  /*48f50*/  IMAD R25, R58, 0x100, R57 ;  /* 0x000001003a197824 */ /* 0x000fe400078e0239 */
[----:B-1----:R-:W-:Y:S02]  /*48f60*/  IMAD R26, R0, 0x100, R59 ;  /* 0x00000100001a7824 */ /* 0x002fe400078e023b */
[----:B------:R-:W-:Y:S01]  /*48f70*/  IMAD R27, R61, 0x100, R60 ;  /* 0x000001003d1b7824 */ /* 0x000fe200078e023c */
[----:B------:R-:W-:-:S02]  /*48f80*/  F2FP.F16.E5M2.UNPACK_B R24, R24 ;  /* 0x00000018ff18723e */ /* 0x000fc400020004ff */
[----:B------:R-:W-:Y:S02]  /*48f90*/  F2FP.F16.E5M2.UNPACK_B R25, R25 ;  /* 0x00000019ff19723e */ /* 0x000fe400020004ff */
[----:B------:R-:W-:Y:S02]  /*48fa0*/  F2FP.F16.E5M2.UNPACK_B R26, R26 ;  /* 0x0000001aff1a723e */ /* 0x000fe400020004ff */
[----:B------:R-:W-:-:S07]  /*48fb0*/  F2FP.F16.E5M2.UNPACK_B R27, R27 ;  /* 0x0000001bff1b723e */ /* 0x000fce00020004ff */
[C---:B---3--:R-:W-:Y:S06]  /*48fc0*/  HMMA.16816.F32 R48, R24.reuse, R38, R48 ;  /* 0x000000261830723c */ /* 0x048fec0000001830 */
[C---:B------:R-:W-:Y:S06]  /*48fd0*/  HMMA.16816.F32 R44, R24.reuse, R36, R44 ;  /* 0x00000024182c723c */ /* 0x040fec000000182c */
[C---:B------:R-:W-:Y:S11]  /*48fe0*/  HMMA.16816.F32 R28, R24.reuse, R34, R28 ;  /* 0x00000022181c723c */ /* 0x040ff6000000181c */
[----:B------:R-:W-:Y:S04]  /*48ff0*/  STL.64 [R1+0x460], R48 ;  /* 0x0004603001007387 */ /* 0x000fe80000100a00 */
[----:B------:R-:W-:Y:S04]  /*49000*/  STL.64 [R1+0x468], R50 ;  /* 0x0004683201007387 */ /* 0x000fe80000100a00 */
[----:B------:R-:W-:Y:S01]  /*49010*/  STL.64 [R1+0x450], R44 ;  /* 0x0004502c01007387 */ /* 0x000fe20000100a00 */
[C---:B----4-:R-:W-:Y:S03]  /*49020*/  HMMA.16816.F32 R4, R24.reuse, R32, R4 ;  /* 0x000000201804723c */ /* 0x050fe60000001804 */
[----:B------:R-:W-:Y:S04]  /*49030*/  STL.64 [R1+0x458], R46 ;  /* 0x0004582e01007387 */ /* 0x000fe80000100a00 */
[----:B------:R-:W3:Y:S04]  /*49040*/  LDL.LU.64 R56, [R1+0x13f0] ;  /* 0x0013f00001387983 */ /* 0x000ee80000300a00 */
[----:B------:R-:W-:Y:S04]  /*49050*/  STL.64 [R1+0x440], R28 ;  /* 0x0004401c01007387 */ /* 0x000fe80000100a00 */
[----:B------:R-:W-:Y:S04]  /*49060*/  STL.64 [R1+0x448], R30 ;  /* 0x0004481e01007387 */ /* 0x000fe80000100a00 */
[----:B------:R-:W3:Y:S04]  /*49070*/  LDL.LU.64 R58, [R1+0x13f8] ;  /* 0x0013f800013a7983 */ /* 0x000ee80000300a00 */
[----:B------:R0:W-:Y:S04]  /*49080*/  STL.64 [R1+0x430], R4 ;  /* 0x0004300401007387 */ /* 0x0001e80000100a00 */
[----:B------:R1:W-:Y:S04]  /*49090*/  STL.64 [R1+0x438], R6 ;  /* 0x0004380601007387 */ /* 0x0003e80000100a00 */
[----:B0-----:R-:W4:Y:S04]  /*490a0*/  LDL.LU.64 R4, [R1+0x13e0] ;  /* 0x0013e00001047983 */ /* 0x001f280000300a00 */
[----:B-1----:R-:W4:Y:S01]  /*490b0*/  LDL.LU.64 R6, [R1+0x13e8] ;  /* 0x0013e80001067983 */ /* 0x002f220000300a00 */
[----:B--2---:R-:W-:Y:S03]  /*490c0*/  HMMA.16816.F32 R28, R24, R22, R12 ;  /* 0x00000016181c723c */ /* 0x004fe6000000180c */
[----:B------:R-:W2:Y:S04]  /*490d0*/  LDL.LU.64 R12, [R1+0x13d0] ;  /* 0x0013d000010c7983 */ /* 0x000ea80000300a00 */
[----:B------:R-:W2:-:S15]  /*490e0*/  LDL.LU.64 R14, [R1+0x13d8] ;  /* 0x0013d800010e7983 */ /* 0x000e9e0000300a00 */
[----:B------:R-:W-:-:S01]  /*490f0*/  NOP ;  /* 0x0000000000007918 */ /* 0x000fc20000000000 */
[----:B------:R0:W-:Y:S04]  /*49100*/  STL.64 [R1+0x420], R28 ;  /* 0x0004201c01007387 */ /* 0x0001e80000100a00 */
[----:B------:R1:W-:Y:S04]  /*49110*/  STL.64 [R1+0x428], R30 ;  /* 0x0004281e01007387 */ /* 0x0003e80000100a00 */
[----:B------:R-:W2:Y:S04]  /*49120*/  LDL.LU.64 R52, [R1+0x13c0] ;  /* 0x0013c00001347983 */ /* 0x000ea80000300a00 */
[----:B------:R-:W2:Y:S04]  /*49130*/  LDL.LU.64 R54, [R1+0x13c8] ;  /* 0x0013c80001367983 */ /* 0x000ea80000300a00 */
[----:B------:R-:W2:Y:S04]  /*49140*/  LDL.LU.64 R48, [R1+0x13b0] ;  /* 0x0013b00001307983 */ /* 0x000ea80000300a00 */
[----:B------:R-:W2:Y:S04]  /*49150*/  LDL.LU.64 R50, [R1+0x13b8] ;  /* 0x0013b80001327983 */ /* 0x000ea80000300a00 */
[----:B------:R-:W2:Y:S04]  /*49160*/  LDL.LU R47, [R1+0x484] ;  /* 0x00048400012f7983 */ /* 0x000ea80000300800 */
[----:B------:R-:W2:Y:S04]  /*49170*/  LDL.LU R0, [R1+0x480] ;  /* 0x0004800001007983 */ /* 0x000ea80000300800 */
[----:B------:R-:W2:Y:S04]  /*49180*/  LDL.LU R60, [R1+0x48c] ;  /* 0x00048c00013c7983 */ /* 0x000ea80000300800 */
[----:B------:R-:W2:Y:S04]  /*49190*/  LDL.LU R61, [R1+0x488] ;  /* 0x00048800013d7983 */ /* 0x000ea80000300800 */
[----:B0-----:R-:W2:Y:S04]  /*491a0*/  LDL.LU R28, [R1+0x494] ;  /* 0x00049400011c7983 */ /* 0x001ea80000300800 */
[----:B------:R-:W2:Y:S04]  /*491b0*/  LDL.LU R29, [R1+0x490] ;  /* 0x00049000011d7983 */ /* 0x000ea80000300800 */
[----:B-1----:R-:W2:Y:S04]  /*491c0*/  LDL.LU R30, [R1+0x49c] ;  /* 0x00049c00011e7983 */ /* 0x002ea80000300800 */
[----:B------:R-:W2:Y:S01]  /*491d0*/  LDL.LU R31, [R1+0x498] ;  /* 0x00049800011f7983 */ /* 0x000ea20000300800 */
[----:B---3--:R-:W-:-:S15]  /*491e0*/  HMMA.16816.F32 R56, R24, R20, R56 ;  /* 0x000000141838723c */ /* 0x008fde0000001838 */
[----:B------:R-:W-:-:S08]  /*491f0*/  NOP ;  /* 0x0000000000007918 */ /* 0x000fd00000000000 */
[----:B------:R-:W-:Y:S04]  /*49200*/  STL.64 [R1+0x410], R56 ;  /* 0x0004103801007387 */ /* 0x000fe80000100a00 */
[----:B------:R4:W-:Y:S02]  /*49210*/  STL.64 [R1+0x418], R58 ;  /* 0x0004183a01007387 */ /* 0x0009e40000100a00 */
[----:B----4-:R-:W-:Y:S02]  /*49220*/  HMMA.16816.F32 R56, R24, R18, R4 ;  /* 0x000000121838723c */ /* 0x010fe40000001804 */
[----:B------:R-:W3:Y:S04]  /*49230*/  LDL.LU.64 R4, [R1+0x13a0] ;  /* 0x0013a00001047983 */ /* 0x000ee80000300a00 */
[----:B------:R-:W3:-:S15]  /*49240*/  LDL.LU.64 R6, [R1+0x13a8] ;  /* 0x0013a80001067983 */ /* 0x000ede0000300a00 */
[----:B------:R-:W-:-:S02]  /*49250*/  NOP ;  /* 0x0000000000007918 */ /* 0x000fc40000000000 */
[----:B------:R0:W-:Y:S04]  /*49260*/  STL.64 [R1+0x400], R56 ;  /* 0x0004003801007387 */ /* 0x0001e80000100a00 */
[----:B------:R1:W-:Y:S04]  /*49270*/  STL.64 [R1+0x408], R58 ;  /* 0x0004083a01007387 */ /* 0x0003e80000100a00 */
[----:B0-----:R-:W4:Y:S04]  /*49280*/  LDL.LU.64 R56, [R1+0x1350] ;  /* 0x0013500001387983 */ /* 0x001f280000300a00 */
[----:B-1----:R-:W4:Y:S01]  /*49290*/  LDL.LU.64 R58, [R1+0x1358] ;  /* 0x00135800013a7983 */ /* 0x002f220000300a00 */
[----:B--2---:R-:W-:-:S15]  /*492a0*/  HMMA.16816.F32 R12, R24, R16, R12 ;  /* 0x00000010180c723c */ /* 0x004fde000000180c */
[----:B------:R-:W-:-:S08]  /*492b0*/  NOP ;  /* 0x0000000000007918 */ /* 0x000fd00000000000 */
[----:B------:R-:W-:Y:S04]  /*492c0*/  STL.64 [R1+0x3f0], R12 ;  /* 0x0003f00c01007387 */ /* 0x000fe80000100a00 */
[----:B------:R0:W-:Y:S04]  /*492d0*/  STL.64 [R1+0x3f8], R14 ;  /* 0x0003f80e01007387 */ /* 0x0001e80000100a00 */
[----:B0-----:R-:W2:Y:S04]  /*492e0*/  LDL.LU.64 R14, [R1+0x5010] ;  /* 0x00501000010e7983 */ /* 0x001ea80000300a00 */
[----:B------:R-:W4:Y:S04]  /*492f0*/  LDL.LU.64 R12, [R1+0x5008] ;  /* 0x00500800010c7983 */ /* 0x000f280000300a00 */
[----:B------:R-:W-:Y:S04]  /*49300*/  STL.64 [R1+0x4ff0], R18 ;  /* 0x004ff01201007387 */ /* 0x000fe80000100a00 */
[----:B------:R0:W-:Y:S04]  /*49310*/  STL.64 [R1+0x4fe8], R16 ;  /* 0x004fe81001007387 */ /* 0x0001e80000100a00 */
[----:B0-----:R-:W4:Y:S04]  /*49320*/  LDL.LU.64 R16, [R1+0x1380] ;  /* 0x0013800001107983 */ /* 0x001f280000300a00 */
[----:B------:R-:W4:Y:S01]  /*49330*/  LDL.LU.64 R18, [R1+0x1388] ;  /* 0x0013880001127983 */ /* 0x000f220000300a00 */
[C---:B---3--:R-:W-:Y:S06]  /*49340*/  HMMA.16816.F32 R4, R24.reuse, R10, R4 ;  /* 0x0000000a1804723c */ /* 0x048fec0000001804 */
[C---:B--2---:R-:W-:Y:S06]  /*49350*/  HMMA.16816.F32 R52, R24.reuse, R14, R52 ;  /* 0x0000000e1834723c */ /* 0x044fec0000001834 */
[----:B----4-:R-:W-:-:S15]  /*49360*/  HMMA.16816.F32 R48, R24, R12, R48 ;  /* 0x0000000c1830723c */ /* 0x010fde0000001830 */
[----:B------:R-:W-:-:S02]  /*49370*/  NOP ;  /* 0x0000000000007918 */ /* 0x000fc40000000000 */
[----:B------:R0:W-:Y:S04]  /*49380*/  STL.64 [R1+0x3e0], R52 ;  /* 0x0003e03401007387 */ /* 0x0001e80000100a00 */
[----:B------:R1:W-:Y:S04]  /*49390*/  STL.64 [R1+0x3e8], R54 ;  /* 0x0003e83601007387 */ /* 0x0003e80000100a00 */
[----:B0-----:R-:W2:Y:S04]  /*493a0*/  LDL.LU.64 R52, [R1+0x1320] ;  /* 0x0013200001347983 */ /* 0x001ea80000300a00 */
[----:B-1----:R-:W2:Y:S04]  /*493b0*/  LDL.LU.64 R54, [R1+0x1328] ;  /* 0x0013280001367983 */ /* 0x002ea80000300a00 */
[----:B------:R0:W-:Y:S04]  /*493c0*/  STL.64 [R1+0x3d0], R48 ;  /* 0x0003d03001007387 */ /* 0x0001e80000100a00 */
[----:B------:R1:W-:Y:S04]  /*493d0*/  STL.64 [R1+0x3d8], R50 ;  /* 0x0003d83201007387 */ /* 0x0003e80000100a00 */
[----:B0-----:R-:W3:Y:S04]  /*493e0*/  LDL.LU.64 R48, [R1+0x920] ;  /* 0x0009200001307983 */ /* 0x001ee80000300a00 */
[----:B-1----:R-:W3:Y:S04]  /*493f0*/  LDL.LU.64 R50, [R1+0x928] ;  /* 0x0009280001327983 */ /* 0x002ee80000300a00 */
[----:B------:R-:W-:Y:S04]  /*49400*/  STL.64 [R1+0x4fe0], R14 ;  /* 0x004fe00e01007387 */ /* 0x000fe80000100a00 */
[----:B------:R0:W-:Y:S04]  /*49410*/  STL.64 [R1+0x4fd8], R12 ;  /* 0x004fd80c01007387 */ /* 0x0001e80000100a00 */
[----:B0-----:R-:W4:Y:S04]  /*49420*/  LDL.LU.64 R12, [R1+0x1390] ;  /* 0x00139000010c7983 */ /* 0x001f280000300a00 */
[----:B------:R-:W4:Y:S04]  /*49430*/  LDL.LU.64 R14, [R1+0x1398] ;  /* 0x00139800010e7983 */ /* 0x000f280000300a00 */
[----:B------:R-:W-:Y:S04]  /*49440*/  STL.64 [R1+0x3c0], R4 ;  /* 0x0003c00401007387 */ /* 0x000fe80000100a00 */
[----:B------:R0:W-:Y:S04]  /*49450*/  STL.64 [R1+0x3c8], R6 ;  /* 0x0003c80601007387 */ /* 0x0001e80000100a00 */
[----:B0-----:R-:W2:Y:S04]  /*49460*/  LDL.LU.64 R6, [R1+0x5000] ;  /* 0x0050000001067983 */ /* 0x001ea80000300a00 */
[----:B------:R-:W3:Y:S04]  /*49470*/  LDL.LU.64 R4, [R1+0x4ff8] ;  /* 0x004ff80001047983 */ /* 0x000ee80000300a00 */
[----:B------:R-:W-:Y:S04]  /*49480*/  STL.64 [R1+0x4fd0], R10 ;  /* 0x004fd00a01007387 */ /* 0x000fe80000100a00 */
[----:B------:R3:W-:Y:S01]  /*49490*/  STL.64 [R1+0x4fc8], R8 ;  /* 0x004fc80801007387 */ /* 0x0007e20000100a00 */
[----:B----4-:R-:W-:-:S15]  /*494a0*/  HMMA.16816.F32 R12, R24, R8, R12 ;  /* 0x00000008180c723c */ /* 0x010fde000000180c */
[----:B------:R-:W-:-:S08]  /*494b0*/  NOP ;  /* 0x0000000000007918 */ /* 0x000fd00000000000 */
[----:B------:R-:W-:Y:S04]  /*494c0*/  STL.64 [R1+0x3b0], R12 ;  /* 0x0003b00c01007387 */ /* 0x000fe80000100a00 */
[----:B------:R2:W-:Y:S01]  /*494d0*/  STL.64 [R1+0x3b8], R14 ;  /* 0x0003b80e01007387 */ /* 0x0005e20000100a00 */
[C---:B---3--:R-:W-:Y:S06]  /*494e0*/  HMMA.16816.F32 R8, R24.reuse, R4, R56 ;  /* 0x000000041808723c */ /* 0x048fec0000001838 */
[----:B--2---:R-:W-:Y:S01]  /*494f0*/  HMMA.16816.F32 R12, R24, R6, R16 ;  /* 0x00000006180c723c */ /* 0x004fe20000001810 */
[----:B------:R-:W2:-:S15]  /*49500*/  LDL.LU.64 R16, [R1+0x700] ;  /* 0x0007000001107983 */ /* 0x000e9e0000300a00 */
[----:B------:R-:W-:-:S07]  /*49510*/  NOP ;  /* 0x0000000000007918 */ /* 0x000fce0000000000 */
[----:B------:R0:W-:Y:S04]  /*49520*/  STL.64 [R1+0x3a0], R12 ;  /* 0x0003a00c01007387 */ /* 0x0001e80000100a00 */
[----:B------:R1:W-:Y:S04]  /*49530*/  STL.64 [R1+0x3a8], R14 ;  /* 0x0003a80e01007387 */ /* 0x0003e80000100a00 */
[----:B------:R-:W2:Y:S04]  /*49540*/  LDL.LU.64 R18, [R1+0x708] ;  /* 0x0007080001127983 */ /* 0x000ea80000300a00 */
[----:B------:R3:W-:Y:S04]  /*49550*/  STL.64 [R1+0x4f0], R8 ;  /* 0x0004f00801007387 */ /* 0x0007e80000100a00 */
[----:B------:R4:W-:Y:S04]  /*49560*/  STL.64 [R1+0x4f8], R10 ;  /* 0x0004f80a01007387 */ /* 0x0009e80000100a00 */
[----:B0-----:R-:W2:Y:S04]  /*49570*/  LDL.LU.64 R12, [R1+0x1310] ;  /* 0x00131000010c7983 */ /* 0x001ea80000300a00 */
[----:B-1----:R-:W2:Y:S04]  /*49580*/  LDL.LU.64 R14, [R1+0x1318] ;  /* 0x00131800010e7983 */ /* 0x002ea80000300a00 */
[----:B---3--:R-:W3:Y:S04]  /*49590*/  LDL.LU.64 R8, [R1+0x12f0] ;  /* 0x0012f00001087983 */ /* 0x008ee80000300a00 */
[----:B----4-:R-:W3:Y:S01]  /*495a0*/  LDL.LU.64 R10, [R1+0x12f8] ;  /* 0x0012f800010a7983 */ /* 0x010ee20000300a00 */
[C---:B------:R-:W-:Y:S03]  /*495b0*/  HMMA.16816.F32 R52, R24.reuse, R2, R52 ;  /* 0x000000021834723c */ /* 0x040fe60000001834 */
[----:B------:R-:W-:Y:S04]  /*495c0*/  STL.64 [R1+0x4fb0], R6 ;  /* 0x004fb00601007387 */ /* 0x000fe80000100a00 */
[----:B------:R0:W-:Y:S02]  /*495d0*/  STL.64 [R1+0x4fa8], R4 ;  /* 0x004fa80401007387 */ /* 0x0001e40000100a00 */
[----:B0-----:R-:W-:Y:S07]  /*495e0*/  HMMA.16816.F32 R4, R24, R40, R48 ;  /* 0x000000281804723c */ /* 0x001fee0000001830 */
[----:B------:R-:W-:-:S02]  /*495f0*/  IMAD R24, R0, 0x100, R47 ;  /* 0x0000010000187824 */ /* 0x000fc400078e022f */
[----:B------:R-:W-:Y:S02]  /*49600*/  IMAD R25, R61, 0x100, R60 ;  /* 0x000001003d197824 */ /* 0x000fe400078e023c */
[----:B------:R-:W-:Y:S02]  /*49610*/  IMAD R26, R29, 0x100, R28 ;  /* 0x000001001d1a7824 */ /* 0x000fe400078e021c */
[----:B------:R-:W-:Y:S01]  /*49620*/  IMAD R27, R31, 0x100, R30 ;  /* 0x000001001f1b7824 */ /* 0x000fe200078e021e */
[----:B------:R-:W-:Y:S02]  /*49630*/  F2FP.F16.E5M2.UNPACK_B R24, R24 ;  /* 0x00000018ff18723e */ /* 0x000fe400020004ff */
[----:B------:R-:W-:Y:S02]  /*49640*/  F2FP.F16.E5M2.UNPACK_B R25, R25 ;  /* 0x00000019ff19723e */ /* 0x000fe400020004ff */
[----:B------:R-:W-:Y:S02]  /*49650*/  F2FP.F16.E5M2.UNPACK_B R26, R26 ;  /* 0x0000001aff1a723e */ /* 0x000fe400020004ff */
[----:B------:R-:W-:Y:S01]  /*49660*/  F2FP.F16.E5M2.UNPACK_B R27, R27 ;  /* 0x0000001bff1b723e */ /* 0x000fe200020004ff */
[----:B------:R-:W-:Y:S04]  /*49670*/  STL.64 [R1+0x4fc0], R42 ;  /* 0x004fc02a01007387 */ /* 0x000fe80000100a00 */
[----:B------:R-:W-:Y:S04]  /*49680*/  STL.64 [R1+0x4e0], R52 ;  /* 0x0004e03401007387 */ /* 0x000fe80000100a00 */
[----:B------:R-:W-:Y:S04]  /*49690*/  STL.64 [R1+0x4e8], R54 ;  /* 0x0004e83601007387 */ /* 0x000fe80000100a00 */
[----:B------:R-:W-:Y:S04]  /*496a0*/  STL.64 [R1+0x4fb8], R40 ;  /* 0x004fb82801007387 */ /* 0x000fe80000100a00 */
[----:B------:R-:W-:Y:S04]  /*496b0*/  STL.64 [R1+0x390], R4 ;  /* 0x0003900401007387 */ /* 0x000fe80000100a00 */
[----:B------:R3:W-:Y:S01]  /*496c0*/  STL.64 [R1+0x398], R6 ;  /* 0x0003980601007387 */ /* 0x0007e20000100a00 */
[C---:B--2---:R-:W-:Y:S06]  /*496d0*/  HMMA.16816.F32 R16, R24.reuse, R38, R16 ;  /* 0x000000261810723c */ /* 0x044fec0000001810 */
[C---:B------:R-:W-:Y:S06]  /*496e0*/  HMMA.16816.F32 R12, R24.reuse, R36, R12 ;  /* 0x00000024180c723c */ /* 0x040fec000000180c */
[C---:B---3--:R-:W-:Y:S11]  /*496f0*/  HMMA.16816.F32 R4, R24.reuse, R34, R8 ;  /* 0x000000221804723c */ /* 0x048ff60000001808 */
[----:B------:R-:W-:Y:S04]  /*49700*/  STL.64 [R1+0x380], R16 ;  /* 0x0003801001007387 */ /* 0x000fe80000100a00 */
[----:B------:R-:W-:Y:S04]  /*49710*/  STL.64 [R1+0x388], R18 ;  /* 0x0003881201007387 */ /* 0x000fe80000100a00 */
[----:B------:R-:W2:Y:S04]  /*49720*/  LDL.LU.64 R40, [R1+0x12e0] ;  /* 0x0012e00001287983 */ /* 0x000ea80000300a00 */
[----:B------:R-:W-:Y:S04]  /*49730*/  STL.64 [R1+0x370], R12 ;  /* 0x0003700c01007387 */ /* 0x000fe80000100a00 */
[----:B------:R-:W-:Y:S04]  /*49740*/  STL.64 [R1+0x378], R14 ;  /* 0x0003780e01007387 */ /* 0x000fe80000100a00 */
[----:B------:R-:W2:Y:S04]  /*49750*/  LDL.LU.64 R42, [R1+0x12e8] ;  /* 0x0012e800012a7983 */ /* 0x000ea80000300a00 */
[----:B------:R0:W-:Y:S04]  /*49760*/  STL.64 [R1+0x360], R4 ;  /* 0x0003600401007387 */ /* 0x0001e80000100a00 */
[----:B------:R1:W-:Y:S04]  /*49770*/  STL.64 [R1+0x368], R6 ;  /* 0x0003680601007387 */ /* 0x0003e80000100a00 */
[----:B0-----:R-:W3:Y:S04]  /*49780*/  LDL.LU.64 R4, [R1+0x12d0] ;  /* 0x0012d00001047983 */ /* 0x001ee80000300a00 */
[----:B-1----:R-:W3:Y:S04]  /*49790*/  LDL.LU.64 R6, [R1+0x12d8] ;  /* 0x0012d80001067983 */ /* 0x002ee80000300a00 */
[----:B------:R-:W4:Y:S04]  /*497a0*/  LDL.LU.64 R16, [R1+0x12c0] ;  /* 0x0012c00001107983 */ /* 0x000f280000300a00 */
        /* <DEDUP_REMOVED lines=17> */
[C---:B--2---:R-:W-:Y:S03]  /*498c0*/  HMMA.16816.F32 R56, R24.reuse, R32, R40 ;  /* 0x000000201838723c */ /* 0x044fe60000001828 */
[----:B------:R-:W2:Y:S03]  /*498d0*/  LDL.LU.64 R40, [R1+0x1270] ;  /* 0x0012700001287983 */ /* 0x000ea60000300a00 */
[C---:B---3--:R-:W-:Y:S06]  /*498e0*/  HMMA.16816.F32 R4, R24.reuse, R22, R4 ;  /* 0x000000161804723c */ /* 0x048fec0000001804 */
[C---:B----4-:R-:W-:Y:S11]  /*498f0*/  HMMA.16816.F32 R16, R24.reuse, R20, R16 ;  /* 0x000000141810723c */ /* 0x050ff60000001810 */
        /* <DEDUP_REMOVED lines=9> */
[----:B------:R-:W-:Y:S04]  /*49990*/  STL.64 [R1+0x330], R16 ;  /* 0x0003301001007387 */ /* 0x000fe80000100a00 */
[----:B------:R0:W-:Y:S04]  /*499a0*/  STL.64 [R1+0x338], R18 ;  /* 0x0003381201007387 */ /* 0x0001e80000100a00 */
[----:B0-----:R-:W2:Y:S04]  /*499b0*/  LDL.LU.64 R18, [R1+0x4ff0] ;  /* 0x004ff00001127983 */ /* 0x001ea80000300a00 */
[----:B------:R-:W3:Y:S01]  /*499c0*/  LDL.LU.64 R16, [R1+0x4fe8] ;  /* 0x004fe80001107983 */ /* 0x000ee20000300a00 */
[----:B--2---:R-:W-:-:S15]  /*499d0*/  HMMA.16816.F32 R12, R24, R18, R12 ;  /* 0x00000012180c723c */ /* 0x004fde000000180c */
[----:B------:R-:W-:-:S08]  /*499e0*/  NOP ;  /* 0x0000000000007918 */ /* 0x000fd00000000000 */
[----:B------:R-:W-:Y:S04]  /*499f0*/  STL.64 [R1+0x320], R12 ;  /* 0x0003200c01007387 */ /* 0x000fe80000100a00 */
[----:B------:R0:W-:Y:S04]  /*49a00*/  STL.64 [R1+0x328], R14 ;  /* 0x0003280e01007387 */ /* 0x0001e80000100a00 */
[----:B0-----:R-:W2:Y:S04]  /*49a10*/  LDL.LU.64 R14, [R1+0x4fe0] ;  /* 0x004fe000010e7983 */ /* 0x001ea80000300a00 */
[----:B------:R-:W4:Y:S01]  /*49a20*/  LDL.LU.64 R12, [R1+0x4fd8] ;  /* 0x004fd800010c7983 */ /* 0x000f220000300a00 */
[----:B---3--:R-:W-:-:S15]  /*49a30*/  HMMA.16816.F32 R52, R24, R16, R52 ;  /* 0x000000101834723c */ /* 0x008fde0000001834 */
[----:B------:R-:W-:-:S08]  /*49a40*/  NOP ;  /* 0x0000000000007918 */ /* 0x000fd00000000000 */
[----:B------:R0:W-:Y:S04]  /*49a50*/  STL.64 [R1+0x310], R52 ;  /* 0x0003103401007387 */ /* 0x0001e80000100a00 */
[----:B------:R1:W-:Y:S04]  /*49a60*/  STL.64 [R1+0x318], R54 ;  /* 0x0003183601007387 */ /* 0x0003e80000100a00 */
[----:B0-----:R-:W3:Y:S04]  /*49a70*/  LDL.LU.64 R52, [R1+0x1230] ;  /* 0x0012300001347983 */ /* 0x001ee80000300a00 */
[----:B-1----:R-:W3:Y:S01]  /*49a80*/  LDL.LU.64 R54, [R1+0x1238] ;  /* 0x0012380001367983 */ /* 0x002ee20000300a00 */
[C---:B--2---:R-:W-:Y:S06]  /*49a90*/  HMMA.16816.F32 R48, R24.reuse, R14, R48 ;  /* 0x0000000e1830723c */ /* 0x044fec0000001830 */
[----:B----4-:R-:W-:-:S15]  /*49aa0*/  HMMA.16816.F32 R8, R24, R12, R8 ;  /* 0x0000000c1808723c */ /* 0x010fde0000001808 */
[----:B------:R-:W-:-:S02]  /*49ab0*/  NOP ;  /* 0x0000000000007918 */ /* 0x000fc40000000000 */
[----:B------:R0:W-:Y:S04]  /*49ac0*/  STL.64 [R1+0x300], R48 ;  /* 0x0003003001007387 */ /* 0x0001e80000100a00 */
[----:B------:R1:W-:Y:S04]  /*49ad0*/  STL.64 [R1+0x308], R50 ;  /* 0x0003083201007387 */ /* 0x0003e80000100a00 */
[----:B0-----:R-:W2:Y:S04]  /*49ae0*/  LDL.LU.64 R48, [R1+0x8f0] ;  /* 0x0008f00001307983 */ /* 0x001ea80000300a00 */
[----:B-1----:R-:W2:Y:S04]  /*49af0*/  LDL.LU.64 R50, [R1+0x8f8] ;  /* 0x0008f80001327983 */ /* 0x002ea80000300a00 */
[----:B------:R-:W-:Y:S04]  /*49b00*/  STL.64 [R1+0x2f0], R8 ;  /* 0x0002f00801007387 */ /* 0x000fe80000100a00 */
[----:B------:R0:W-:Y:S04]  /*49b10*/  STL.64 [R1+0x2f8], R10 ;  /* 0x0002f80a01007387 */ /* 0x0001e80000100a00 */
[----:B0-----:R-:W4:Y:S04]  /*49b20*/  LDL.LU.64 R10, [R1+0x4fd0] ;  /* 0x004fd000010a7983 */ /* 0x001f280000300a00 */
[----:B------:R-:W3:Y:S04]  /*49b30*/  LDL.LU.64 R8, [R1+0x4fc8] ;  /* 0x004fc80001087983 */ /* 0x000ee80000300a00 */
[----:B------:R-:W-:Y:S04]  /*49b40*/  STL.64 [R1+0x4fa0], R14 ;  /* 0x004fa00e01007387 */ /* 0x000fe80000100a00 */
[----:B------:R0:W-:Y:S04]  /*49b50*/  STL.64 [R1+0x4f98], R12 ;  /* 0x004f980c01007387 */ /* 0x0001e80000100a00 */
[----:B0-----:R-:W2:Y:S04]  /*49b60*/  LDL.LU.64 R12, [R1+0x1250] ;  /* 0x00125000010c7983 */ /* 0x001ea80000300a00 */
[----:B------:R-:W2:Y:S01]  /*49b70*/  LDL.LU.64 R14, [R1+0x1258] ;  /* 0x00125800010e7983 */ /* 0x000ea20000300a00 */
[C---:B----4-:R-:W-:Y:S06]  /*49b80*/  HMMA.16816.F32 R40, R24.reuse, R10, R40 ;  /* 0x0000000a1828723c */ /* 0x050fec0000001828 */
[----:B---3--:R-:W-:-:S15]  /*49b90*/  HMMA.16816.F32 R4, R24, R8, R4 ;  /* 0x000000081804723c */ /* 0x008fde0000001804 */
[----:B------:R-:W-:-:S02]  /*49ba0*/  NOP ;  /* 0x0000000000007918 */ /* 0x000fc40000000000 */
[----:B------:R-:W-:Y:S04]  /*49bb0*/  STL.64 [R1+0x2e0], R40 ;  /* 0x0002e02801007387 */ /* 0x000fe80000100a00 */
[----:B------:R0:W-:Y:S04]  /*49bc0*/  STL.64 [R1+0x2e8], R42 ;  /* 0x0002e82a01007387 */ /* 0x0001e80000100a00 */
[----:B0-----:R-:W3:Y:S04]  /*49bd0*/  LDL.LU.64 R42, [R1+0x4fc0] ;  /* 0x004fc000012a7983 */ /* 0x001ee80000300a00 */
[----:B------:R-:W4:Y:S04]  /*49be0*/  LDL.LU.64 R40, [R1+0x4fb8] ;  /* 0x004fb80001287983 */ /* 0x000f280000300a00 */
[----:B------:R-:W-:Y:S04]  /*49bf0*/  STL.64 [R1+0x2d0], R4 ;  /* 0x0002d00401007387 */ /* 0x000fe80000100a00 */
[----:B------:R0:W-:Y:S04]  /*49c00*/  STL.64 [R1+0x2d8], R6 ;  /* 0x0002d80601007387 */ /* 0x0001e80000100a00 */
[----:B0-----:R-:W2:Y:S04]  /*49c10*/  LDL.LU.64 R6, [R1+0x4fb0] ;  /* 0x004fb00001067983 */ /* 0x001ea80000300a00 */
[----:B------:R-:W3:Y:S04]  /*49c20*/  LDL.LU.64 R4, [R1+0x4fa8] ;  /* 0x004fa80001047983 */ /* 0x000ee80000300a00 */
[----:B------:R-:W-:Y:S04]  /*49c30*/  STL.64 [R1+0x4f80], R10 ;  /* 0x004f800a01007387 */ /* 0x000fe80000100a00 */
[----:B------:R3:W-:Y:S01]  /*49c40*/  STL.64 [R1+0x4f78], R8 ;  /* 0x004f780801007387 */ /* 0x0007e20000100a00 */
[C---:B------:R-:W-:Y:S06]  /*49c50*/  HMMA.16816.F32 R52, R24.reuse, R2, R52 ;  /* 0x000000021834723c */ /* 0x040fec0000001834 */
[C---:B--2---:R-:W-:Y:S06]  /*49c60*/  HMMA.16816.F32 R12, R24.reuse, R6, R12 ;  /* 0x00000006180c723c */ /* 0x044fec000000180c */
[----:B---3--:R-:W-:-:S15]  /*49c70*/  HMMA.16816.F32 R8, R24, R4, R56 ;  /* 0x000000041808723c */ /* 0x008fde0000001838 */
        /* <DEDUP_REMOVED lines=11> */
[----:B0-----:R-:W3:Y:S04]  /*49d30*/  LDL.LU.64 R4, [R1+0x1210] ;  /* 0x0012100001047983 */ /* 0x001ee80000300a00 */
[----:B------:R-:W-:Y:S04]  /*49d40*/  STL.64 [R1+0x4c0], R52 ;  /* 0x0004c03401007387 */ /* 0x000fe80000100a00 */
[----:B------:R-:W-:Y:S04]  /*49d50*/  STL.64 [R1+0x4c8], R54 ;  /* 0x0004c83601007387 */ /* 0x000fe80000100a00 */
[----:B------:R-:W3:Y:S01]  /*49d60*/  LDL.LU.64 R6, [R1+0x1218] ;  /* 0x0012180001067983 */ /* 0x000ee20000300a00 */
[----:B----4-:R-:W-:-:S15]  /*49d70*/  HMMA.16816.F32 R24, R24, R40, R48 ;  /* 0x000000281818723c */ /* 0x010fde0000001830 */
[----:B------:R-:W-:-:S08]  /*49d80*/  NOP ;  /* 0x0000000000007918 */ /* 0x000fd00000000000 */
        /* <DEDUP_REMOVED lines=9> */
[----:B------:R-:W-:Y:S01]  /*49e20*/  F2FP.F16.E5M2.UNPACK_B R27, R27 ;  /* 0x0000001bff1b723e */ /* 0x000fe200020004ff */
[----:B------:R-:W-:Y:S04]  /*49e30*/  STL.64 [R1+0x4f90], R42 ;  /* 0x004f902a01007387 */ /* 0x000fe80000100a00 */
[----:B------:R0:W-:Y:S04]  /*49e40*/  STL.64 [R1+0x4f88], R40 ;  /* 0x004f882801007387 */ /* 0x0001e80000100a00 */
[----:B0-----:R-:W4:Y:S01]  /*49e50*/  LDL.LU.64 R40, [R1+0x1200] ;  /* 0x0012000001287983 */ /* 0x001f220000300a00 */
[C---:B--2---:R-:W-:Y:S06]  /*49e60*/  HMMA.16816.F32 R12, R24.reuse, R38, R12 ;  /* 0x00000026180c723c */ /* 0x044fec000000180c */
[----:B---3--:R-:W-:-:S15]  /*49e70*/  HMMA.16816.F32 R8, R24, R36, R8 ;  /* 0x000000241808723c */ /* 0x008fde0000001808 */
[----:B------:R-:W-:-:S02]  /*49e80*/  NOP ;  /* 0x0000000000007918 */ /* 0x000fc40000000000 */
[----:B------:R-:W-:Y:S04]  /*49e90*/  STL.64 [R1+0x2a0], R12 ;  /* 0x0002a00c01007387 */ /* 0x000fe80000100a00 */
[----:B------:R-:W-:Y:S04]  /*49ea0*/  STL.64 [R1+0x2a8], R14 ;  /* 0x0002a80e01007387 */ /* 0x000fe80000100a00 */
[----:B------:R-:W4:Y:S01]  /*49eb0*/  LDL.LU.64 R42, [R1+0x1208] ;  /* 0x00120800012a7983 */ /* 0x000f220000300a00 */
[C---:B------:R-:W-:Y:S03]  /*49ec0*/  HMMA.16816.F32 R4, R24.reuse, R34, R4 ;  /* 0x000000221804723c */ /* 0x040fe60000001804 */
[----:B------:R0:W-:Y:S04]  /*49ed0*/  STL.64 [R1+0x290], R8 ;  /* 0x0002900801007387 */ /* 0x0001e80000100a00 */
[----:B------:R1:W-:Y:S04]  /*49ee0*/  STL.64 [R1+0x298], R10 ;  /* 0x0002980a01007387 */ /* 0x0003e80000100a00 */
[----:B0-----:R-:W2:Y:S04]  /*49ef0*/  LDL.LU.64 R8, [R1+0x11f0] ;  /* 0x0011f00001087983 */ /* 0x001ea80000300a00 */
[----:B-1----:R-:W2:Y:S04]  /*49f00*/  LDL.LU.64 R10, [R1+0x11f8] ;  /* 0x0011f800010a7983 */ /* 0x002ea80000300a00 */
        /* <DEDUP_REMOVED lines=16> */
[----:B----4-:R-:W-:Y:S03]  /*4a010*/  HMMA.16816.F32 R52, R24, R32, R40 ;  /* 0x000000201834723c */ /* 0x010fe60000001828 */
[----:B------:R-:W4:-:S15]  /*4a020*/  LDL.LU.64 R40, [R1+0x11b0] ;  /* 0x0011b00001287983 */ /* 0x000f1e0000300a00 */
[----:B------:R-:W-:-:S05]  /*4a030*/  NOP ;  /* 0x0000000000007918 */ /* 0x000fca0000000000 */
[----:B------:R-:W-:Y:S04]  /*4a040*/  STL.64 [R1+0x270], R52 ;  /* 0x0002703401007387 */ /* 0x000fe80000100a00 */
[----:B------:R3:W-:Y:S04]  /*4a050*/  STL.64 [R1+0x278], R54 ;  /* 0x0002783601007387 */ /* 0x0007e80000100a00 */
[----:B------:R-:W4:Y:S01]  /*4a060*/  LDL.LU.64 R42, [R1+0x11b8] ;  /* 0x0011b800012a7983 */ /* 0x000f220000300a00 */
[C---:B--2---:R-:W-:Y:S06]  /*4a070*/  HMMA.16816.F32 R8, R24.reuse, R22, R8 ;  /* 0x000000161808723c */ /* 0x044fec0000001808 */
[C---:B---3--:R-:W-:Y:S06]  /*4a080*/  HMMA.16816.F32 R52, R24.reuse, R20, R48 ;  /* 0x000000141834723c */ /* 0x048fec0000001830 */
[C---:B------:R-:W-:Y:S11]  /*4a090*/  HMMA.16816.F32 R48, R24.reuse, R18, R4 ;  /* 0x000000121830723c */ /* 0x040ff60000001804 */
[----:B------:R0:W-:Y:S01]  /*4a0a0*/  STL.64 [R1+0x260], R8 ;  /* 0x0002600801007387 */ /* 0x0001e20000100a00 */
[C---:B------:R-:W-:Y:S03]  /*4a0b0*/  HMMA.16816.F32 R12, R24.reuse, R16, R12 ;  /* 0x00000010180c723c */ /* 0x040fe6000000180c */
[----:B------:R1:W-:Y:S04]  /*4a0c0*/  STL.64 [R1+0x268], R10 ;  /* 0x0002680a01007387 */ /* 0x0003e80000100a00 */
[----:B0-----:R-:W2:Y:S04]  /*4a0d0*/  LDL.LU.64 R8, [R1+0x11a0] ;  /* 0x0011a00001087983 */ /* 0x001ea80000300a00 */
[----:B-1----:R-:W2:Y:S04]  /*4a0e0*/  LDL.LU.64 R10, [R1+0x11a8] ;  /* 0x0011a800010a7983 */ /* 0x002ea80000300a00 */
[----:B------:R-:W3:Y:S04]  /*4a0f0*/  LDL.LU.64 R4, [R1+0x1190] ;  /* 0x0011900001047983 */ /* 0x000ee80000300a00 */
[----:B------:R0:W-:Y:S04]  /*4a100*/  STL.64 [R1+0x250], R52 ;  /* 0x0002503401007387 */ /* 0x0001e80000100a00 */
[----:B------:R1:W-:Y:S04]  /*4a110*/  STL.64 [R1+0x258], R54 ;  /* 0x0002583601007387 */ /* 0x0003e80000100a00 */
[----:B------:R-:W3:Y:S04]  /*4a120*/  LDL.LU.64 R6, [R1+0x1198] ;  /* 0x0011980001067983 */ /* 0x000ee80000300a00 */
[----:B------:R1:W-:Y:S04]  /*4a130*/  STL.64 [R1+0x240], R48 ;  /* 0x0002403001007387 */ /* 0x0003e80000100a00 */
[----:B------:R1:W-:Y:S04]  /*4a140*/  STL.64 [R1+0x248], R50 ;  /* 0x0002483201007387 */ /* 0x0003e80000100a00 */
[----:B------:R-:W3:Y:S04]  /*4a150*/  LDL.LU.64 R56, [R1+0x1160] ;  /* 0x0011600001387983 */ /* 0x000ee80000300a00 */
[----:B------:R-:W3:Y:S04]  /*4a160*/  LDL.LU.64 R58, [R1+0x1168] ;  /* 0x00116800013a7983 */ /* 0x000ee80000300a00 */
[----:B0-----:R-:W3:Y:S04]  /*4a170*/  LDL.LU.64 R52, [R1+0x1150] ;  /* 0x0011500001347983 */ /* 0x001ee80000300a00 */
[----:B-1----:R-:W3:Y:S04]  /*4a180*/  LDL.LU.64 R54, [R1+0x1158] ;  /* 0x0011580001367983 */ /* 0x002ee80000300a00 */
[----:B------:R-:W3:Y:S04]  /*4a190*/  LDL.LU.64 R48, [R1+0x8d0] ;  /* 0x0008d00001307983 */ /* 0x000ee80000300a00 */
[----:B------:R-:W3:Y:S04]  /*4a1a0*/  LDL.LU.64 R50, [R1+0x8d8] ;  /* 0x0008d80001327983 */ /* 0x000ee80000300a00 */
[----:B------:R-:W-:Y:S04]  /*4a1b0*/  STL.64 [R1+0x230], R12 ;  /* 0x0002300c01007387 */ /* 0x000fe80000100a00 */
[----:B------:R0:W-:Y:S04]  /*4a1c0*/  STL.64 [R1+0x238], R14 ;  /* 0x0002380e01007387 */ /* 0x0001e80000100a00 */
[----:B0-----:R-:W4:Y:S04]  /*4a1d0*/  LDL.LU.64 R14, [R1+0x4fa0] ;  /* 0x004fa000010e7983 */ /* 0x001f280000300a00 */
[----:B------:R-:W2:Y:S04]  /*4a1e0*/  LDL.LU.64 R12, [R1+0x4f98] ;  /* 0x004f9800010c7983 */ /* 0x000ea80000300a00 */
[----:B------:R-:W-:Y:S04]  /*4a1f0*/  STL.64 [R1+0x4f50], R18 ;  /* 0x004f501201007387 */ /* 0x000fe80000100a00 */
[----:B------:R0:W-:Y:S04]  /*4a200*/  STL.64 [R1+0x4f48], R16 ;  /* 0x004f481001007387 */ /* 0x0001e80000100a00 */
[----:B0-----:R-:W3:Y:S04]  /*4a210*/  LDL.LU.64 R16, [R1+0x1170] ;  /* 0x0011700001107983 */ /* 0x001ee80000300a00 */
[----:B------:R-:W3:Y:S01]  /*4a220*/  LDL.LU.64 R18, [R1+0x1178] ;  /* 0x0011780001127983 */ /* 0x000ee20000300a00 */
[C---:B----4-:R-:W-:Y:S06]  /*4a230*/  HMMA.16816.F32 R40, R24.reuse, R14, R40 ;  /* 0x0000000e1828723c */ /* 0x050fec0000001828 */
[----:B--2---:R-:W-:-:S15]  /*4a240*/  HMMA.16816.F32 R8, R24, R12, R8 ;  /* 0x0000000c1808723c */ /* 0x004fde0000001808 */
[----:B------:R-:W-:-:S02]  /*4a250*/  NOP ;  /* 0x0000000000007918 */ /* 0x000fc40000000000 */
[----:B------:R-:W-:Y:S04]  /*4a260*/  STL.64 [R1+0x220], R40 ;  /* 0x0002202801007387 */ /* 0x000fe80000100a00 */
[----:B------:R0:W-:Y:S04]  /*4a270*/  STL.64 [R1+0x228], R42 ;  /* 0x0002282a01007387 */ /* 0x0001e80000100a00 */
[----:B0-----:R-:W2:Y:S04]  /*4a280*/  LDL.LU.64 R42, [R1+0x4f90] ;  /* 0x004f9000012a7983 */ /* 0x001ea80000300a00 */
[----:B------:R-:W4:Y:S04]  /*4a290*/  LDL.LU.64 R40, [R1+0x4f88] ;  /* 0x004f880001287983 */ /* 0x000f280000300a00 */
[----:B------:R-:W-:Y:S04]  /*4a2a0*/  STL.64 [R1+0x210], R8 ;  /* 0x0002100801007387 */ /* 0x000fe80000100a00 */
[----:B------:R0:W-:Y:S04]  /*4a2b0*/  STL.64 [R1+0x218], R10 ;  /* 0x0002180a01007387 */ /* 0x0001e80000100a00 */
[----:B0-----:R-:W3:Y:S04]  /*4a2c0*/  LDL.LU.64 R10, [R1+0x4f80] ;  /* 0x004f8000010a7983 */ /* 0x001ee80000300a00 */
[----:B------:R-:W2:Y:S04]  /*4a2d0*/  LDL.LU.64 R8, [R1+0x4f78] ;  /* 0x004f780001087983 */ /* 0x000ea80000300a00 */
[----:B------:R-:W-:Y:S04]  /*4a2e0*/  STL.64 [R1+0x4f38], R14 ;  /* 0x004f380e01007387 */ /* 0x000fe80000100a00 */
[----:B------:R0:W-:Y:S04]  /*4a2f0*/  STL.64 [R1+0x4f30], R12 ;  /* 0x004f300c01007387 */ /* 0x0001e80000100a00 */
[----:B0-----:R-:W2:Y:S04]  /*4a300*/  LDL.LU.64 R12, [R1+0x1180] ;  /* 0x00118000010c7983 */ /* 0x001ea80000300a00 */
[----:B------:R-:W2:Y:S01]  /*4a310*/  LDL.LU.64 R14, [R1+0x1188] ;  /* 0x00118800010e7983 */ /* 0x000ea20000300a00 */
[----:B---3--:R-:W-:-:S15]  /*4a320*/  HMMA.16816.F32 R4, R24, R10, R4 ;  /* 0x0000000a1804723c */ /* 0x008fde0000001804 */
[----:B------:R-:W-:-:S08]  /*4a330*/  NOP ;  /* 0x0000000000007918 */ /* 0x000fd00000000000 */
[----:B------:R-:W-:Y:S04]  /*4a340*/  STL.64 [R1+0x200], R4 ;  /* 0x0002000401007387 */ /* 0x000fe80000100a00 */
[----:B------:R0:W-:Y:S04]  /*4a350*/  STL.64 [R1+0x208], R6 ;  /* 0x0002080601007387 */ /* 0x0001e80000100a00 */
[----:B0-----:R-:W3:Y:S04]  /*4a360*/  LDL.LU.64 R6, [R1+0x4f70] ;  /* 0x004f700001067983 */ /* 0x001ee80000300a00 */
[----:B------:R-:W4:Y:S01]  /*4a370*/  LDL.LU.64 R4, [R1+0x4f68] ;  /* 0x004f680001047983 */ /* 0x000f220000300a00 */
[----:B--2---:R-:W-:Y:S03]  /*4a380*/  HMMA.16816.F32 R12, R24, R8, R12 ;  /* 0x00000008180c723c */ /* 0x004fe6000000180c */
[----:B------:R-:W-:Y:S04]  /*4a390*/  STL.64 [R1+0x4f18], R10 ;  /* 0x004f180a01007387 */ /* 0x000fe80000100a00 */
[----:B------:R-:W-:-:S15]  /*4a3a0*/  STL.64 [R1+0x4f10], R8 ;  /* 0x004f100801007387 */ /* 0x000fde0000100a00 */
[----:B------:R-:W-:-:S01]  /*4a3b0*/  NOP ;  /* 0x0000000000007918 */ /* 0x000fc20000000000 */
[----:B------:R-:W-:Y:S04]  /*4a3c0*/  STL.64 [R1+0x1f0], R12 ;  /* 0x0001f00c01007387 */ /* 0x000fe80000100a00 */
[----:B------:R3:W-:Y:S02]  /*4a3d0*/  STL.64 [R1+0x1f8], R14 ;  /* 0x0001f80e01007387 */ /* 0x0007e40000100a00 */
[C---:B---3--:R-:W-:Y:S06]  /*4a3e0*/  HMMA.16816.F32 R12, R24.reuse, R6, R16 ;  /* 0x00000006180c723c */ /* 0x048fec0000001810 */
[----:B----4-:R-:W-:Y:S01]  /*4a3f0*/  HMMA.16816.F32 R8, R24, R4, R56 ;  /* 0x000000041808723c */ /* 0x010fe20000001838 */
[----:B------:R-:W-:-:S15]  /*4a400*/  STL.64 [R1+0x4f08], R6 ;  /* 0x004f080601007387 */ /* 0x000fde0000100a00 */
[----:B------:R-:W-:-:S01]  /*4a410*/  NOP ;  /* 0x0000000000007918 */ /* 0x000fc20000000000 */
[----:B------:R-:W-:Y:S04]  /*4a420*/  STL.64 [R1+0x1e0], R12 ;  /* 0x0001e00c01007387 */ /* 0x000fe80000100a00 */
[----:B------:R-:W-:Y:S04]  /*4a430*/  STL.64 [R1+0x1e8], R14 ;  /* 0x0001e80e01007387 */ /* 0x000fe80000100a00 */
[----:B------:R0:W-:Y:S04]  /*4a440*/  STL.64 [R1+0x4f00], R4 ;  /* 0x004f000401007387 */ /* 0x0001e80000100a00 */
[----:B------:R-:W-:Y:S04]  /*4a450*/  STL.64 [R1+0x4b0], R8 ;  /* 0x0004b00801007387 */ /* 0x000fe80000100a00 */
[----:B------:R1:W-:Y:S01]  /*4a460*/  STL.64 [R1+0x4b8], R10 ;  /* 0x0004b80a01007387 */ /* 0x0003e20000100a00 */
[C---:B0-----:R-:W-:Y:S03]  /*4a470*/  HMMA.16816.F32 R4, R24.reuse, R40, R48 ;  /* 0x000000281804723c */ /* 0x041fe60000001830 */
[----:B------:R-:W2:Y:S03]  /*4a480*/  LDL.LU.64 R16, [R1+0x6a0] ;  /* 0x0006a00001107983 */ /* 0x000ea60000300a00 */
[----:B-1----:R-:W-:Y:S07]  /*4a490*/  HMMA.16816.F32 R8, R24, R2, R52 ;  /* 0x000000021808723c */ /* 0x002fee0000001834 */
[----:B------:R-:W-:-:S15]  /*4a4a0*/  IMAD R24, R0, 0x100, R47 ;  /* 0x0000010000187824 */ /* 0x000fde00078e022f */
[----:B------:R-:W-:-:S01]  /*4a4b0*/  NOP ;  /* 0x0000000000007918 */ /* 0x000fc20000000000 */
[----:B------:R0:W-:Y:S04]  /*4a4c0*/  STL.64 [R1+0x4a0], R8 ;  /* 0x0004a00801007387 */ /* 0x0001e80000100a00 */
[----:B------:R1:W-:Y:S04]  /*4a4d0*/  STL.64 [R1+0x4a8], R10 ;  /* 0x0004a80a01007387 */ /* 0x0003e80000100a00 */
[----:B------:R-:W2:Y:S04]  /*4a4e0*/  LDL.LU.64 R18, [R1+0x6a8] ;  /* 0x0006a80001127983 */ /* 0x000ea80000300a00 */
[----:B------:R3:W-:Y:S04]  /*4a4f0*/  STL.64 [R1+0x1d0], R4 ;  /* 0x0001d00401007387 */ /* 0x0007e80000100a00 */
[----:B------:R4:W-:Y:S04]  /*4a500*/  STL.64 [R1+0x1d8], R6 ;  /* 0x0001d80601007387 */ /* 0x0009e80000100a00 */
[----:B------:R-:W-:Y:S04]  /*4a510*/  STL.64 [R1+0x4f28], R42 ;  /* 0x004f282a01007387 */ /* 0x000fe80000100a00 */
[----:B------:R-:W-:Y:S04]  /*4a520*/  STL.64 [R1+0x4f20], R40 ;  /* 0x004f202801007387 */ /* 0x000fe80000100a00 */
[----:B------:R-:W2:Y:S04]  /*4a530*/  LDL.LU.64 R12, [R1+0x1140] ;  /* 0x00114000010c7983 */ /* 0x000ea80000300a00 */
[----:B------:R-:W2:Y:S04]  /*4a540*/  LDL.LU.64 R14, [R1+0x1148] ;  /* 0x00114800010e7983 */ /* 0x000ea80000300a00 */
[----:B0-----:R-:W2:Y:S04]  /*4a550*/  LDL.LU.64 R8, [R1+0x1130] ;  /* 0x0011300001087983 */ /* 0x001ea80000300a00 */
[----:B-1----:R-:W2:Y:S04]  /*4a560*/  LDL.LU.64 R10, [R1+0x1138] ;  /* 0x00113800010a7983 */ /* 0x002ea80000300a00 */
[----:B---3--:R-:W3:Y:S04]  /*4a570*/  LDL.LU.64 R4, [R1+0x1120] ;  /* 0x0011200001047983 */ /* 0x008ee80000300a00 */
[----:B----4-:R-:W3:Y:S04]  /*4a580*/  LDL.LU.64 R6, [R1+0x1128] ;  /* 0x0011280001067983 */ /* 0x010ee80000300a00 */
[----:B------:R-:W4:Y:S01]  /*4a590*/  LDL.LU R47, [R1+0x594] ;  /* 0x00059400012f7983 */ /* 0x000f220000300800 */
[----:B------:R-:W-:-:S02]  /*4a5a0*/  IMAD R26, R29, 0x100, R28 ;  /* 0x000001001d1a7824 */ /* 0x000fc400078e021c */
[----:B------:R-:W-:Y:S02]  /*4a5b0*/  IMAD R25, R61, 0x100, R60 ;  /* 0x000001003d197824 */ /* 0x000fe400078e023c */
[----:B------:R-:W-:Y:S01]  /*4a5c0*/  IMAD R27, R31, 0x100, R30 ;  /* 0x000001001f1b7824 */ /* 0x000fe200078e021e */
[----:B------:R-:W-:Y:S02]  /*4a5d0*/  F2FP.F16.E5M2.UNPACK_B R24, R24 ;  /* 0x00000018ff18723e */ /* 0x000fe400020004ff */
[----:B------:R-:W-:Y:S02]  /*4a5e0*/  F2FP.F16.E5M2.UNPACK_B R25, R25 ;  /* 0x00000019ff19723e */ /* 0x000fe400020004ff */
[----:B------:R-:W-:Y:S02]  /*4a5f0*/  F2FP.F16.E5M2.UNPACK_B R26, R26 ;  /* 0x0000001aff1a723e */ /* 0x000fe400020004ff */
[----:B------:R-:W-:Y:S01]  /*4a600*/  F2FP.F16.E5M2.UNPACK_B R27, R27 ;  /* 0x0000001bff1b723e */ /* 0x000fe200020004ff */
[----:B----4-:R-:W-:Y:S04]  /*4a610*/  STL [R1+0x4f40], R47 ;  /* 0x004f402f01007387 */ /* 0x010fe80000100800 */
        /* <DEDUP_REMOVED lines=8> */
[C---:B------:R-:W-:Y:S06]  /*4a6a0*/  HMMA.16816.F32 R12, R24.reuse, R36, R12 ;  /* 0x00000024180c723c */ /* 0x040fec000000180c */
[C---:B------:R-:W-:Y:S06]  /*4a6b0*/  HMMA.16816.F32 R8, R24.reuse, R34, R8 ;  /* 0x000000221808723c */ /* 0x040fec0000001808 */
[C---:B---3--:R-:W-:Y:S01]  /*4a6c0*/  HMMA.16816.F32 R4, R24.reuse, R32, R4 ;  /* 0x000000201804723c */ /* 0x048fe20000001804 */
[----:B----4-:R-:W-:Y:S04]  /*4a6d0*/  STL.64 [R1+0x4f60], R30 ;  /* 0x004f601e01007387 */ /* 0x010fe80000100a00 */
[----:B------:R0:W-:Y:S04]  /*4a6e0*/  STL.64 [R1+0x4f58], R28 ;  /* 0x004f581c01007387 */ /* 0x0001e80000100a00 */
[----:B------:R1:W-:Y:S04]  /*4a6f0*/  STL.64 [R1+0x1c0], R16 ;  /* 0x0001c01001007387 */ /* 0x0003e80000100a00 */
[----:B------:R2:W-:Y:S04]  /*4a700*/  STL.64 [R1+0x1c8], R18 ;  /* 0x0001c81201007387 */ /* 0x0005e80000100a00 */
[----:B------:R3:W-:Y:S04]  /*4a710*/  STL.64 [R1+0x1b0], R12 ;  /* 0x0001b00c01007387 */ /* 0x0007e80000100a00 */
[----:B------:R4:W-:Y:S04]  /*4a720*/  STL.64 [R1+0x1b8], R14 ;  /* 0x0001b80e01007387 */ /* 0x0009e80000100a00 */
[----:B0-----:R-:W4:Y:S04]  /*4a730*/  LDL.LU.64 R28, [R1+0x1110] ;  /* 0x00111000011c7983 */ /* 0x001f280000300a00 */
[----:B------:R0:W-:Y:S04]  /*4a740*/  STL.64 [R1+0x1a0], R8 ;  /* 0x0001a00801007387 */ /* 0x0001e80000100a00 */
[----:B------:R0:W-:Y:S04]  /*4a750*/  STL.64 [R1+0x1a8], R10 ;  /* 0x0001a80a01007387 */ /* 0x0001e80000100a00 */
[----:B------:R-:W4:Y:S04]  /*4a760*/  LDL.LU.64 R30, [R1+0x1118] ;  /* 0x00111800011e7983 */ /* 0x000f280000300a00 */
[----:B------:R0:W-:Y:S04]  /*4a770*/  STL.64 [R1+0x190], R4 ;  /* 0x0001900401007387 */ /* 0x0001e80000100a00 */
[----:B------:R0:W-:Y:S04]  /*4a780*/  STL.64 [R1+0x198], R6 ;  /* 0x0001980601007387 */ /* 0x0001e80000100a00 */
[----:B-1----:R-:W4:Y:S04]  /*4a790*/  LDL.LU.64 R16, [R1+0x1100] ;  /* 0x0011000001107983 */ /* 0x002f280000300a00 */
[----:B--2---:R-:W2:Y:S04]  /*4a7a0*/  LDL.LU.64 R18, [R1+0x1108] ;  /* 0x0011080001127983 */ /* 0x004ea80000300a00 */
[----:B------:R-:W2:Y:S04]  /*4a7b0*/  LDL.LU.64 R44, [R1+0x10f0] ;  /* 0x0010f000012c7983 */ /* 0x000ea80000300a00 */
[----:B------:R-:W2:Y:S04]  /*4a7c0*/  LDL.LU.64 R46, [R1+0x10f8] ;  /* 0x0010f800012e7983 */ /* 0x000ea80000300a00 */
[----:B---3--:R-:W3:Y:S04]  /*4a7d0*/  LDL.LU.64 R12, [R1+0x10e0] ;  /* 0x0010e000010c7983 */ /* 0x008ee80000300a00 */
[----:B----4-:R-:W3:Y:S04]  /*4a7e0*/  LDL.LU.64 R14, [R1+0x10e8] ;  /* 0x0010e800010e7983 */ /* 0x010ee80000300a00 */
[----:B------:R-:W4:Y:S04]  /*4a7f0*/  LDL.LU.64 R40, [R1+0x10d0] ;  /* 0x0010d00001287983 */ /* 0x000f280000300a00 */
[----:B------:R-:W4:Y:S04]  /*4a800*/  LDL.LU.64 R42, [R1+0x10d8] ;  /* 0x0010d800012a7983 */ /* 0x000f280000300a00 */
[----:B0-----:R-:W4:Y:S04]  /*4a810*/  LDL.LU.64 R8, [R1+0x10c0] ;  /* 0x0010c00001087983 */ /* 0x001f280000300a00 */
        /* <DEDUP_REMOVED lines=9> */
[----:B------:R-:W-:Y:S04]  /*4a8b0*/  STL.64 [R1+0x4ef8], R34 ;  /* 0x004ef82201007387 */ /* 0x000fe80000100a00 */
[----:B------:R0:W-:Y:S04]  /*4a8c0*/  STL.64 [R1+0x4ef0], R32 ;  /* 0x004ef02001007387 */ /* 0x0001e80000100a00 */
[----:B0-----:R-:W4:Y:S04]  /*4a8d0*/  LDL.LU.64 R32, [R1+0x1090] ;  /* 0x0010900001207983 */ /* 0x001f280000300a00 */
[----:B------:R-:W4:Y:S01]  /*4a8e0*/  LDL.LU.64 R34, [R1+0x1098] ;  /* 0x0010980001227983 */ /* 0x000f220000300a00 */
[C---:B------:R-:W-:Y:S06]  /*4a8f0*/  HMMA.16816.F32 R28, R24.reuse, R22, R28 ;  /* 0x00000016181c723c */ /* 0x040fec000000181c */
[----:B--2---:R-:W-:-:S15]  /*4a900*/  HMMA.16816.F32 R16, R24, R20, R16 ;  /* 0x000000141810723c */ /* 0x004fde0000001810 */
[----:B------:R-:W-:-:S02]  /*4a910*/  NOP ;  /* 0x0000000000007918 */ /* 0x000fc40000000000 */
[----:B------:R-:W-:Y:S04]  /*4a920*/  STL.64 [R1+0x180], R28 ;  /* 0x0001801c01007387 */ /* 0x000fe80000100a00 */
[----:B------:R0:W-:Y:S04]  /*4a930*/  STL.64 [R1+0x188], R30 ;  /* 0x0001881e01007387 */ /* 0x0001e80000100a00 */
[----:B0-----:R-:W2:Y:S04]  /*4a940*/  LDL.LU.64 R30, [R1+0x4f60] ;  /* 0x004f6000011e7983 */ /* 0x001ea80000300a00 */
[----:B------:R-:W2:Y:S04]  /*4a950*/  LDL.LU.64 R28, [R1+0x4f58] ;  /* 0x004f5800011c7983 */ /* 0x000ea80000300a00 */
[----:B------:R-:W-:Y:S04]  /*4a960*/  STL.64 [R1+0x170], R16 ;  /* 0x0001701001007387 */ /* 0x000fe80000100a00 */
[----:B------:R0:W-:Y:S04]  /*4a970*/  STL.64 [R1+0x178], R18 ;  /* 0x0001781201007387 */ /* 0x0001e80000100a00 */
[----:B0-----:R-:W3:Y:S04]  /*4a980*/  LDL.LU.64 R18, [R1+0x4f50] ;  /* 0x004f500001127983 */ /* 0x001ee80000300a00 */
[----:B------:R-:W4:Y:S01]  /*4a990*/  LDL.LU.64 R16, [R1+0x4f48] ;  /* 0x004f480001107983 */ /* 0x000f220000300a00 */
[C---:B---3--:R-:W-:Y:S06]  /*4a9a0*/  HMMA.16816.F32 R44, R24.reuse, R18, R44 ;  /* 0x00000012182c723c */ /* 0x048fec000000182c */
[----:B----4-:R-:W-:-:S15]  /*4a9b0*/  HMMA.16816.F32 R12, R24, R16, R12 ;  /* 0x00000010180c723c */ /* 0x010fde000000180c */
[----:B------:R-:W-:-:S02]  /*4a9c0*/  NOP ;  /* 0x0000000000007918 */ /* 0x000fc40000000000 */
[----:B------:R-:W-:Y:S04]  /*4a9d0*/  STL.64 [R1+0x160], R44 ;  /* 0x0001602c01007387 */ /* 0x000fe80000100a00 */
[----:B------:R0:W-:Y:S04]  /*4a9e0*/  STL.64 [R1+0x168], R46 ;  /* 0x0001682e01007387 */ /* 0x0001e80000100a00 */
[----:B0-----:R-:W2:Y:S04]  /*4a9f0*/  LDL.LU R47, [R1+0x4f40] ;  /* 0x004f4000012f7983 */ /* 0x001ea80000300800 */
        /* <DEDUP_REMOVED lines=16> */
[----:B------:R0:W-:Y:S04]  /*4ab00*/  STL.64 [R1+0x4ee0], R12 ;  /* 0x004ee00c01007387 */ /* 0x0001e80000100a00 */
[----:B0-----:R-:W3:Y:S04]  /*4ab10*/  LDL.LU.64 R12, [R1+0x10a0] ;  /* 0x0010a000010c7983 */ /* 0x001ee80000300a00 */
[----:B------:R-:W3:Y:S01]  /*4ab20*/  LDL.LU.64 R14, [R1+0x10a8] ;  /* 0x0010a800010e7983 */ /* 0x000ee20000300a00 */
[----:B--2---:R-:W-:-:S15]  /*4ab30*/  HMMA.16816.F32 R4, R24, R10, R4 ;  /* 0x0000000a1804723c */ /* 0x004fde0000001804 */
[----:B------:R-:W-:-:S08]  /*4ab40*/  NOP ;  /* 0x0000000000007918 */ /* 0x000fd00000000000 */
[----:B------:R-:W-:Y:S04]  /*4ab50*/  STL.64 [R1+0x120], R4 ;  /* 0x0001200401007387 */ /* 0x000fe80000100a00 */
[----:B------:R0:W-:Y:S04]  /*4ab60*/  STL.64 [R1+0x128], R6 ;  /* 0x0001280601007387 */ /* 0x0001e80000100a00 */
[----:B0-----:R-:W2:Y:S04]  /*4ab70*/  LDL.LU.64 R6, [R1+0x4f08] ;  /* 0x004f080001067983 */ /* 0x001ea80000300a00 */
[----:B------:R-:W4:Y:S01]  /*4ab80*/  LDL.LU.64 R4, [R1+0x4f00] ;  /* 0x004f000001047983 */ /* 0x000f220000300a00 */
[----:B---3--:R-:W-:Y:S03]  /*4ab90*/  HMMA.16816.F32 R12, R24, R8, R12 ;  /* 0x00000008180c723c */ /* 0x008fe6000000180c */
[----:B------:R-:W-:Y:S04]  /*4aba0*/  STL.64 [R1+0x4ed8], R10 ;  /* 0x004ed80a01007387 */ /* 0x000fe80000100a00 */
[----:B------:R-:W-:-:S15]  /*4abb0*/  STL.64 [R1+0x4ed0], R8 ;  /* 0x004ed00801007387 */ /* 0x000fde0000100a00 */
[----:B------:R-:W-:-:S01]  /*4abc0*/  NOP ;  /* 0x0000000000007918 */ /* 0x000fc20000000000 */
[----:B------:R-:W-:Y:S04]  /*4abd0*/  STL.64 [R1+0x110], R12 ;  /* 0x0001100c01007387 */ /* 0x000fe80000100a00 */
[----:B------:R0:W-:Y:S02]  /*4abe0*/  STL.64 [R1+0x118], R14 ;  /* 0x0001180e01007387 */ /* 0x0001e40000100a00 */
[C---:B0-----:R-:W-:Y:S06]  /*4abf0*/  HMMA.16816.F32 R12, R24.reuse, R2, R52 ;  /* 0x00000002180c723c */ /* 0x041fec0000001834 */
[C---:B--2---:R-:W-:Y:S06]  /*4ac00*/  HMMA.16816.F32 R8, R24.reuse, R6, R32 ;  /* 0x000000061808723c */ /* 0x044fec0000001820 */
[----:B----4-:R-:W-:-:S15]  /*4ac10*/  HMMA.16816.F32 R32, R24, R4, R56 ;  /* 0x000000041820723c */ /* 0x010fde0000001838 */
[----:B------:R-:W-:-:S02]  /*4ac20*/  NOP ;  /* 0x0000000000007918 */ /* 0x000fc40000000000 */
[----:B------:R-:W-:Y:S04]  /*4ac30*/  STL.64 [R1+0x100], R8 ;  /* 0x0001000801007387 */ /* 0x000fe80000100a00 */
[----:B------:R0:W-:Y:S02]  /*4ac40*/  STL.64 [R1+0x108], R10 ;  /* 0x0001080a01007387 */ /* 0x0001e40000100a00 */
[----:B0-----:R-:W-:Y:S02]  /*4ac50*/  HMMA.16816.F32 R8, R24, R40, R48 ;  /* 0x000000281808723c */ /* 0x001fe40000001830 */
[----:B------:R0:W-:Y:S04]  /*4ac60*/  STL.64 [R1+0x490], R32 ;  /* 0x0004902001007387 */ /* 0x0001e80000100a00 */
[----:B------:R1:W-:Y:S04]  /*4ac70*/  STL.64 [R1+0x498], R34 ;  /* 0x0004982201007387 */ /* 0x0003e80000100a00 */
[----:B------:R2:W-:Y:S04]  /*4ac80*/  STL.64 [R1+0x480], R12 ;  /* 0x0004800c01007387 */ /* 0x0005e80000100a00 */
[----:B------:R3:W-:Y:S09]  /*4ac90*/  STL.64 [R1+0x488], R14 ;  /* 0x0004880e01007387 */ /* 0x0007f20000100a00 */
[----:B------:R4:W-:Y:S04]  /*4aca0*/  STL.64 [R1+0xf0], R8 ;  /* 0x0000f00801007387 */ /* 0x0009e80000100a00 */
[----:B------:R4:W-:Y:S04]  /*4acb0*/  STL.64 [R1+0xf8], R10 ;  /* 0x0000f80a01007387 */ /* 0x0009e80000100a00 */
[----:B0-----:R-:W4:Y:S04]  /*4acc0*/  LDL.LU.64 R32, [R1+0x650] ;  /* 0x0006500001207983 */ /* 0x001f280000300a00 */
[----:B-1----:R-:W4:Y:S04]  /*4acd0*/  LDL.LU.64 R34, [R1+0x658] ;  /* 0x0006580001227983 */ /* 0x002f280000300a00 */
[----:B--2---:R-:W2:Y:S04]  /*4ace0*/  LDL.LU.64 R12, [R1+0x1060] ;  /* 0x00106000010c7983 */ /* 0x004ea80000300a00 */
[----:B---3--:R-:W2:Y:S01]  /*4acf0*/  LDL.LU.64 R14, [R1+0x1068] ;  /* 0x00106800010e7983 */ /* 0x008ea20000300a00 */
[----:B------:R-:W-:-:S02]  /*4ad00*/  IMAD R28, R28, 0x100, R47 ;  /* 0x000001001c1c7824 */ /* 0x000fc400078e022f */
[----:B------:R-:W-:Y:S01]  /*4ad10*/  IMAD R29, R29, 0x100, R0 ;  /* 0x000001001d1d7824 */ /* 0x000fe200078e0200 */
[----:B------:R-:W3:Y:S01]  /*4ad20*/  LDL.LU.64 R52, [R1+0x1050] ;  /* 0x0010500001347983 */ /* 0x000ee20000300a00 */
[----:B------:R-:W-:Y:S02]  /*4ad30*/  IMAD R30, R30, 0x100, R60 ;  /* 0x000001001e1e7824 */ /* 0x000fe400078e023c */
[----:B------:R-:W-:Y:S01]  /*4ad40*/  IMAD R31, R31, 0x100, R61 ;  /* 0x000001001f1f7824 */ /* 0x000fe200078e023d */
[----:B------:R-:W-:Y:S01]  /*4ad50*/  F2FP.F16.E5M2.UNPACK_B R28, R28 ;  /* 0x0000001cff1c723e */ /* 0x000fe200020004ff */
[----:B------:R-:W3:Y:S01]  /*4ad60*/  LDL.LU.64 R54, [R1+0x1058] ;  /* 0x0010580001367983 */ /* 0x000ee20000300a00 */
[----:B------:R-:W-:Y:S02]  /*4ad70*/  F2FP.F16.E5M2.UNPACK_B R29, R29 ;  /* 0x0000001dff1d723e */ /* 0x000fe400020004ff */
[----:B------:R-:W-:Y:S01]  /*4ad80*/  F2FP.F16.E5M2.UNPACK_B R30, R30 ;  /* 0x0000001eff1e723e */ /* 0x000fe200020004ff */
[----:B------:R-:W3:Y:S01]  /*4ad90*/  LDL.LU.64 R24, [R1+0x1040] ;  /* 0x0010400001187983 */ /* 0x000ee20000300a00 */
[----:B------:R-:W-:-:S03]  /*4ada0*/  F2FP.F16.E5M2.UNPACK_B R31, R31 ;  /* 0x0000001fff1f723e */ /* 0x000fc600020004ff */
[----:B------:R-:W3:Y:S04]  /*4adb0*/  LDL.LU.64 R26, [R1+0x1048] ;  /* 0x00104800011a7983 */ /* 0x000ee80000300a00 */
[----:B----4-:R-:W4:Y:S04]  /*4adc0*/  LDL.LU.64 R8, [R1+0x1030] ;  /* 0x0010300001087983 */ /* 0x010f280000300a00 */
[----:B------:R-:W4:Y:S04]  /*4add0*/  LDL.LU.64 R10, [R1+0x1038] ;  /* 0x00103800010a7983 */ /* 0x000f280000300a00 */
[----:B------:R-:W3:Y:S04]  /*4ade0*/  LDL.LU.64 R48, [R1+0x1020] ;  /* 0x0010200001307983 */ /* 0x000ee80000300a00 */
[----:B------:R-:W3:Y:S04]  /*4adf0*/  LDL.LU.64 R50, [R1+0x1028] ;  /* 0x0010280001327983 */ /* 0x000ee80000300a00 */
        /* <DEDUP_REMOVED lines=8> */
[----:B------:R-:W-:-:S15]  /*4ae80*/  HMMA.16816.F32 R32, R28, R38, R32 ;  /* 0x000000261c20723c */ /* 0x000fde0000001820 */
[----:B------:R-:W-:-:S08]  /*4ae90*/  NOP ;  /* 0x0000000000007918 */ /* 0x000fd00000000000 */
[----:B------:R-:W-:Y:S04]  /*4aea0*/  STL.64 [R1+0xe0], R32 ;  /* 0x0000e02001007387 */ /* 0x000fe80000100a00 */
[----:B------:R0:W-:Y:S04]  /*4aeb0*/  STL.64 [R1+0xe8], R34 ;  /* 0x0000e82201007387 */ /* 0x0001e80000100a00 */
[----:B0-----:R-:W4:Y:S04]  /*4aec0*/  LDL.LU.64 R34, [R1+0x4ef8] ;  /* 0x004ef80001227983 */ /* 0x001f280000300a00 */
[----:B------:R-:W4:Y:S01]  /*4aed0*/  LDL.LU.64 R32, [R1+0x4ef0] ;  /* 0x004ef00001207983 */ /* 0x000f220000300a00 */
[----:B--2---:R-:W-:-:S15]  /*4aee0*/  HMMA.16816.F32 R12, R28, R36, R12 ;  /* 0x000000241c0c723c */ /* 0x004fde000000180c */
[----:B------:R-:W-:-:S08]  /*4aef0*/  NOP ;  /* 0x0000000000007918 */ /* 0x000fd00000000000 */
[----:B------:R0:W-:Y:S04]  /*4af00*/  STL.64 [R1+0xd0], R12 ;  /* 0x0000d00c01007387 */ /* 0x0001e80000100a00 */
[----:B------:R1:W-:Y:S04]  /*4af10*/  STL.64 [R1+0xd8], R14 ;  /* 0x0000d80e01007387 */ /* 0x0003e80000100a00 */
[----:B0-----:R-:W2:Y:S04]  /*4af20*/  LDL.LU.64 R12, [R1+0x1010] ;  /* 0x00101000010c7983 */ /* 0x001ea80000300a00 */
[----:B-1----:R-:W2:Y:S01]  /*4af30*/  LDL.LU.64 R14, [R1+0x1018] ;  /* 0x00101800010e7983 */ /* 0x002ea20000300a00 */
[C---:B---3--:R-:W-:Y:S06]  /*4af40*/  HMMA.16816.F32 R48, R28.reuse, R20, R48 ;  /* 0x000000141c30723c */ /* 0x048fec0000001830 */
[----:B----4-:R-:W-:-:S15]  /*4af50*/  HMMA.16816.F32 R52, R28, R34, R52 ;  /* 0x000000221c34723c */ /* 0x010fde0000001834 */
[----:B------:R-:W-:-:S08]  /*4af60*/  NOP ;  /* 0x0000000000007918 */ /* 0x000fd00000000000 */
[----:B------:R-:W-:Y:S04]  /*4af70*/  STL.64 [R1+0xc0], R52 ;  /* 0x0000c03401007387 */ /* 0x000fe80000100a00 */
[----:B------:R0:W-:Y:S02]  /*4af80*/  STL.64 [R1+0xc8], R54 ;  /* 0x0000c83601007387 */ /* 0x0001e40000100a00 */
[C---:B0-----:R-:W-:Y:S06]  /*4af90*/  HMMA.16816.F32 R52, R28.reuse, R32, R24 ;  /* 0x000000201c34723c */ /* 0x041fec0000001818 */
[----:B------:R-:W-:Y:S01]  /*4afa0*/  HMMA.16816.F32 R24, R28, R22, R8 ;  /* 0x000000161c18723c */ /* 0x000fe20000001808 */
[----:B------:R-:W3:-:S15]  /*4afb0*/  LDL.LU.64 R8, [R1+0xff0] ;  /* 0x000ff00001087983 */ /* 0x000ede0000300a00 */
[----:B------:R-:W-:-:S01]  /*4afc0*/  NOP ;  /* 0x0000000000007918 */ /* 0x000fc20000000000 */
[----:B------:R0:W-:Y:S04]  /*4afd0*/  STL.64 [R1+0xb0], R52 ;  /* 0x0000b03401007387 */ /* 0x0001e80000100a00 */
[----:B------:R1:W-:Y:S04]  /*4afe0*/  STL.64 [R1+0xb8], R54 ;  /* 0x0000b83601007387 */ /* 0x0003e80000100a00 */
[----:B------:R-:W3:Y:S04]  /*4aff0*/  LDL.LU.64 R10, [R1+0xff8] ;  /* 0x000ff800010a7983 */ /* 0x000ee80000300a00 */
[----:B------:R4:W-:Y:S04]  /*4b000*/  STL.64 [R1+0xa0], R24 ;  /* 0x0000a01801007387 */ /* 0x0009e80000100a00 */
[----:B------:R2:W-:Y:S04]  /*4b010*/  STL.64 [R1+0xa8], R26 ;  /* 0x0000a81a01007387 */ /* 0x0005e80000100a00 */
[----:B0-----:R-:W3:Y:S04]  /*4b020*/  LDL.LU.64 R52, [R1+0xfd0] ;  /* 0x000fd00001347983 */ /* 0x001ee80000300a00 */
[----:B-1----:R-:W3:Y:S04]  /*4b030*/  LDL.LU.64 R54, [R1+0xfd8] ;  /* 0x000fd80001367983 */ /* 0x002ee80000300a00 */
[----:B----4-:R-:W4:Y:S04]  /*4b040*/  LDL.LU.64 R24, [R1+0xfc0] ;  /* 0x000fc00001187983 */ /* 0x010f280000300a00 */
[----:B--2---:R-:W4:Y:S04]  /*4b050*/  LDL.LU.64 R26, [R1+0xfc8] ;  /* 0x000fc800011a7983 */ /* 0x004f280000300a00 */
[----:B------:R0:W-:Y:S04]  /*4b060*/  STL.64 [R1+0x90], R48 ;  /* 0x0000903001007387 */ /* 0x0001e80000100a00 */
[----:B------:R1:W-:Y:S04]  /*4b070*/  STL.64 [R1+0x98], R50 ;  /* 0x0000983201007387 */ /* 0x0003e80000100a00 */
[----:B0-----:R-:W2:Y:S04]  /*4b080*/  LDL.LU.64 R48, [R1+0xfb0] ;  /* 0x000fb00001307983 */ /* 0x001ea80000300a00 */
[----:B-1----:R-:W2:Y:S04]  /*4b090*/  LDL.LU.64 R50, [R1+0xfb8] ;  /* 0x000fb80001327983 */ /* 0x002ea80000300a00 */
[----:B------:R-:W-:Y:S04]  /*4b0a0*/  STL.64 [R1+0x4ec8], R22 ;  /* 0x004ec81601007387 */ /* 0x000fe80000100a00 */
[----:B------:R0:W-:Y:S01]  /*4b0b0*/  STL.64 [R1+0x4ec0], R20 ;  /* 0x004ec01401007387 */ /* 0x0001e20000100a00 */
[----:B------:R-:W-:Y:S03]  /*4b0c0*/  HMMA.16816.F32 R12, R28, R18, R12 ;  /* 0x000000121c0c723c */ /* 0x000fe6000000180c */
[----:B0-----:R-:W3:Y:S04]  /*4b0d0*/  LDL.LU.64 R20, [R1+0x1000] ;  /* 0x0010000001147983 */ /* 0x001ee80000300a00 */
[----:B------:R-:W3:-:S15]  /*4b0e0*/  LDL.LU.64 R22, [R1+0x1008] ;  /* 0x0010080001167983 */ /* 0x000ede0000300a00 */
[----:B------:R-:W-:-:S01]  /*4b0f0*/  NOP ;  /* 0x0000000000007918 */ /* 0x000fc20000000000 */
[----:B------:R-:W-:Y:S04]  /*4b100*/  STL.64 [R1+0x530], R12 ;  /* 0x0005300c01007387 */ /* 0x000fe80000100a00 */
[----:B------:R0:W-:Y:S04]  /*4b110*/  STL.64 [R1+0x538], R14 ;  /* 0x0005380e01007387 */ /* 0x0001e80000100a00 */
[----:B0-----:R-:W4:Y:S04]  /*4b120*/  LDL.LU.64 R14, [R1+0x4ee8] ;  /* 0x004ee800010e7983 */ /* 0x001f280000300a00 */
[----:B------:R-:W2:Y:S01]  /*4b130*/  LDL.LU.64 R12, [R1+0x4ee0] ;  /* 0x004ee000010c7983 */ /* 0x000ea20000300a00 */
[----:B---3--:R-:W-:-:S15]  /*4b140*/  HMMA.16816.F32 R20, R28, R16, R20 ;  /* 0x000000101c14723c */ /* 0x008fde0000001814 */
[----:B------:R-:W-:-:S08]  /*4b150*/  NOP ;  /* 0x0000000000007918 */ /* 0x000fd00000000000 */
[----:B------:R0:W-:Y:S04]  /*4b160*/  STL.64 [R1+0x540], R20 ;  /* 0x0005401401007387 */ /* 0x0001e80000100a00 */
[----:B------:R1:W-:Y:S01]  /*4b170*/  STL.64 [R1+0x548], R22 ;  /* 0x0005481601007387 */ /* 0x0003e20000100a00 */
[C---:B----4-:R-:W-:Y:S03]  /*4b180*/  HMMA.16816.F32 R8, R28.reuse, R14, R8 ;  /* 0x0000000e1c08723c */ /* 0x050fe60000001808 */
        /* <DEDUP_REMOVED lines=8> */
[----:B0-----:R-:W3:Y:S04]  /*4b210*/  LDL.LU.64 R10, [R1+0x4ed8] ;  /* 0x004ed800010a7983 */ /* 0x001ee80000300a00 */
[----:B------:R-:W3:Y:S04]  /*4b220*/  LDL.LU.64 R8, [R1+0x4ed0] ;  /* 0x004ed00001087983 */ /* 0x000ee80000300a00 */
[----:B------:R-:W-:Y:S04]  /*4b230*/  STL.64 [R1+0x4e98], R14 ;  /* 0x004e980e01007387 */ /* 0x000fe80000100a00 */
[----:B--2---:R-:W-:Y:S01]  /*4b240*/  STL.64 [R1+0x4e90], R12 ;  /* 0x004e900c01007387 */ /* 0x004fe20000100a00 */
[----:B----4-:R-:W-:-:S15]  /*4b250*/  HMMA.16816.F32 R16, R28, R12, R16 ;  /* 0x0000000c1c10723c */ /* 0x010fde0000001810 */
[----:B------:R-:W-:-:S08]  /*4b260*/  NOP ;  /* 0x0000000000007918 */ /* 0x000fd00000000000 */
[----:B------:R-:W-:Y:S04]  /*4b270*/  STL.64 [R1+0x570], R16 ;  /* 0x0005701001007387 */ /* 0x000fe80000100a00 */
[----:B------:R3:W-:Y:S02]  /*4b280*/  STL.64 [R1+0x578], R18 ;  /* 0x0005781201007387 */ /* 0x0007e40000100a00 */
[C---:B---3--:R-:W-:Y:S06]  /*4b290*/  HMMA.16816.F32 R16, R28.reuse, R10, R52 ;  /* 0x0000000a1c10723c */ /* 0x048fec0000001834 */
[----:B------:R-:W-:Y:S01]  /*4b2a0*/  STL.64 [R1+0x4ea8], R10 ;  /* 0x004ea80a01007387 */ /* 0x000fe20000100a00 */
[----:B------:R-:W-:-:S15]  /*4b2b0*/  HMMA.16816.F32 R12, R28, R8, R24 ;  /* 0x000000081c0c723c */ /* 0x000fde0000001818 */
[----:B------:R-:W-:-:S01]  /*4b2c0*/  NOP ;  /* 0x0000000000007918 */ /* 0x000fc20000000000 */
[----:B------:R-:W-:Y:S04]  /*4b2d0*/  STL.64 [R1+0x590], R16 ;  /* 0x0005901001007387 */ /* 0x000fe80000100a00 */
[----:B------:R-:W-:Y:S04]  /*4b2e0*/  STL.64 [R1+0x598], R18 ;  /* 0x0005981201007387 */ /* 0x000fe80000100a00 */
[----:B------:R0:W-:Y:S02]  /*4b2f0*/  STL.64 [R1+0x4ea0], R8 ;  /* 0x004ea00801007387 */ /* 0x0001e40000100a00 */
[----:B0-----:R-:W-:Y:S02]  /*4b300*/  HMMA.16816.F32 R8, R28, R6, R48 ;  /* 0x000000061c08723c */ /* 0x001fe40000001830 */
[----:B------:R-:W-:Y:S04]  /*4b310*/  STL.64 [R1+0x5a0], R12 ;  /* 0x0005a00c01007387 */ /* 0x000fe80000100a00 */
[----:B------:R-:W-:-:S15]  /*4b320*/  STL.64 [R1+0x5a8], R14 ;  /* 0x0005a80e01007387 */ /* 0x000fde0000100a00 */
[----:B------:R-:W-:-:S02]  /*4b330*/  NOP ;  /* 0x0000000000007918 */ /* 0x000fc40000000000 */
[----:B------:R-:W-:Y:S04]  /*4b340*/  STL.64 [R1+0x5c0], R8 ;  /* 0x0005c00801007387 */ /* 0x000fe80000100a00 */
[----:B------:R0:W-:Y:S02]  /*4b350*/  STL.64 [R1+0x5c8], R10 ;  /* 0x0005c80a01007387 */ /* 0x0001e40000100a00 */
[----:B0-----:R-:W-:Y:S02]  /*4b360*/  HMMA.16816.F32 R8, R28, R4, R20 ;  /* 0x000000041c08723c */ /* 0x001fe40000001814 */
[----:B------:R-:W2:Y:S04]  /*4b370*/  LDL.LU.64 R20, [R1+0x1500] ;  /* 0x0015000001147983 */ /* 0x000ea80000300a00 */
[----:B------:R-:W2:Y:S01]  /*4b380*/  LDL.LU.64 R22, [R1+0x1508] ;  /* 0x0015080001167983 */ /* 0x000ea20000300a00 */
[----:B------:R-:W-:-:S15]  /*4b390*/  IMAD R24, R44, 0x100, R59 ;  /* 0x000001002c187824 */ /* 0x000fde00078e023b */
[----:B------:R-:W-:-:S01]  /*4b3a0*/  NOP ;  /* 0x0000000000007918 */ /* 0x000fc20000000000 */
[----:B------:R0:W-:Y:S04]  /*4b3b0*/  STL.64 [R1+0x610], R8 ;  /* 0x0006100801007387 */ /* 0x0001e80000100a00 */
[----:B------:R1:W-:Y:S04]  /*4b3c0*/  STL.64 [R1+0x618], R10 ;  /* 0x0006180a01007387 */ /* 0x0003e80000100a00 */
[----:B------:R-:W3:Y:S04]  /*4b3d0*/  LDL.LU.64 R16, [R1+0xfa0] ;  /* 0x000fa00001107983 */ /* 0x000ee80000300a00 */
[----:B------:R-:W3:Y:S04]  /*4b3e0*/  LDL.LU.64 R18, [R1+0xfa8] ;  /* 0x000fa80001127983 */ /* 0x000ee80000300a00 */
[----:B------:R-:W4:Y:S04]  /*4b3f0*/  LDL.LU.64 R52, [R1+0x620] ;  /* 0x0006200001347983 */ /* 0x000f280000300a00 */
[----:B------:R-:W4:Y:S04]  /*4b400*/  LDL.LU.64 R54, [R1+0x628] ;  /* 0x0006280001367983 */ /* 0x000f280000300a00 */
[----:B------:R-:W4:Y:S04]  /*4b410*/  LDL.LU.64 R12, [R1+0xf90] ;  /* 0x000f9000010c7983 */ /* 0x000f280000300a00 */
[----:B------:R-:W4:Y:S01]  /*4b420*/  LDL.LU.64 R14, [R1+0xf98] ;  /* 0x000f9800010e7983 */ /* 0x000f220000300a00 */
[----:B------:R-:W-:-:S03]  /*4b430*/  IMAD R25, R46, 0x100, R45 ;  /* 0x000001002e197824 */ /* 0x000fc600078e022d */
[----:B0-----:R-:W4:Y:S04]  /*4b440*/  LDL.LU.64 R8, [R1+0xf80] ;  /* 0x000f800001087983 */ /* 0x001f280000300a00 */
[----:B-1----:R-:W4:Y:S01]  /*4b450*/  LDL.LU.64 R10, [R1+0xf88] ;  /* 0x000f8800010a7983 */ /* 0x002f220000300a00 */
[----:B------:R-:W-:-:S03]  /*4b460*/  IMAD R26, R0, 0x100, R47 ;  /* 0x00000100001a7824 */ /* 0x000fc600078e022f */
[----:B------:R-:W4:Y:S04]  /*4b470*/  LDL.LU R51, [R1+0x724] ;  /* 0x0007240001337983 */ /* 0x000f280000300800 */
[----:B------:R-:W4:Y:S01]  /*4b480*/  LDL.LU R44, [R1+0x720] ;  /* 0x00072000012c7983 */ /* 0x000f220000300800 */
[----:B------:R-:W-:-:S03]  /*4b490*/  IMAD R27, R61, 0x100, R60 ;  /* 0x000001003d1b7824 */ /* 0x000fc600078e023c */
[----:B------:R-:W4:Y:S04]  /*4b4a0*/  LDL.LU R45, [R1+0x72c] ;  /* 0x00072c00012d7983 */ /* 0x000f280000300800 */
[----:B------:R-:W4:Y:S04]  /*4b4b0*/  LDL.LU R46, [R1+0x728] ;  /* 0x00072800012e7983 */ /* 0x000f280000300800 */
[----:B------:R-:W4:Y:S04]  /*4b4c0*/  LDL.LU R47, [R1+0x744] ;  /* 0x00074400012f7983 */ /* 0x000f280000300800 */
[----:B------:R-:W4:Y:S04]  /*4b4d0*/  LDL.LU R0, [R1+0x740] ;  /* 0x0007400001007983 */ /* 0x000f280000300800 */
[----:B------:R-:W4:Y:S04]  /*4b4e0*/  LDL.LU R60, [R1+0x74c] ;  /* 0x00074c00013c7983 */ /* 0x000f280000300800 */
[----:B------:R-:W4:Y:S01]  /*4b4f0*/  LDL.LU R61, [R1+0x748] ;  /* 0x00074800013d7983 */ /* 0x000f220000300800 */
[----:B--2---:R-:W-:Y:S03]  /*4b500*/  HMMA.16816.F32 R56, R28, R2, R20 ;  /* 0x000000021c38723c */ /* 0x004fe60000001814 */
[----:B------:R-:W2:-:S15]  /*4b510*/  LDL.LU.64 R20, [R1+0xf70] ;  /* 0x000f700001147983 */ /* 0x000e9e0000300a00 */
[----:B------:R-:W-:-:S05]  /*4b520*/  NOP ;  /* 0x0000000000007918 */ /* 0x000fca0000000000 */
[----:B------:R-:W-:Y:S04]  /*4b530*/  STL.64 [R1+0x600], R56 ;  /* 0x0006003801007387 */ /* 0x000fe80000100a00 */
[----:B------:R-:W-:Y:S04]  /*4b540*/  STL.64 [R1+0x608], R58 ;  /* 0x0006083a01007387 */ /* 0x000fe80000100a00 */
[----:B------:R-:W2:Y:S01]  /*4b550*/  LDL.LU.64 R22, [R1+0xf78] ;  /* 0x000f780001167983 */ /* 0x000ea20000300a00 */
[----:B---3--:R-:W-:Y:S01]  /*4b560*/  HMMA.16816.F32 R16, R28, R40, R16 ;  /* 0x000000281c10723c */ /* 0x008fe20000001810 */
[----:B------:R-:W-:-:S02]  /*4b570*/  F2FP.F16.E5M2.UNPACK_B R24, R24 ;  /* 0x00000018ff18723e */ /* 0x000fc400020004ff */
[----:B------:R-:W-:Y:S02]  /*4b580*/  F2FP.F16.E5M2.UNPACK_B R25, R25 ;  /* 0x00000019ff19723e */ /* 0x000fe400020004ff */
[----:B------:R-:W-:Y:S02]  /*4b590*/  F2FP.F16.E5M2.UNPACK_B R26, R26 ;  /* 0x0000001aff1a723e */ /* 0x000fe400020004ff */
[----:B------:R-:W-:-:S07]  /*4b5a0*/  F2FP.F16.E5M2.UNPACK_B R27, R27 ;  /* 0x0000001bff1b723e */ /* 0x000fce00020004ff */
[C---:B----4-:R-:W-:Y:S06]  /*4b5b0*/  HMMA.16816.F32 R52, R24.reuse, R38, R52 ;  /* 0x000000261834723c */ /* 0x050fec0000001834 */
[C---:B------:R-:W-:Y:S06]  /*4b5c0*/  HMMA.16816.F32 R28, R24.reuse, R36, R12 ;  /* 0x00000024181c723c */ /* 0x040fec000000180c */
[C---:B------:R-:W-:Y:S01]  /*4b5d0*/  HMMA.16816.F32 R12, R24.reuse, R34, R8 ;  /* 0x00000022180c723c */ /* 0x040fe20000001808 */
        /* <DEDUP_REMOVED lines=9> */
[----:B------:R-:W-:Y:S04]  /*4b670*/  STL.64 [R1+0x5f8], R54 ;  /* 0x0005f83601007387 */ /* 0x000fe80000100a00 */
[----:B------:R-:W4:Y:S04]  /*4b680*/  LDL.LU.64 R8, [R1+0xf40] ;  /* 0x000f400001087983 */ /* 0x000f280000300a00 */
[----:B------:R-:W-:Y:S04]  /*4b690*/  STL.64 [R1+0x620], R28 ;  /* 0x0006201c01007387 */ /* 0x000fe80000100a00 */
[----:B------:R-:W-:Y:S04]  /*4b6a0*/  STL.64 [R1+0x628], R30 ;  /* 0x0006281e01007387 */ /* 0x000fe80000100a00 */
[----:B------:R-:W4:Y:S04]  /*4b6b0*/  LDL.LU.64 R10, [R1+0xf48] ;  /* 0x000f4800010a7983 */ /* 0x000f280000300a00 */
[----:B------:R0:W-:Y:S04]  /*4b6c0*/  STL.64 [R1+0x640], R12 ;  /* 0x0006400c01007387 */ /* 0x0001e80000100a00 */
[----:B------:R1:W-:Y:S04]  /*4b6d0*/  STL.64 [R1+0x648], R14 ;  /* 0x0006480e01007387 */ /* 0x0003e80000100a00 */
[----:B0-----:R-:W4:Y:S04]  /*4b6e0*/  LDL.LU.64 R12, [R1+0xf30] ;  /* 0x000f3000010c7983 */ /* 0x001f280000300a00 */
[----:B-1----:R-:W4:Y:S04]  /*4b6f0*/  LDL.LU.64 R14, [R1+0xf38] ;  /* 0x000f3800010e7983 */ /* 0x002f280000300a00 */
[----:B------:R-:W4:Y:S04]  /*4b700*/  LDL.LU.64 R56, [R1+0xf10] ;  /* 0x000f100001387983 */ /* 0x000f280000300a00 */
[----:B------:R-:W4:Y:S04]  /*4b710*/  LDL.LU.64 R58, [R1+0xf18] ;  /* 0x000f1800013a7983 */ /* 0x000f280000300a00 */
[----:B------:R-:W4:Y:S04]  /*4b720*/  LDL.LU.64 R52, [R1+0xf00] ;  /* 0x000f000001347983 */ /* 0x000f280000300a00 */
[----:B------:R-:W4:Y:S04]  /*4b730*/  LDL.LU.64 R54, [R1+0xf08] ;  /* 0x000f080001367983 */ /* 0x000f280000300a00 */
[----:B------:R-:W4:Y:S04]  /*4b740*/  LDL.LU.64 R28, [R1+0xef0] ;  /* 0x000ef000011c7983 */ /* 0x000f280000300a00 */
[----:B------:R-:W4:Y:S01]  /*4b750*/  LDL.LU.64 R30, [R1+0xef8] ;  /* 0x000ef800011e7983 */ /* 0x000f220000300a00 */
[----:B--2---:R-:W-:-:S15]  /*4b760*/  HMMA.16816.F32 R20, R24, R32, R20 ;  /* 0x000000201814723c */ /* 0x004fde0000001814 */
[----:B------:R-:W-:-:S08]  /*4b770*/  NOP ;  /* 0x0000000000007918 */ /* 0x000fd00000000000 */
[----:B------:R-:W-:Y:S04]  /*4b780*/  STL.64 [R1+0x650], R20 ;  /* 0x0006501401007387 */ /* 0x000fe80000100a00 */
[----:B------:R0:W-:Y:S04]  /*4b790*/  STL.64 [R1+0x658], R22 ;  /* 0x0006581601007387 */ /* 0x0001e80000100a00 */
[----:B0-----:R-:W3:Y:S04]  /*4b7a0*/  LDL.LU.64 R22, [R1+0x4ec8] ;  /* 0x004ec80001167983 */ /* 0x001ee80000300a00 */
[----:B------:R-:W4:Y:S01]  /*4b7b0*/  LDL.LU.64 R20, [R1+0x4ec0] ;  /* 0x004ec00001147983 */ /* 0x000f220000300a00 */
[----:B---3--:R-:W-:-:S15]  /*4b7c0*/  HMMA.16816.F32 R16, R24, R22, R16 ;  /* 0x000000161810723c */ /* 0x008fde0000001810 */
[----:B------:R-:W-:-:S08]  /*4b7d0*/  NOP ;  /* 0x0000000000007918 */ /* 0x000fd00000000000 */
[----:B------:R-:W-:Y:S04]  /*4b7e0*/  STL.64 [R1+0x660], R16 ;  /* 0x0006601001007387 */ /* 0x000fe80000100a00 */
[----:B------:R0:W-:Y:S04]  /*4b7f0*/  STL.64 [R1+0x668], R18 ;  /* 0x0006681201007387 */ /* 0x0001e80000100a00 */
[----:B0-----:R-:W2:Y:S04]  /*4b800*/  LDL.LU.64 R18, [R1+0x4eb8] ;  /* 0x004eb80001127983 */ /* 0x001ea80000300a00 */
[----:B------:R-:W3:Y:S01]  /*4b810*/  LDL.LU.64 R16, [R1+0x4eb0] ;  /* 0x004eb00001107983 */ /* 0x000ee20000300a00 */
[----:B----4-:R-:W-:-:S15]  /*4b820*/  HMMA.16816.F32 R40, R24, R20, R40 ;  /* 0x000000141828723c */ /* 0x010fde0000001828 */
[----:B------:R-:W-:-:S08]  /*4b830*/  NOP ;  /* 0x0000000000007918 */ /* 0x000fd00000000000 */
[----:B------:R0:W-:Y:S04]  /*4b840*/  STL.64 [R1+0x670], R40 ;  /* 0x0006702801007387 */ /* 0x0001e80000100a00 */
[----:B------:R1:W-:Y:S04]  /*4b850*/  STL.64 [R1+0x678], R42 ;  /* 0x0006782a01007387 */ /* 0x0003e80000100a00 */
[----:B0-----:R-:W4:Y:S04]  /*4b860*/  LDL.LU.64 R40, [R1+0xee0] ;  /* 0x000ee00001287983 */ /* 0x001f280000300a00 */
[----:B-1----:R-:W4:Y:S04]  /*4b870*/  LDL.LU.64 R42, [R1+0xee8] ;  /* 0x000ee800012a7983 */ /* 0x002f280000300a00 */
[----:B------:R-:W-:Y:S04]  /*4b880*/  STL.64 [R1+0x4e78], R22 ;  /* 0x004e781601007387 */ /* 0x000fe80000100a00 */
[----:B------:R0:W-:Y:S04]  /*4b890*/  STL.64 [R1+0x4e70], R20 ;  /* 0x004e701401007387 */ /* 0x0001e80000100a00 */
[----:B0-----:R-:W4:Y:S04]  /*4b8a0*/  LDL.LU.64 R20, [R1+0xf20] ;  /* 0x000f200001147983 */ /* 0x001f280000300a00 */
[----:B------:R-:W4:Y:S01]  /*4b8b0*/  LDL.LU.64 R22, [R1+0xf28] ;  /* 0x000f280001167983 */ /* 0x000f220000300a00 */
[C---:B--2---:R-:W-:Y:S06]  /*4b8c0*/  HMMA.16816.F32 R8, R24.reuse, R18, R8 ;  /* 0x000000121808723c */ /* 0x044fec0000001808 */
[----:B---3--:R-:W-:-:S15]  /*4b8d0*/  HMMA.16816.F32 R12, R24, R16, R12 ;  /* 0x00000010180c723c */ /* 0x008fde000000180c */
[----:B------:R-:W-:-:S02]  /*4b8e0*/  NOP ;  /* 0x0000000000007918 */ /* 0x000fc40000000000 */
[----:B------:R-:W-:Y:S04]  /*4b8f0*/  STL.64 [R1+0x690], R8 ;  /* 0x0006900801007387 */ /* 0x000fe80000100a00 */
[----:B------:R0:W-:Y:S04]  /*4b900*/  STL.64 [R1+0x698], R10 ;  /* 0x0006980a01007387 */ /* 0x0001e80000100a00 */
[----:B0-----:R-:W2:Y:S04]  /*4b910*/  LDL.LU.64 R10, [R1+0x4ea8] ;  /* 0x004ea800010a7983 */ /* 0x001ea80000300a00 */
[----:B------:R-:W3:Y:S04]  /*4b920*/  LDL.LU.64 R8, [R1+0x4ea0] ;  /* 0x004ea00001087983 */ /* 0x000ee80000300a00 */
[----:B------:R-:W-:Y:S04]  /*4b930*/  STL.64 [R1+0x6a0], R12 ;  /* 0x0006a00c01007387 */ /* 0x000fe80000100a00 */
[----:B------:R0:W-:Y:S04]  /*4b940*/  STL.64 [R1+0x6a8], R14 ;  /* 0x0006a80e01007387 */ /* 0x0001e80000100a00 */
[----:B0-----:R-:W4:Y:S04]  /*4b950*/  LDL.LU.64 R14, [R1+0x4e98] ;  /* 0x004e9800010e7983 */ /* 0x001f280000300a00 */
[----:B------:R-:W2:Y:S04]  /*4b960*/  LDL.LU.64 R12, [R1+0x4e90] ;  /* 0x004e9000010c7983 */ /* 0x000ea80000300a00 */
[----:B------:R-:W-:Y:S04]  /*4b970*/  STL.64 [R1+0x4e68], R18 ;  /* 0x004e681201007387 */ /* 0x000fe80000100a00 */
[----:B------:R2:W-:Y:S01]  /*4b980*/  STL.64 [R1+0x4e60], R16 ;  /* 0x004e601001007387 */ /* 0x0005e20000100a00 */
[C---:B----4-:R-:W-:Y:S06]  /*4b990*/  HMMA.16816.F32 R20, R24.reuse, R14, R20 ;  /* 0x0000000e1814723c */ /* 0x050fec0000001814 */
[----:B--2---:R-:W-:Y:S01]  /*4b9a0*/  HMMA.16816.F32 R16, R24, R12, R56 ;  /* 0x0000000c1810723c */ /* 0x004fe20000001838 */
[----:B------:R-:W-:-:S15]  /*4b9b0*/  STL.64 [R1+0x4e48], R14 ;  /* 0x004e480e01007387 */ /* 0x000fde0000100a00 */
[----:B------:R-:W-:-:S01]  /*4b9c0*/  NOP ;  /* 0x0000000000007918 */ /* 0x000fc20000000000 */
[----:B------:R-:W-:Y:S04]  /*4b9d0*/  STL.64 [R1+0x6c0], R20 ;  /* 0x0006c01401007387 */ /* 0x000fe80000100a00 */
[----:B------:R-:W-:Y:S04]  /*4b9e0*/  STL.64 [R1+0x6c8], R22 ;  /* 0x0006c81601007387 */ /* 0x000fe80000100a00 */
[----:B------:R-:W-:Y:S04]  /*4b9f0*/  STL.64 [R1+0x4e40], R12 ;  /* 0x004e400c01007387 */ /* 0x000fe80000100a00 */
[----:B------:R-:W-:Y:S04]  /*4ba00*/  STL.64 [R1+0x6d0], R16 ;  /* 0x0006d01001007387 */ /* 0x000fe80000100a00 */
[----:B------:R0:W-:Y:S02]  /*4ba10*/  STL.64 [R1+0x6d8], R18 ;  /* 0x0006d81201007387 */ /* 0x0001e40000100a00 */
[C---:B0-----:R-:W-:Y:S06]  /*4ba20*/  HMMA.16816.F32 R16, R24.reuse, R10, R52 ;  /* 0x0000000a1810723c */ /* 0x041fec0000001834 */
[----:B------:R-:W-:Y:S01]  /*4ba30*/  STL.64 [R1+0x4e58], R10 ;  /* 0x004e580a01007387 */ /* 0x000fe20000100a00 */
[----:B---3--:R-:W-:-:S15]  /*4ba40*/  HMMA.16816.F32 R12, R24, R8, R28 ;  /* 0x00000008180c723c */ /* 0x008fde000000181c */
[----:B------:R-:W-:-:S01]  /*4ba50*/  NOP ;  /* 0x0000000000007918 */ /* 0x000fc20000000000 */
[----:B------:R-:W-:Y:S04]  /*4ba60*/  STL.64 [R1+0x6f0], R16 ;  /* 0x0006f01001007387 */ /* 0x000fe80000100a00 */
[----:B------:R-:W-:Y:S04]  /*4ba70*/  STL.64 [R1+0x6f8], R18 ;  /* 0x0006f81201007387 */ /* 0x000fe80000100a00 */
[----:B------:R0:W-:Y:S02]  /*4ba80*/  STL.64 [R1+0x4e50], R8 ;  /* 0x004e500801007387 */ /* 0x0001e40000100a00 */
[----:B0-----:R-:W-:Y:S02]  /*4ba90*/  HMMA.16816.F32 R8, R24, R6, R40 ;  /* 0x000000061808723c */ /* 0x001fe40000001828 */
[----:B------:R0:W-:Y:S04]  /*4baa0*/  STL.64 [R1+0x700], R12 ;  /* 0x0007000c01007387 */ /* 0x0001e80000100a00 */
[----:B------:R1:W-:Y:S04]  /*4bab0*/  STL.64 [R1+0x708], R14 ;  /* 0x0007080e01007387 */ /* 0x0003e80000100a00 */
[----:B------:R-:W2:Y:S04]  /*4bac0*/  LDL.LU.64 R16, [R1+0x14f0] ;  /* 0x0014f00001107983 */ /* 0x000ea80000300a00 */
[----:B------:R-:W2:Y:S09]  /*4bad0*/  LDL.LU.64 R18, [R1+0x14f8] ;  /* 0x0014f80001127983 */ /* 0x000eb20000300a00 */
[----:B------:R3:W-:Y:S04]  /*4bae0*/  STL.64 [R1+0x720], R8 ;  /* 0x0007200801007387 */ /* 0x0007e80000100a00 */
[----:B------:R4:W-:Y:S04]  /*4baf0*/  STL.64 [R1+0x728], R10 ;  /* 0x0007280a01007387 */ /* 0x0009e80000100a00 */
[----:B------:R-:W2:Y:S04]  /*4bb00*/  LDL.LU.64 R40, [R1+0x14e0] ;  /* 0x0014e00001287983 */ /* 0x000ea80000300a00 */
[----:B------:R-:W2:Y:S01]  /*4bb10*/  LDL.LU.64 R42, [R1+0x14e8] ;  /* 0x0014e800012a7983 */ /* 0x000ea20000300a00 */
[----:B------:R-:W-:-:S03]  /*4bb20*/  IMAD R28, R44, 0x100, R51 ;  /* 0x000001002c1c7824 */ /* 0x000fc600078e0233 */
[----:B0-----:R-:W2:Y:S01]  /*4bb30*/  LDL.LU.64 R12, [R1+0xed0] ;  /* 0x000ed000010c7983 */ /* 0x001ea20000300a00 */
[----:B------:R-:W-:-:S03]  /*4bb40*/  IMAD R29, R46, 0x100, R45 ;  /* 0x000001002e1d7824 */ /* 0x000fc600078e022d */
[----:B-1----:R-:W2:Y:S01]  /*4bb50*/  LDL.LU.64 R14, [R1+0xed8] ;  /* 0x000ed800010e7983 */ /* 0x002ea20000300a00 */
[----:B------:R-:W-:-:S03]  /*4bb60*/  IMAD R30, R0, 0x100, R47 ;  /* 0x00000100001e7824 */ /* 0x000fc600078e022f */
[----:B---3--:R-:W3:Y:S04]  /*4bb70*/  LDL.LU.64 R8, [R1+0x780] ;  /* 0x0007800001087983 */ /* 0x008ee80000300a00 */
[----:B----4-:R-:W3:Y:S04]  /*4bb80*/  LDL.LU.64 R10, [R1+0x788] ;  /* 0x00078800010a7983 */ /* 0x010ee80000300a00 */
[----:B------:R-:W4:Y:S04]  /*4bb90*/  LDL.LU.64 R44, [R1+0xeb0] ;  /* 0x000eb000012c7983 */ /* 0x000f280000300a00 */
[----:B------:R-:W4:Y:S04]  /*4bba0*/  LDL.LU.64 R46, [R1+0xeb8] ;  /* 0x000eb800012e7983 */ /* 0x000f280000300a00 */
        /* <DEDUP_REMOVED lines=8> */
[----:B------:R-:W4:Y:S04]  /*4bc30*/  LDL.LU R61, [R1+0x8b8] ;  /* 0x0008b800013d7983 */ /* 0x000f280000300800 */
[----:B------:R-:W4:Y:S04]  /*4bc40*/  LDL.LU.64 R20, [R1+0xea0] ;  /* 0x000ea00001147983 */ /* 0x000f280000300a00 */
[----:B------:R-:W4:Y:S01]  /*4bc50*/  LDL.LU.64 R22, [R1+0xea8] ;  /* 0x000ea80001167983 */ /* 0x000f220000300a00 */
[C---:B--2---:R-:W-:Y:S06]  /*4bc60*/  HMMA.16816.F32 R16, R24.reuse, R4, R16 ;  /* 0x000000041810723c */ /* 0x044fec0000001810 */
[----:B------:R-:W-:-:S15]  /*4bc70*/  HMMA.16816.F32 R40, R24, R2, R40 ;  /* 0x000000021828723c */ /* 0x000fde0000001828 */
[----:B------:R-:W-:-:S02]  /*4bc80*/  NOP ;  /* 0x0000000000007918 */ /* 0x000fc40000000000 */
[----:B------:R0:W-:Y:S04]  /*4bc90*/  STL.64 [R1+0x770], R16 ;  /* 0x0007701001007387 */ /* 0x0001e80000100a00 */
[----:B------:R1:W-:Y:S04]  /*4bca0*/  STL.64 [R1+0x778], R18 ;  /* 0x0007781201007387 */ /* 0x0003e80000100a00 */
[----:B0-----:R-:W2:Y:S04]  /*4bcb0*/  LDL.LU.64 R16, [R1+0xe90] ;  /* 0x000e900001107983 */ /* 0x001ea80000300a00 */
[----:B-1----:R-:W2:Y:S04]  /*4bcc0*/  LDL.LU.64 R18, [R1+0xe98] ;  /* 0x000e980001127983 */ /* 0x002ea80000300a00 */
[----:B------:R-:W2:Y:S04]  /*4bcd0*/  LDL.LU.64 R52, [R1+0xe80] ;  /* 0x000e800001347983 */ /* 0x000ea80000300a00 */
[----:B------:R-:W2:Y:S04]  /*4bce0*/  LDL.LU.64 R54, [R1+0xe88] ;  /* 0x000e880001367983 */ /* 0x000ea80000300a00 */
[----:B------:R-:W-:Y:S04]  /*4bcf0*/  STL.64 [R1+0x760], R40 ;  /* 0x0007602801007387 */ /* 0x000fe80000100a00 */
[----:B------:R0:W-:Y:S04]  /*4bd00*/  STL.64 [R1+0x768], R42 ;  /* 0x0007682a01007387 */ /* 0x0001e80000100a00 */
[----:B0-----:R-:W2:Y:S04]  /*4bd10*/  LDL.LU.64 R42, [R1+0x4e88] ;  /* 0x004e8800012a7983 */ /* 0x001ea80000300a00 */
[----:B------:R-:W3:Y:S01]  /*4bd20*/  LDL.LU.64 R40, [R1+0x4e80] ;  /* 0x004e800001287983 */ /* 0x000ee20000300a00 */
[----:B------:R-:W-:-:S02]  /*4bd30*/  F2FP.F16.E5M2.UNPACK_B R28, R28 ;  /* 0x0000001cff1c723e */ /* 0x000fc400020004ff */
[----:B------:R-:W-:Y:S02]  /*4bd40*/  F2FP.F16.E5M2.UNPACK_B R29, R29 ;  /* 0x0000001dff1d723e */ /* 0x000fe400020004ff */
[----:B------:R-:W-:Y:S02]  /*4bd50*/  F2FP.F16.E5M2.UNPACK_B R30, R30 ;  /* 0x0000001eff1e723e */ /* 0x000fe400020004ff */
[----:B------:R-:W-:Y:S01]  /*4bd60*/  F2FP.F16.E5M2.UNPACK_B R31, R31 ;  /* 0x0000001fff1f723e */ /* 0x000fe200020004ff */
[----:B---3--:R-:W-:Y:S01]  /*4bd70*/  HMMA.16816.F32 R12, R24, R40, R12 ;  /* 0x00000028180c723c */ /* 0x008fe2000000180c */
[----:B------:R-:W3:Y:S04]  /*4bd80*/  LDL.LU.64 R24, [R1+0xec0] ;  /* 0x000ec00001187983 */ /* 0x000ee80000300a00 */
[----:B------:R-:W3:-:S15]  /*4bd90*/  LDL.LU.64 R26, [R1+0xec8] ;  /* 0x000ec800011a7983 */ /* 0x000ede0000300a00 */
[----:B------:R-:W-:-:S03]  /*4bda0*/  NOP ;  /* 0x0000000000007918 */ /* 0x000fc60000000000 */
[----:B------:R-:W-:Y:S04]  /*4bdb0*/  STL.64 [R1+0x740], R12 ;  /* 0x0007400c01007387 */ /* 0x000fe80000100a00 */
[----:B------:R0:W-:Y:S02]  /*4bdc0*/  STL.64 [R1+0x748], R14 ;  /* 0x0007480e01007387 */ /* 0x0001e40000100a00 */
[C---:B0-----:R-:W-:Y:S02]  /*4bdd0*/  HMMA.16816.F32 R12, R28.reuse, R38, R8 ;  /* 0x000000261c0c723c */ /* 0x041fe40000001808 */
[----:B------:R-:W2:Y:S04]  /*4bde0*/  LDL.LU.64 R8, [R1+0xe70] ;  /* 0x000e700001087983 */ /* 0x000ea80000300a00 */
[----:B------:R-:W2:Y:S01]  /*4bdf0*/  LDL.LU.64 R10, [R1+0xe78] ;  /* 0x000e7800010a7983 */ /* 0x000ea20000300a00 */
[----:B----4-:R-:W-:-:S15]  /*4be00*/  HMMA.16816.F32 R20, R28, R32, R20 ;  /* 0x000000201c14723c */ /* 0x010fde0000001814 */
[----:B------:R-:W-:-:S01]  /*4be10*/  NOP ;  /* 0x0000000000007918 */ /* 0x000fc20000000000 */
[----:B------:R0:W-:Y:S04]  /*4be20*/  STL.64 [R1+0x750], R12 ;  /* 0x0007500c01007387 */ /* 0x0001e80000100a00 */
[----:B------:R1:W-:Y:S04]  /*4be30*/  STL.64 [R1+0x758], R14 ;  /* 0x0007580e01007387 */ /* 0x0003e80000100a00 */
[----:B0-----:R-:W4:Y:S04]  /*4be40*/  LDL.LU.64 R12, [R1+0xe60] ;  /* 0x000e6000010c7983 */ /* 0x001f280000300a00 */
[----:B-1----:R-:W4:Y:S01]  /*4be50*/  LDL.LU.64 R14, [R1+0xe68] ;  /* 0x000e6800010e7983 */ /* 0x002f220000300a00 */
[----:B---3--:R-:W-:-:S15]  /*4be60*/  HMMA.16816.F32 R24, R28, R36, R24 ;  /* 0x000000241c18723c */ /* 0x008fde0000001818 */
[----:B------:R-:W-:-:S08]  /*4be70*/  NOP ;  /* 0x0000000000007918 */ /* 0x000fd00000000000 */
[----:B------:R-:W-:Y:S04]  /*4be80*/  STL.64 [R1+0x780], R24 ;  /* 0x0007801801007387 */ /* 0x000fe80000100a00 */
[----:B------:R0:W-:Y:S02]  /*4be90*/  STL.64 [R1+0x788], R26 ;  /* 0x0007881a01007387 */ /* 0x0001e40000100a00 */
[----:B0-----:R-:W-:Y:S02]  /*4bea0*/  HMMA.16816.F32 R24, R28, R34, R44 ;  /* 0x000000221c18723c */ /* 0x001fe4000000182c */
[----:B------:R-:W3:Y:S04]  /*4beb0*/  LDL.LU.64 R44, [R1+0xe30] ;  /* 0x000e3000012c7983 */ /* 0x000ee80000300a00 */
[----:B------:R-:W3:-:S15]  /*4bec0*/  LDL.LU.64 R46, [R1+0xe38] ;  /* 0x000e3800012e7983 */ /* 0x000ede0000300a00 */
[----:B------:R-:W-:-:S02]  /*4bed0*/  NOP ;  /* 0x0000000000007918 */ /* 0x000fc40000000000 */
[----:B------:R0:W-:Y:S04]  /*4bee0*/  STL.64 [R1+0x7a0], R24 ;  /* 0x0007a01801007387 */ /* 0x0001e80000100a00 */
[----:B------:R1:W-:Y:S04]  /*4bef0*/  STL.64 [R1+0x7a8], R26 ;  /* 0x0007a81a01007387 */ /* 0x0003e80000100a00 */
[----:B0-----:R-:W3:Y:S04]  /*4bf00*/  LDL.LU.64 R24, [R1+0xe10] ;  /* 0x000e100001187983 */ /* 0x001ee80000300a00 */
[----:B-1----:R-:W3:Y:S04]  /*4bf10*/  LDL.LU.64 R26, [R1+0xe18] ;  /* 0x000e1800011a7983 */ /* 0x002ee80000300a00 */
[----:B------:R-:W-:Y:S04]  /*4bf20*/  STL.64 [R1+0x7b0], R20 ;  /* 0x0007b01401007387 */ /* 0x000fe80000100a00 */
[----:B------:R0:W-:Y:S04]  /*4bf30*/  STL.64 [R1+0x7b8], R22 ;  /* 0x0007b81601007387 */ /* 0x0001e80000100a00 */
[----:B0-----:R-:W2:Y:S04]  /*4bf40*/  LDL.LU.64 R22, [R1+0x4e78] ;  /* 0x004e780001167983 */ /* 0x001ea80000300a00 */
[----:B------:R-:W4:Y:S01]  /*4bf50*/  LDL.LU.64 R20, [R1+0x4e70] ;  /* 0x004e700001147983 */ /* 0x000f220000300a00 */
[----:B--2---:R-:W-:-:S15]  /*4bf60*/  HMMA.16816.F32 R16, R28, R22, R16 ;  /* 0x000000161c10723c */ /* 0x004fde0000001810 */
        /* <DEDUP_REMOVED lines=27> */
[----:B------:R0:W-:Y:S04]  /*4c120*/  STL.64 [R1+0x4e20], R16 ;  /* 0x004e201001007387 */ /* 0x0001e80000100a00 */
[----:B0-----:R-:W4:Y:S04]  /*4c130*/  LDL.LU.64 R16, [R1+0xe50] ;  /* 0x000e500001107983 */ /* 0x001f280000300a00 */
[----:B------:R-:W4:Y:S02]  /*4c140*/  LDL.LU.64 R18, [R1+0xe58] ;  /* 0x000e580001127983 */ /* 0x000f240000300a00 */
[----:B----4-:R-:W-:-:S15]  /*4c150*/  HMMA.16816.F32 R16, R28, R14, R16 ;  /* 0x0000000e1c10723c */ /* 0x010fde0000001810 */
[----:B------:R-:W-:-:S08]  /*4c160*/  NOP ;  /* 0x0000000000007918 */ /* 0x000fd00000000000 */
[----:B------:R-:W-:Y:S04]  /*4c170*/  STL.64 [R1+0x830], R16 ;  /* 0x0008301001007387 */ /* 0x000fe80000100a00 */
[----:B------:R2:W-:Y:S02]  /*4c180*/  STL.64 [R1+0x838], R18 ;  /* 0x0008381201007387 */ /* 0x0005e40000100a00 */
[C---:B--2---:R-:W-:Y:S02]  /*4c190*/  HMMA.16816.F32 R16, R28.reuse, R12, R20 ;  /* 0x0000000c1c10723c */ /* 0x044fe40000001814 */
[----:B------:R-:W-:Y:S04]  /*4c1a0*/  STL.64 [R1+0x4e08], R14 ;  /* 0x004e080e01007387 */ /* 0x000fe80000100a00 */
[----:B------:R3:W-:Y:S02]  /*4c1b0*/  STL.64 [R1+0x4e00], R12 ;  /* 0x004e000c01007387 */ /* 0x0007e40000100a00 */
[----:B---3--:R-:W-:-:S15]  /*4c1c0*/  HMMA.16816.F32 R12, R28, R8, R24 ;  /* 0x000000081c0c723c */ /* 0x008fde0000001818 */
[----:B------:R-:W-:Y:S04]  /*4c1d0*/  STL.64 [R1+0x840], R16 ;  /* 0x0008401001007387 */ /* 0x000fe80000100a00 */
[----:B------:R0:W-:Y:S02]  /*4c1e0*/  STL.64 [R1+0x848], R18 ;  /* 0x0008481201007387 */ /* 0x0001e40000100a00 */
[----:B0-----:R-:W-:Y:S02]  /*4c1f0*/  HMMA.16816.F32 R16, R28, R10, R44 ;  /* 0x0000000a1c10723c */ /* 0x001fe4000000182c */
[----:B------:R-:W2:-:S15]  /*4c200*/  LDL.LU.64 R44, [R1+0x14d0] ;  /* 0x0014d000012c7983 */ /* 0x000e9e0000300a00 */
[----:B------:R-:W-:-:S06]  /*4c210*/  NOP ;  /* 0x0000000000007918 */ /* 0x000fcc0000000000 */
[----:B------:R-:W-:Y:S04]  /*4c220*/  STL.64 [R1+0x860], R16 ;  /* 0x0008601001007387 */ /* 0x000fe80000100a00 */
[----:B------:R-:W-:Y:S04]  /*4c230*/  STL.64 [R1+0x868], R18 ;  /* 0x0008681201007387 */ /* 0x000fe80000100a00 */
[----:B------:R-:W2:Y:S04]  /*4c240*/  LDL.LU.64 R46, [R1+0x14d8] ;  /* 0x0014d800012e7983 */ /* 0x000ea80000300a00 */
[----:B------:R-:W-:Y:S04]  /*4c250*/  STL.64 [R1+0x870], R12 ;  /* 0x0008700c01007387 */ /* 0x000fe80000100a00 */
[----:B------:R-:W-:Y:S04]  /*4c260*/  STL.64 [R1+0x878], R14 ;  /* 0x0008780e01007387 */ /* 0x000fe80000100a00 */
[----:B------:R-:W-:Y:S04]  /*4c270*/  STL.64 [R1+0x4e18], R10 ;  /* 0x004e180a01007387 */ /* 0x000fe80000100a00 */
[----:B------:R0:W-:Y:S02]  /*4c280*/  STL.64 [R1+0x4e10], R8 ;  /* 0x004e100801007387 */ /* 0x0001e40000100a00 */
[----:B0-----:R-:W-:-:S15]  /*4c290*/  HMMA.16816.F32 R8, R28, R6, R52 ;  /* 0x000000061c08723c */ /* 0x001fde0000001834 */
[----:B------:R-:W-:-:S08]  /*4c2a0*/  NOP ;  /* 0x0000000000007918 */ /* 0x000fd00000000000 */
        /* <DEDUP_REMOVED lines=8> */
[----:B------:R-:W-:-:S02]  /*4c330*/  IMAD R24, R48, 0x100, R59 ;  /* 0x0000010030187824 */ /* 0x000fc400078e023b */
[----:B------:R-:W-:Y:S01]  /*4c340*/  IMAD R25, R50, 0x100, R49 ;  /* 0x0000010032197824 */ /* 0x000fe200078e0231 */
[----:B------:R-:W4:Y:S01]  /*4c350*/  LDL.LU.64 R12, [R1+0xbb0] ;  /* 0x000bb000010c7983 */ /* 0x000f220000300a00 */
[----:B------:R-:W-:Y:S02]  /*4c360*/  IMAD R26, R0, 0x100, R51 ;  /* 0x00000100001a7824 */ /* 0x000fe400078e0233 */
[----:B------:R-:W-:Y:S01]  /*4c370*/  IMAD R27, R61, 0x100, R60 ;  /* 0x000001003d1b7824 */ /* 0x000fe200078e023c */
[----:B------:R-:W4:Y:S01]  /*4c380*/  LDL.LU.64 R14, [R1+0xbb8] ;  /* 0x000bb800010e7983 */ /* 0x000f220000300a00 */
[----:B------:R-:W-:Y:S02]  /*4c390*/  F2FP.F16.E5M2.UNPACK_B R24, R24 ;  /* 0x00000018ff18723e */ /* 0x000fe400020004ff */
[----:B------:R-:W-:Y:S01]  /*4c3a0*/  F2FP.F16.E5M2.UNPACK_B R25, R25 ;  /* 0x00000019ff19723e */ /* 0x000fe200020004ff */
[----:B0-----:R-:W4:Y:S01]  /*4c3b0*/  LDL.LU.64 R8, [R1+0xba0] ;  /* 0x000ba00001087983 */ /* 0x001f220000300a00 */
[----:B------:R-:W-:-:S02]  /*4c3c0*/  F2FP.F16.E5M2.UNPACK_B R26, R26 ;  /* 0x0000001aff1a723e */ /* 0x000fc400020004ff */
[----:B------:R-:W-:Y:S01]  /*4c3d0*/  F2FP.F16.E5M2.UNPACK_B R27, R27 ;  /* 0x0000001bff1b723e */ /* 0x000fe200020004ff */
[----:B-1----:R-:W4:Y:S01]  /*4c3e0*/  LDL.LU.64 R10, [R1+0xba8] ;  /* 0x000ba800010a7983 */ /* 0x002f220000300a00 */
[----:B--2---:R-:W-:-:S15]  /*4c3f0*/  HMMA.16816.F32 R44, R28, R4, R44 ;  /* 0x000000041c2c723c */ /* 0x004fde000000182c */
[----:B------:R-:W-:-:S08]  /*4c400*/  NOP ;  /* 0x0000000000007918 */ /* 0x000fd00000000000 */
[----:B------:R0:W-:Y:S04]  /*4c410*/  STL.64 [R1+0x8e0], R44 ;  /* 0x0008e02c01007387 */ /* 0x0001e80000100a00 */
[----:B------:R1:W-:Y:S04]  /*4c420*/  STL.64 [R1+0x8e8], R46 ;  /* 0x0008e82e01007387 */ /* 0x0003e80000100a00 */
[----:B------:R-:W2:Y:S04]  /*4c430*/  LDL.LU R51, [R1+0x179c] ;  /* 0x00179c0001337983 */ /* 0x000ea80000300800 */
[----:B0-----:R-:W2:Y:S04]  /*4c440*/  LDL.LU R44, [R1+0x1798] ;  /* 0x00179800012c7983 */ /* 0x001ea80000300800 */
[----:B------:R-:W2:Y:S04]  /*4c450*/  LDL.LU R45, [R1+0x17a4] ;  /* 0x0017a400012d7983 */ /* 0x000ea80000300800 */
[----:B-1----:R-:W2:Y:S04]  /*4c460*/  LDL.LU R46, [R1+0x17a0] ;  /* 0x0017a000012e7983 */ /* 0x002ea80000300800 */
[----:B------:R-:W2:Y:S04]  /*4c470*/  LDL.LU R47, [R1+0x17ac] ;  /* 0x0017ac00012f7983 */ /* 0x000ea80000300800 */
[----:B------:R-:W2:Y:S04]  /*4c480*/  LDL.LU R0, [R1+0x17a8] ;  /* 0x0017a80001007983 */ /* 0x000ea80000300800 */
[----:B------:R-:W2:Y:S04]  /*4c490*/  LDL.LU R60, [R1+0x17b4] ;  /* 0x0017b400013c7983 */ /* 0x000ea80000300800 */
[----:B------:R-:W2:Y:S01]  /*4c4a0*/  LDL.LU R61, [R1+0x17b0] ;  /* 0x0017b000013d7983 */ /* 0x000ea20000300800 */
[C---:B---3--:R-:W-:Y:S06]  /*4c4b0*/  HMMA.16816.F32 R52, R28.reuse, R2, R52 ;  /* 0x000000021c34723c */ /* 0x048fec0000001834 */
[----:B----4-:R-:W-:Y:S06]  /*4c4c0*/  HMMA.16816.F32 R20, R28, R40, R20 ;  /* 0x000000281c14723c */ /* 0x010fec0000001814 */
[C---:B------:R-:W-:Y:S11]  /*4c4d0*/  HMMA.16816.F32 R16, R24.reuse, R38, R16 ;  /* 0x000000261810723c */ /* 0x040ff60000001810 */
[----:B------:R-:W-:Y:S04]  /*4c4e0*/  STL.64 [R1+0x8d0], R52 ;  /* 0x0008d03401007387 */ /* 0x000fe80000100a00 */
[----:B------:R-:W-:Y:S04]  /*4c4f0*/  STL.64 [R1+0x8d8], R54 ;  /* 0x0008d83601007387 */ /* 0x000fe80000100a00 */
[----:B------:R0:W-:Y:S04]  /*4c500*/  STL.64 [R1+0x8b0], R20 ;  /* 0x0008b01401007387 */ /* 0x0001e80000100a00 */
[----:B------:R1:W-:Y:S04]  /*4c510*/  STL.64 [R1+0x8b8], R22 ;  /* 0x0008b81601007387 */ /* 0x0003e80000100a00 */
[----:B0-----:R-:W3:Y:S04]  /*4c520*/  LDL.LU.64 R20, [R1+0xa40] ;  /* 0x000a400001147983 */ /* 0x001ee80000300a00 */
[----:B------:R0:W-:Y:S04]  /*4c530*/  STL.64 [R1+0x8c0], R16 ;  /* 0x0008c01001007387 */ /* 0x0001e80000100a00 */
[----:B------:R4:W-:Y:S04]  /*4c540*/  STL.64 [R1+0x8c8], R18 ;  /* 0x0008c81201007387 */ /* 0x0009e80000100a00 */
[----:B-1----:R-:W3:Y:S01]  /*4c550*/  LDL.LU.64 R22, [R1+0xa48] ;  /* 0x000a480001167983 */ /* 0x002ee20000300a00 */
[----:B------:R-:W-:-:S15]  /*4c560*/  HMMA.16816.F32 R12, R24, R36, R12 ;  /* 0x00000024180c723c */ /* 0x000fde000000180c */
[----:B------:R-:W-:-:S08]  /*4c570*/  NOP ;  /* 0x0000000000007918 */ /* 0x000fd00000000000 */
[----:B------:R-:W-:Y:S04]  /*4c580*/  STL.64 [R1+0x8f0], R12 ;  /* 0x0008f00c01007387 */ /* 0x000fe80000100a00 */
[----:B------:R1:W-:Y:S04]  /*4c590*/  STL.64 [R1+0x8f8], R14 ;  /* 0x0008f80e01007387 */ /* 0x0003e80000100a00 */
[----:B0-----:R-:W2:Y:S04]  /*4c5a0*/  LDL.LU.64 R16, [R1+0xa30] ;  /* 0x000a300001107983 */ /* 0x001ea80000300a00 */
[----:B----4-:R-:W2:Y:S01]  /*4c5b0*/  LDL.LU.64 R18, [R1+0xa38] ;  /* 0x000a380001127983 */ /* 0x010ea20000300a00 */
[C---:B-1----:R-:W-:Y:S03]  /*4c5c0*/  HMMA.16816.F32 R12, R24.reuse, R34, R8 ;  /* 0x00000022180c723c */ /* 0x042fe60000001808 */
[----:B------:R-:W-:Y:S04]  /*4c5d0*/  STL.64 [R1+0x4df8], R38 ;  /* 0x004df82601007387 */ /* 0x000fe80000100a00 */
[----:B------:R0:W-:Y:S04]  /*4c5e0*/  STL.64 [R1+0x4df0], R36 ;  /* 0x004df02401007387 */ /* 0x0001e80000100a00 */
[----:B0-----:R-:W4:Y:S04]  /*4c5f0*/  LDL.LU.64 R36, [R1+0x950] ;  /* 0x0009500001247983 */ /* 0x001f280000300a00 */
[----:B------:R-:W4:Y:S04]  /*4c600*/  LDL.LU.64 R38, [R1+0x958] ;  /* 0x0009580001267983 */ /* 0x000f280000300a00 */
[----:B------:R-:W4:Y:S04]  /*4c610*/  LDL.LU.64 R8, [R1+0x960] ;  /* 0x0009600001087983 */ /* 0x000f280000300a00 */
        /* <DEDUP_REMOVED lines=11> */
[----:B---3--:R-:W-:-:S15]  /*4c6d0*/  HMMA.16816.F32 R20, R24, R32, R20 ;  /* 0x000000201814723c */ /* 0x008fde0000001814 */
[----:B------:R-:W-:-:S08]  /*4c6e0*/  NOP ;  /* 0x0000000000007918 */ /* 0x000fd00000000000 */
        /* <DEDUP_REMOVED lines=39> */
[----:B------:R3:W-:Y:S04]  /*4c960*/  STL.64 [R1+0x4db8], R12 ;  /* 0x004db80c01007387 */ /* 0x0007e80000100a00 */
[----:B------:R-:W-:Y:S04]  /*4c970*/  STL.64 [R1+0x9a0], R16 ;  /* 0x0009a01001007387 */ /* 0x000fe80000100a00 */
[----:B------:R0:W-:Y:S01]  /*4c980*/  STL.64 [R1+0x9a8], R18 ;  /* 0x0009a81201007387 */ /* 0x0001e20000100a00 */
[C---:B---3--:R-:W-:Y:S06]  /*4c990*/  HMMA.16816.F32 R12, R24.reuse, R8, R28 ;  /* 0x00000008180c723c */ /* 0x048fec000000181c */
[----:B0-----:R-:W-:Y:S06]  /*4c9a0*/  HMMA.16816.F32 R16, R24, R10, R52 ;  /* 0x0000000a1810723c */ /* 0x001fec0000001834 */
[----:B------:R-:W-:-:S15]  /*4c9b0*/  STL.64 [R1+0x4db0], R10 ;  /* 0x004db00a01007387 */ /* 0x000fde0000100a00 */
[----:B------:R-:W-:-:S02]  /*4c9c0*/  NOP ;  /* 0x0000000000007918 */ /* 0x000fc40000000000 */
[----:B------:R-:W-:Y:S04]  /*4c9d0*/  STL.64 [R1+0x9c0], R16 ;  /* 0x0009c01001007387 */ /* 0x000fe80000100a00 */
[----:B------:R-:W-:Y:S04]  /*4c9e0*/  STL.64 [R1+0x9c8], R18 ;  /* 0x0009c81201007387 */ /* 0x000fe80000100a00 */
[----:B------:R0:W-:Y:S04]  /*4c9f0*/  STL.64 [R1+0x4da8], R8 ;  /* 0x004da80801007387 */ /* 0x0001e80000100a00 */
[----:B------:R-:W-:Y:S04]  /*4ca00*/  STL.64 [R1+0x9d0], R12 ;  /* 0x0009d00c01007387 */ /* 0x000fe80000100a00 */
[----:B------:R1:W-:Y:S04]  /*4ca10*/  STL.64 [R1+0x9d8], R14 ;  /* 0x0009d80e01007387 */ /* 0x0003e80000100a00 */
[----:B0-----:R-:W2:Y:S04]  /*4ca20*/  LDL.LU.64 R8, [R1+0x14b0] ;  /* 0x0014b00001087983 */ /* 0x001ea80000300a00 */
[----:B------:R-:W2:Y:S01]  /*4ca30*/  LDL.LU.64 R10, [R1+0x14b8] ;  /* 0x0014b800010a7983 */ /* 0x000ea20000300a00 */
[----:B-1----:R-:W-:-:S15]  /*4ca40*/  HMMA.16816.F32 R12, R24, R6, R36 ;  /* 0x00000006180c723c */ /* 0x002fde0000001824 */
[----:B------:R-:W-:-:S08]  /*4ca50*/  NOP ;  /* 0x0000000000007918 */ /* 0x000fd00000000000 */
[----:B------:R0:W-:Y:S04]  /*4ca60*/  STL.64 [R1+0x9f0], R12 ;  /* 0x0009f00c01007387 */ /* 0x0001e80000100a00 */
[----:B------:R1:W-:Y:S04]  /*4ca70*/  STL.64 [R1+0x9f8], R14 ;  /* 0x0009f80e01007387 */ /* 0x0003e80000100a00 */
[----:B0-----:R-:W3:Y:S04]  /*4ca80*/  LDL.LU.64 R12, [R1+0x14a0] ;  /* 0x0014a000010c7983 */ /* 0x001ee80000300a00 */
[----:B-1----:R-:W3:Y:S04]  /*4ca90*/  LDL.LU.64 R14, [R1+0x14a8] ;  /* 0x0014a800010e7983 */ /* 0x002ee80000300a00 */
[----:B------:R-:W4:Y:S01]  /*4caa0*/  LDL.LU R59, [R1+0x17bc] ;  /* 0x0017bc00013b7983 */ /* 0x000f220000300800 */
[----:B------:R-:W-:-:S02]  /*4cab0*/  IMAD R28, R44, 0x100, R51 ;  /* 0x000001002c1c7824 */ /* 0x000fc400078e0233 */
[----:B------:R-:W-:Y:S02]  /*4cac0*/  IMAD R29, R46, 0x100, R45 ;  /* 0x000001002e1d7824 */ /* 0x000fe400078e022d */
[----:B------:R-:W-:Y:S02]  /*4cad0*/  IMAD R30, R0, 0x100, R47 ;  /* 0x00000100001e7824 */ /* 0x000fe400078e022f */
[----:B------:R-:W-:Y:S01]  /*4cae0*/  IMAD R31, R61, 0x100, R60 ;  /* 0x000001003d1f7824 */ /* 0x000fe200078e023c */
[----:B----4-:R-:W-:Y:S04]  /*4caf0*/  STL [R1+0x4dc8], R59 ;  /* 0x004dc83b01007387 */ /* 0x010fe80000100800 */
[----:B------:R-:W4:Y:S04]  /*4cb00*/  LDL.LU R44, [R1+0x17b8] ;  /* 0x0017b800012c7983 */ /* 0x000f280000300800 */
        /* <DEDUP_REMOVED lines=9> */
[----:B---3--:R-:W-:-:S15]  /*4cba0*/  HMMA.16816.F32 R12, R24, R2, R12 ;  /* 0x00000002180c723c */ /* 0x008fde000000180c */
[----:B------:R-:W-:-:S02]  /*4cbb0*/  NOP ;  /* 0x0000000000007918 */ /* 0x000fc40000000000 */
[----:B------:R0:W-:Y:S04]  /*4cbc0*/  STL.64 [R1+0xa40], R8 ;  /* 0x000a400801007387 */ /* 0x0001e80000100a00 */
[----:B------:R1:W-:Y:S04]  /*4cbd0*/  STL.64 [R1+0xa48], R10 ;  /* 0x000a480a01007387 */ /* 0x0003e80000100a00 */
[----:B0-----:R-:W2:Y:S04]  /*4cbe0*/  LDL.LU.64 R8, [R1+0xa50] ;  /* 0x000a500001087983 */ /* 0x001ea80000300a00 */
[----:B-1----:R-:W2:Y:S04]  /*4cbf0*/  LDL.LU.64 R10, [R1+0xa58] ;  /* 0x000a5800010a7983 */ /* 0x002ea80000300a00 */
[----:B------:R-:W3:Y:S04]  /*4cc00*/  LDL.LU.64 R52, [R1+0xa70] ;  /* 0x000a700001347983 */ /* 0x000ee80000300a00 */
[----:B------:R-:W3:Y:S04]  /*4cc10*/  LDL.LU.64 R54, [R1+0xa78] ;  /* 0x000a780001367983 */ /* 0x000ee80000300a00 */
[----:B------:R-:W2:Y:S04]  /*4cc20*/  LDL.LU.64 R20, [R1+0xa80] ;  /* 0x000a800001147983 */ /* 0x000ea80000300a00 */
[----:B------:R-:W2:Y:S04]  /*4cc30*/  LDL.LU.64 R22, [R1+0xa88] ;  /* 0x000a880001167983 */ /* 0x000ea80000300a00 */
[----:B------:R0:W-:Y:S04]  /*4cc40*/  STL.64 [R1+0xa30], R12 ;  /* 0x000a300c01007387 */ /* 0x0001e80000100a00 */
[----:B------:R1:W-:Y:S04]  /*4cc50*/  STL.64 [R1+0xa38], R14 ;  /* 0x000a380e01007387 */ /* 0x0003e80000100a00 */
[----:B------:R-:W3:Y:S04]  /*4cc60*/  LDL.LU.64 R16, [R1+0xaa0] ;  /* 0x000aa00001107983 */ /* 0x000ee80000300a00 */
[----:B------:R-:W3:Y:S04]  /*4cc70*/  LDL.LU.64 R18, [R1+0xaa8] ;  /* 0x000aa80001127983 */ /* 0x000ee80000300a00 */
[----:B------:R-:W3:Y:S04]  /*4cc80*/  LDL.LU.64 R48, [R1+0xab0] ;  /* 0x000ab00001307983 */ /* 0x000ee80000300a00 */
[----:B------:R-:W3:Y:S04]  /*4cc90*/  LDL.LU.64 R50, [R1+0xab8] ;  /* 0x000ab80001327983 */ /* 0x000ee80000300a00 */
[----:B------:R-:W3:Y:S04]  /*4cca0*/  LDL.LU.64 R56, [R1+0xad0] ;  /* 0x000ad00001387983 */ /* 0x000ee80000300a00 */
[----:B------:R-:W3:Y:S04]  /*4ccb0*/  LDL.LU.64 R58, [R1+0xad8] ;  /* 0x000ad800013a7983 */ /* 0x000ee80000300a00 */
[----:B0-----:R-:W3:Y:S04]  /*4ccc0*/  LDL.LU.64 R12, [R1+0xae0] ;  /* 0x000ae000010c7983 */ /* 0x001ee80000300a00 */
[----:B-1----:R-:W3:Y:S01]  /*4ccd0*/  LDL.LU.64 R14, [R1+0xae8] ;  /* 0x000ae800010e7983 */ /* 0x002ee20000300a00 */
[----:B----4-:R-:W-:Y:S03]  /*4cce0*/  HMMA.16816.F32 R24, R24, R40, R36 ;  /* 0x000000281818723c */ /* 0x010fe60000001824 */
[----:B------:R-:W4:Y:S04]  /*4ccf0*/  LDL.LU.64 R38, [R1+0x4df8] ;  /* 0x004df80001267983 */ /* 0x000f280000300a00 */
[----:B------:R-:W3:-:S15]  /*4cd00*/  LDL.LU.64 R36, [R1+0x4df0] ;  /* 0x004df00001247983 */ /* 0x000ede0000300a00 */
[----:B------:R-:W-:-:S01]  /*4cd10*/  NOP ;  /* 0x0000000000007918 */ /* 0x000fc20000000000 */
[----:B------:R0:W-:Y:S04]  /*4cd20*/  STL.64 [R1+0xa10], R24 ;  /* 0x000a101801007387 */ /* 0x0001e80000100a00 */
[----:B------:R1:W-:Y:S04]  /*4cd30*/  STL.64 [R1+0xa18], R26 ;  /* 0x000a181a01007387 */ /* 0x0003e80000100a00 */
[----:B0-----:R-:W4:Y:S04]  /*4cd40*/  LDL.LU.64 R24, [R1+0xa20] ;  /* 0x000a200001187983 */ /* 0x001f280000300a00 */
[----:B-1----:R-:W4:Y:S01]  /*4cd50*/  LDL.LU.64 R26, [R1+0xa28] ;  /* 0x000a2800011a7983 */ /* 0x002f220000300a00 */
[----:B------:R-:W-:-:S02]  /*4cd60*/  F2FP.F16.E5M2.UNPACK_B R28, R28 ;  /* 0x0000001cff1c723e */ /* 0x000fc400020004ff */
[----:B------:R-:W-:Y:S02]  /*4cd70*/  F2FP.F16.E5M2.UNPACK_B R29, R29 ;  /* 0x0000001dff1d723e */ /* 0x000fe400020004ff */
[----:B------:R-:W-:Y:S02]  /*4cd80*/  F2FP.F16.E5M2.UNPACK_B R30, R30 ;  /* 0x0000001eff1e723e */ /* 0x000fe400020004ff */
[----:B------:R-:W-:-:S07]  /*4cd90*/  F2FP.F16.E5M2.UNPACK_B R31, R31 ;  /* 0x0000001fff1f723e */ /* 0x000fce00020004ff */
[C---:B--2---:R-:W-:Y:S06]  /*4cda0*/  HMMA.16816.F32 R20, R28.reuse, R32, R20 ;  /* 0x000000201c14723c */ /* 0x044fec0000001814 */
[----:B----4-:R-:W-:-:S15]  /*4cdb0*/  HMMA.16816.F32 R24, R28, R38, R24 ;  /* 0x000000261c18723c */ /* 0x010fde0000001818 */
[----:B------:R-:W-:-:S08]  /*4cdc0*/  NOP ;  /* 0x0000000000007918 */ /* 0x000fd00000000000 */
[----:B------:R-:W-:Y:S04]  /*4cdd0*/  STL.64 [R1+0xa20], R24 ;  /* 0x000a201801007387 */ /* 0x000fe80000100a00 */
[----:B------:R3:W-:Y:S02]  /*4cde0*/  STL.64 [R1+0xa28], R26 ;  /* 0x000a281a01007387 */ /* 0x0007e40000100a00 */
[----:B---3--:R-:W-:Y:S02]  /*4cdf0*/  HMMA.16816.F32 R24, R28, R36, R8 ;  /* 0x000000241c18723c */ /* 0x008fe40000001808 */
[----:B------:R-:W2:Y:S04]  /*4ce00*/  LDL.LU.64 R8, [R1+0xb00] ;  /* 0x000b000001087983 */ /* 0x000ea80000300a00 */
[----:B------:R-:W2:-:S15]  /*4ce10*/  LDL.LU.64 R10, [R1+0xb08] ;  /* 0x000b0800010a7983 */ /* 0x000e9e0000300a00 */
[----:B------:R-:W-:-:S02]  /*4ce20*/  NOP ;  /* 0x0000000000007918 */ /* 0x000fc40000000000 */
        /* <DEDUP_REMOVED lines=8> */
[----:B0-----:R-:W4:Y:S04]  /*4ceb0*/  LDL.LU.64 R24, [R1+0xb40] ;  /* 0x000b400001187983 */ /* 0x001f280000300a00 */
[----:B-1----:R-:W4:Y:S04]  /*4cec0*/  LDL.LU.64 R26, [R1+0xb48] ;  /* 0x000b4800011a7983 */ /* 0x002f280000300a00 */
        /* <DEDUP_REMOVED lines=19> */
[----:B------:R-:W-:Y:S04]  /*4d000*/  STL.64 [R1+0xad0], R56 ;  /* 0x000ad03801007387 */ /* 0x000fe80000100a00 */
[----:B------:R0:W-:Y:S04]  /*4d010*/  STL.64 [R1+0xad8], R58 ;  /* 0x000ad83a01007387 */ /* 0x0001e80000100a00 */
[----:B0-----:R-:W2:Y:S04]  /*4d020*/  LDL.LU R59, [R1+0x4dc8] ;  /* 0x004dc800013b7983 */ /* 0x001ea80000300800 */
[----:B------:R-:W-:Y:S04]  /*4d030*/  STL.64 [R1+0xae0], R12 ;  /* 0x000ae00c01007387 */ /* 0x000fe80000100a00 */
[----:B------:R0:W-:Y:S04]  /*4d040*/  STL.64 [R1+0xae8], R14 ;  /* 0x000ae80e01007387 */ /* 0x0001e80000100a00 */
[----:B0-----:R-:W4:Y:S04]  /*4d050*/  LDL.LU.64 R14, [R1+0x4dc0] ;  /* 0x004dc000010e7983 */ /* 0x001f280000300a00 */
[----:B------:R-:W3:Y:S04]  /*4d060*/  LDL.LU.64 R12, [R1+0x4db8] ;  /* 0x004db800010c7983 */ /* 0x000ee80000300a00 */
[----:B------:R-:W-:Y:S04]  /*4d070*/  STL.64 [R1+0x4da0], R18 ;  /* 0x004da01201007387 */ /* 0x000fe80000100a00 */
[----:B------:R0:W-:Y:S04]  /*4d080*/  STL.64 [R1+0x4d98], R16 ;  /* 0x004d981001007387 */ /* 0x0001e80000100a00 */
[----:B0-----:R-:W3:Y:S04]  /*4d090*/  LDL.LU.64 R16, [R1+0xb10] ;  /* 0x000b100001107983 */ /* 0x001ee80000300a00 */
[----:B------:R-:W3:Y:S01]  /*4d0a0*/  LDL.LU.64 R18, [R1+0xb18] ;  /* 0x000b180001127983 */ /* 0x000ee20000300a00 */
[----:B----4-:R-:W-:-:S15]  /*4d0b0*/  HMMA.16816.F32 R8, R28, R14, R8 ;  /* 0x0000000e1c08723c */ /* 0x010fde0000001808 */
[----:B------:R-:W-:-:S08]  /*4d0c0*/  NOP ;  /* 0x0000000000007918 */ /* 0x000fd00000000000 */
[----:B------:R-:W-:Y:S04]  /*4d0d0*/  STL.64 [R1+0xb00], R8 ;  /* 0x000b000801007387 */ /* 0x000fe80000100a00 */
[----:B------:R0:W-:Y:S04]  /*4d0e0*/  STL.64 [R1+0xb08], R10 ;  /* 0x000b080a01007387 */ /* 0x0001e80000100a00 */
[----:B0-----:R-:W4:Y:S01]  /*4d0f0*/  LDL.LU.64 R10, [R1+0x4db0] ;  /* 0x004db000010a7983 */ /* 0x001f220000300a00 */
[----:B---3--:R-:W-:Y:S03]  /*4d100*/  HMMA.16816.F32 R16, R28, R12, R16 ;  /* 0x0000000c1c10723c */ /* 0x008fe60000001810 */
[----:B------:R-:W3:-:S15]  /*4d110*/  LDL.LU.64 R8, [R1+0x4da8] ;  /* 0x004da80001087983 */ /* 0x000ede0000300a00 */
[----:B------:R-:W-:-:S05]  /*4d120*/  NOP ;  /* 0x0000000000007918 */ /* 0x000fca0000000000 */
[----:B------:R0:W-:Y:S04]  /*4d130*/  STL.64 [R1+0xb10], R16 ;  /* 0x000b101001007387 */ /* 0x0001e80000100a00 */
[----:B------:R1:W-:Y:S04]  /*4d140*/  STL.64 [R1+0xb18], R18 ;  /* 0x000b181201007387 */ /* 0x0003e80000100a00 */
[----:B0-----:R-:W2:Y:S04]  /*4d150*/  LDL.LU.64 R16, [R1+0x1490] ;  /* 0x0014900001107983 */ /* 0x001ea80000300a00 */
[----:B-1----:R-:W2:Y:S04]  /*4d160*/  LDL.LU.64 R18, [R1+0x1498] ;  /* 0x0014980001127983 */ /* 0x002ea80000300a00 */
[----:B------:R-:W-:Y:S04]  /*4d170*/  STL.64 [R1+0x4d80], R14 ;  /* 0x004d800e01007387 */ /* 0x000fe80000100a00 */
[----:B------:R3:W-:Y:S01]  /*4d180*/  STL.64 [R1+0x4d78], R12 ;  /* 0x004d780c01007387 */ /* 0x0007e20000100a00 */
[C---:B----4-:R-:W-:Y:S06]  /*4d190*/  HMMA.16816.F32 R52, R28.reuse, R10, R52 ;  /* 0x0000000a1c34723c */ /* 0x050fec0000001834 */
[----:B------:R-:W-:Y:S01]  /*4d1a0*/  STL.64 [R1+0x4d90], R10 ;  /* 0x004d900a01007387 */ /* 0x000fe20000100a00 */
[----:B---3--:R-:W-:-:S15]  /*4d1b0*/  HMMA.16816.F32 R12, R28, R8, R24 ;  /* 0x000000081c0c723c */ /* 0x008fde0000001818 */
[----:B------:R-:W-:-:S01]  /*4d1c0*/  NOP ;  /* 0x0000000000007918 */ /* 0x000fc20000000000 */
[----:B------:R-:W-:Y:S04]  /*4d1d0*/  STL.64 [R1+0xb30], R52 ;  /* 0x000b303401007387 */ /* 0x000fe80000100a00 */
[----:B------:R-:W-:Y:S04]  /*4d1e0*/  STL.64 [R1+0xb38], R54 ;  /* 0x000b383601007387 */ /* 0x000fe80000100a00 */
[----:B------:R0:W-:Y:S02]  /*4d1f0*/  STL.64 [R1+0x4d88], R8 ;  /* 0x004d880801007387 */ /* 0x0001e40000100a00 */
[----:B0-----:R-:W-:Y:S02]  /*4d200*/  HMMA.16816.F32 R8, R28, R6, R48 ;  /* 0x000000061c08723c */ /* 0x001fe40000001830 */
[----:B------:R-:W-:Y:S01]  /*4d210*/  STL.64 [R1+0xb40], R12 ;  /* 0x000b400c01007387 */ /* 0x000fe20000100a00 */
[----:B--2---:R-:W-:-:S02]  /*4d220*/  IMAD R24, R44, 0x100, R59 ;  /* 0x000001002c187824 */ /* 0x004fc400078e023b */
[----:B------:R-:W-:Y:S01]  /*4d230*/  IMAD R25, R46, 0x100, R45 ;  /* 0x000001002e197824 */ /* 0x000fe200078e022d */
[----:B------:R-:W-:Y:S04]  /*4d240*/  STL.64 [R1+0xb48], R14 ;  /* 0x000b480e01007387 */ /* 0x000fe80000100a00 */
[----:B------:R-:W2:-:S13]  /*4d250*/  LDL.LU.64 R44, [R1+0x1480] ;  /* 0x00148000012c7983 */ /* 0x000e9a0000300a00 */
[----:B------:R-:W-:Y:S04]  /*4d260*/  STL.64 [R1+0xb60], R8 ;  /* 0x000b600801007387 */ /* 0x000fe80000100a00 */
[----:B------:R0:W-:Y:S02]  /*4d270*/  STL.64 [R1+0xb68], R10 ;  /* 0x000b680a01007387 */ /* 0x0001e40000100a00 */
[----:B0-----:R-:W-:Y:S01]  /*4d280*/  HMMA.16816.F32 R8, R28, R4, R16 ;  /* 0x000000041c08723c */ /* 0x001fe20000001810 */
[----:B------:R-:W-:Y:S02]  /*4d290*/  IMAD R26, R0, 0x100, R47 ;  /* 0x00000100001a7824 */ /* 0x000fe400078e022f */
[----:B------:R-:W2:Y:S04]  /*4d2a0*/  LDL.LU.64 R46, [R1+0x1488] ;  /* 0x00148800012e7983 */ /* 0x000ea80000300a00 */
[----:B------:R-:W3:Y:S04]  /*4d2b0*/  LDL.LU.64 R56, [R1+0xb80] ;  /* 0x000b800001387983 */ /* 0x000ee80000300a00 */
[----:B------:R-:W3:-:S12]  /*4d2c0*/  LDL.LU.64 R58, [R1+0xb88] ;  /* 0x000b8800013a7983 */ /* 0x000ed80000300a00 */
[----:B------:R0:W-:Y:S04]  /*4d2d0*/  STL.64 [R1+0xbb0], R8 ;  /* 0x000bb00801007387 */ /* 0x0001e80000100a00 */
[----:B------:R1:W-:Y:S04]  /*4d2e0*/  STL.64 [R1+0xbb8], R10 ;  /* 0x000bb80a01007387 */ /* 0x0003e80000100a00 */
[----:B------:R-:W4:Y:S04]  /*4d2f0*/  LDL.LU.64 R52, [R1+0xb90] ;  /* 0x000b900001347983 */ /* 0x000f280000300a00 */
[----:B------:R-:W4:Y:S04]  /*4d300*/  LDL.LU.64 R54, [R1+0xb98] ;  /* 0x000b980001367983 */ /* 0x000f280000300a00 */
[----:B------:R-:W4:Y:S04]  /*4d310*/  LDL.LU.64 R16, [R1+0xbc0] ;  /* 0x000bc00001107983 */ /* 0x000f280000300a00 */
[----:B------:R-:W4:Y:S01]  /*4d320*/  LDL.LU.64 R18, [R1+0xbc8] ;  /* 0x000bc80001127983 */ /* 0x000f220000300a00 */
[----:B------:R-:W-:Y:S01]  /*4d330*/  IMAD R27, R61, 0x100, R60 ;  /* 0x000001003d1b7824 */ /* 0x000fe200078e023c */
[----:B------:R-:W-:-:S02]  /*4d340*/  F2FP.F16.E5M2.UNPACK_B R24, R24 ;  /* 0x00000018ff18723e */ /* 0x000fc400020004ff */
[----:B------:R-:W-:Y:S01]  /*4d350*/  F2FP.F16.E5M2.UNPACK_B R25, R25 ;  /* 0x00000019ff19723e */ /* 0x000fe200020004ff */
[----:B------:R-:W4:Y:S01]  /*4d360*/  LDL.LU.64 R12, [R1+0xbe0] ;  /* 0x000be000010c7983 */ /* 0x000f220000300a00 */
[----:B------:R-:W-:Y:S02]  /*4d370*/  F2FP.F16.E5M2.UNPACK_B R26, R26 ;  /* 0x0000001aff1a723e */ /* 0x000fe400020004ff */
[----:B------:R-:W-:Y:S01]  /*4d380*/  F2FP.F16.E5M2.UNPACK_B R27, R27 ;  /* 0x0000001bff1b723e */ /* 0x000fe200020004ff */
[----:B------:R-:W4:Y:S04]  /*4d390*/  LDL.LU.64 R14, [R1+0xbe8] ;  /* 0x000be800010e7983 */ /* 0x000f280000300a00 */
[----:B0-----:R-:W4:Y:S04]  /*4d3a0*/  LDL.LU.64 R8, [R1+0xbf0] ;  /* 0x000bf00001087983 */ /* 0x001f280000300a00 */
[----:B-1----:R-:W4:Y:S04]  /*4d3b0*/  LDL.LU.64 R10, [R1+0xbf8] ;  /* 0x000bf800010a7983 */ /* 0x002f280000300a00 */
[----:B------:R-:W4:Y:S01]  /*4d3c0*/  LDL.LU R51, [R1+0x17dc] ;  /* 0x0017dc0001337983 */ /* 0x000f220000300800 */
[C---:B--2---:R-:W-:Y:S06]  /*4d3d0*/  HMMA.16816.F32 R44, R28.reuse, R2, R44 ;  /* 0x000000021c2c723c */ /* 0x044fec000000182c */
[----:B---3--:R-:W-:Y:S06]  /*4d3e0*/  HMMA.16816.F32 R28, R28, R40, R56 ;  /* 0x000000281c1c723c */ /* 0x008fec0000001838 */
[C---:B----4-:R-:W-:Y:S11]  /*4d3f0*/  HMMA.16816.F32 R52, R24.reuse, R38, R52 ;  /* 0x000000261834723c */ /* 0x050ff60000001834 */
[----:B------:R0:W-:Y:S04]  /*4d400*/  STL.64 [R1+0xba0], R44 ;  /* 0x000ba02c01007387 */ /* 0x0001e80000100a00 */
[----:B------:R1:W-:Y:S04]  /*4d410*/  STL.64 [R1+0xba8], R46 ;  /* 0x000ba82e01007387 */ /* 0x0003e80000100a00 */
[----:B0-----:R-:W2:Y:S04]  /*4d420*/  LDL.LU R44, [R1+0x17d8] ;  /* 0x0017d800012c7983 */ /* 0x001ea80000300800 */
[----:B------:R-:W3:Y:S04]  /*4d430*/  LDL.LU R45, [R1+0x17e4] ;  /* 0x0017e400012d7983 */ /* 0x000ee80000300800 */
[----:B-1----:R-:W3:Y:S04]  /*4d440*/  LDL.LU R46, [R1+0x17e0] ;  /* 0x0017e000012e7983 */ /* 0x002ee80000300800 */
[----:B------:R-:W4:Y:S04]  /*4d450*/  LDL.LU R47, [R1+0x17ec] ;  /* 0x0017ec00012f7983 */ /* 0x000f280000300800 */
[----:B------:R-:W4:Y:S04]  /*4d460*/  LDL.LU R0, [R1+0x17e8] ;  /* 0x0017e80001007983 */ /* 0x000f280000300800 */
[----:B------:R-:W4:Y:S04]  /*4d470*/  LDL.LU R60, [R1+0x17f4] ;  /* 0x0017f400013c7983 */ /* 0x000f280000300800 */
[----:B------:R-:W4:Y:S04]  /*4d480*/  LDL.LU R61, [R1+0x17f0] ;  /* 0x0017f000013d7983 */ /* 0x000f280000300800 */
[----:B------:R-:W-:Y:S04]  /*4d490*/  STL.64 [R1+0xb80], R28 ;  /* 0x000b801c01007387 */ /* 0x000fe80000100a00 */
[----:B------:R0:W-:Y:S02]  /*4d4a0*/  STL.64 [R1+0xb88], R30 ;  /* 0x000b881e01007387 */ /* 0x0001e40000100a00 */
[C---:B0-----:R-:W-:Y:S02]  /*4d4b0*/  HMMA.16816.F32 R28, R24.reuse, R36, R16 ;  /* 0x00000024181c723c */ /* 0x041fe40000001810 */
[----:B------:R-:W2:Y:S04]  /*4d4c0*/  LDL.LU.64 R16, [R1+0xc10] ;  /* 0x000c100001107983 */ /* 0x000ea80000300a00 */
[----:B------:R-:W-:Y:S04]  /*4d4d0*/  STL.64 [R1+0xb90], R52 ;  /* 0x000b903401007387 */ /* 0x000fe80000100a00 */
[----:B------:R-:W-:Y:S04]  /*4d4e0*/  STL.64 [R1+0xb98], R54 ;  /* 0x000b983601007387 */ /* 0x000fe80000100a00 */
[----:B------:R-:W2:Y:S09]  /*4d4f0*/  LDL.LU.64 R18, [R1+0xc18] ;  /* 0x000c180001127983 */ /* 0x000eb20000300a00 */
[----:B------:R-:W-:Y:S04]  /*4d500*/  STL.64 [R1+0xbc0], R28 ;  /* 0x000bc01c01007387 */ /* 0x000fe80000100a00 */
[----:B------:R0:W-:Y:S02]  /*4d510*/  STL.64 [R1+0xbc8], R30 ;  /* 0x000bc81e01007387 */ /* 0x0001e40000100a00 */
[C---:B0-----:R-:W-:Y:S06]  /*4d520*/  HMMA.16816.F32 R28, R24.reuse, R34, R12 ;  /* 0x00000022181c723c */ /* 0x041fec000000180c */
[----:B------:R-:W-:Y:S01]  /*4d530*/  HMMA.16816.F32 R12, R24, R32, R8 ;  /* 0x00000020180c723c */ /* 0x000fe20000001808 */
[----:B------:R-:W3:-:S15]  /*4d540*/  LDL.LU.64 R8, [R1+0xc40] ;  /* 0x000c400001087983 */ /* 0x000ede0000300a00 */
[----:B------:R-:W-:-:S01]  /*4d550*/  NOP ;  /* 0x0000000000007918 */ /* 0x000fc20000000000 */
[----:B------:R-:W-:Y:S04]  /*4d560*/  STL.64 [R1+0xbe0], R28 ;  /* 0x000be01c01007387 */ /* 0x000fe80000100a00 */
[----:B------:R-:W-:Y:S04]  /*4d570*/  STL.64 [R1+0xbe8], R30 ;  /* 0x000be81e01007387 */ /* 0x000fe80000100a00 */
[----:B------:R-:W3:Y:S04]  /*4d580*/  LDL.LU.64 R10, [R1+0xc48] ;  /* 0x000c4800010a7983 */ /* 0x000ee80000300a00 */
        /* <DEDUP_REMOVED lines=25> */
[----:B-1----:R-:W3:Y:S04]  /*4d720*/  LDL.LU.64 R34, [R1+0xcc8] ;  /* 0x000cc80001227983 */ /* 0x002ee80000300a00 */
[----:B------:R-:W-:Y:S04]  /*4d730*/  STL.64 [R1+0x4d60], R22 ;  /* 0x004d601601007387 */ /* 0x000fe80000100a00 */
[----:B------:R0:W-:Y:S04]  /*4d740*/  STL.64 [R1+0x4d58], R20 ;  /* 0x004d581401007387 */ /* 0x0001e80000100a00 */
[----:B0-----:R-:W3:Y:S04]  /*4d750*/  LDL.LU.64 R20, [R1+0xc60] ;  /* 0x000c600001147983 */ /* 0x001ee80000300a00 */
[----:B------:R-:W3:Y:S01]  /*4d760*/  LDL.LU.64 R22, [R1+0xc68] ;  /* 0x000c680001167983 */ /* 0x000ee20000300a00 */
[C---:B--2---:R-:W-:Y:S06]  /*4d770*/  HMMA.16816.F32 R8, R24.reuse, R18, R8 ;  /* 0x000000121808723c */ /* 0x044fec0000001808 */
[----:B----4-:R-:W-:-:S15]  /*4d780*/  HMMA.16816.F32 R12, R24, R16, R12 ;  /* 0x00000010180c723c */ /* 0x010fde000000180c */
        /* <DEDUP_REMOVED lines=10> */
[----:B------:R2:W-:Y:S01]  /*4d830*/  STL.64 [R1+0x4d38], R16 ;  /* 0x004d381001007387 */ /* 0x0005e20000100a00 */
[C---:B---3--:R-:W-:Y:S06]  /*4d840*/  HMMA.16816.F32 R20, R24.reuse, R14, R20 ;  /* 0x0000000e1814723c */ /* 0x048fec0000001814 */
        /* <DEDUP_REMOVED lines=10> */
[----:B----4-:R-:W-:-:S15]  /*4d8f0*/  HMMA.16816.F32 R12, R24, R8, R28 ;  /* 0x00000008180c723c */ /* 0x010fde000000181c */
[----:B------:R-:W-:-:S01]  /*4d900*/  NOP ;  /* 0x0000000000007918 */ /* 0x000fc20000000000 */
[----:B------:R-:W-:Y:S04]  /*4d910*/  STL.64 [R1+0xc90], R16 ;  /* 0x000c901001007387 */ /* 0x000fe80000100a00 */
[----:B------:R0:W-:Y:S02]  /*4d920*/  STL.64 [R1+0xc98], R18 ;  /* 0x000c981201007387 */ /* 0x0001e40000100a00 */
[----:B0-----:R-:W-:Y:S02]  /*4d930*/  HMMA.16816.F32 R16, R24, R6, R32 ;  /* 0x000000061810723c */ /* 0x001fe40000001820 */
[----:B------:R0:W-:Y:S04]  /*4d940*/  STL.64 [R1+0x4d10], R8 ;  /* 0x004d100801007387 */ /* 0x0001e80000100a00 */
[----:B------:R1:W-:Y:S04]  /*4d950*/  STL.64 [R1+0xca0], R12 ;  /* 0x000ca00c01007387 */ /* 0x0003e80000100a00 */
[----:B------:R2:W-:Y:S04]  /*4d960*/  STL.64 [R1+0xca8], R14 ;  /* 0x000ca80e01007387 */ /* 0x0005e80000100a00 */
[----:B0-----:R-:W3:Y:S04]  /*4d970*/  LDL.LU.64 R8, [R1+0x1470] ;  /* 0x0014700001087983 */ /* 0x001ee80000300a00 */
[----:B------:R-:W3:Y:S04]  /*4d980*/  LDL.LU.64 R10, [R1+0x1478] ;  /* 0x00147800010a7983 */ /* 0x000ee80000300a00 */
[----:B-1----:R-:W4:Y:S04]  /*4d990*/  LDL.LU.64 R12, [R1+0x1460] ;  /* 0x00146000010c7983 */ /* 0x002f280000300a00 */
[----:B------:R-:W-:Y:S04]  /*4d9a0*/  STL.64 [R1+0xcc0], R16 ;  /* 0x000cc01001007387 */ /* 0x000fe80000100a00 */
[----:B------:R-:W-:Y:S04]  /*4d9b0*/  STL.64 [R1+0xcc8], R18 ;  /* 0x000cc81201007387 */ /* 0x000fe80000100a00 */
[----:B--2---:R-:W4:Y:S04]  /*4d9c0*/  LDL.LU.64 R14, [R1+0x1468] ;  /* 0x00146800010e7983 */ /* 0x004f280000300a00 */
[----:B------:R-:W2:Y:S01]  /*4d9d0*/  LDL.LU R59, [R1+0x17fc] ;  /* 0x0017fc00013b7983 */ /* 0x000ea20000300800 */
[----:B------:R-:W-:-:S02]  /*4d9e0*/  IMAD R28, R44, 0x100, R51 ;  /* 0x000001002c1c7824 */ /* 0x000fc400078e0233 */
[----:B------:R-:W-:Y:S02]  /*4d9f0*/  IMAD R29, R46, 0x100, R45 ;  /* 0x000001002e1d7824 */ /* 0x000fe400078e022d */
[----:B------:R-:W-:Y:S01]  /*4da00*/  IMAD R30, R0, 0x100, R47 ;  /* 0x00000100001e7824 */ /* 0x000fe200078e022f */
[----:B--2---:R-:W-:Y:S04]  /*4da10*/  STL [R1+0x4d30], R59 ;  /* 0x004d303b01007387 */ /* 0x004fe80000100800 */
[----:B------:R-:W2:Y:S04]  /*4da20*/  LDL.LU R44, [R1+0x17f8] ;  /* 0x0017f800012c7983 */ /* 0x000ea80000300800 */
[----:B------:R-:W2:Y:S04]  /*4da30*/  LDL.LU R45, [R1+0x1804] ;  /* 0x00180400012d7983 */ /* 0x000ea80000300800 */
[----:B------:R-:W2:Y:S04]  /*4da40*/  LDL.LU R46, [R1+0x1800] ;  /* 0x00180000012e7983 */ /* 0x000ea80000300800 */
[----:B------:R-:W2:Y:S01]  /*4da50*/  LDL.LU R47, [R1+0x180c] ;  /* 0x00180c00012f7983 */ /* 0x000ea20000300800 */
[----:B---3--:R-:W-:Y:S01]  /*4da60*/  HMMA.16816.F32 R8, R24, R4, R8 ;  /* 0x000000041808723c */ /* 0x008fe20000001808 */
[----:B------:R-:W-:-:S05]  /*4da70*/  IMAD R31, R61, 0x100, R60 ;  /* 0x000001003d1f7824 */ /* 0x000fca00078e023c */
[----:B----4-:R-:W-:Y:S01]  /*4da80*/  HMMA.16816.F32 R12, R24, R2, R12 ;  /* 0x00000002180c723c */ /* 0x010fe2000000180c */
[----:B--2---:R-:W-:Y:S04]  /*4da90*/  STL.64 [R1+0x4d50], R46 ;  /* 0x004d502e01007387 */ /* 0x004fe80000100a00 */
[----:B------:R-:W-:Y:S04]  /*4daa0*/  STL.64 [R1+0x4d48], R44 ;  /* 0x004d482c01007387 */ /* 0x000fe80000100a00 */
[----:B------:R-:W2:Y:S04]  /*4dab0*/  LDL.LU R0, [R1+0x1808] ;  /* 0x0018080001007983 */ /* 0x000ea80000300800 */
[----:B------:R-:W3:Y:S04]  /*4dac0*/  LDL.LU R60, [R1+0x1814] ;  /* 0x00181400013c7983 */ /* 0x000ee80000300800 */
[----:B------:R-:W3:Y:S04]  /*4dad0*/  LDL.LU R61, [R1+0x1810] ;  /* 0x00181000013d7983 */ /* 0x000ee80000300800 */
[----:B------:R-:W4:Y:S04]  /*4dae0*/  LDL.LU.64 R52, [R1+0xce0] ;  /* 0x000ce00001347983 */ /* 0x000f280000300a00 */
[----:B------:R-:W4:Y:S04]  /*4daf0*/  LDL.LU.64 R54, [R1+0xce8] ;  /* 0x000ce80001367983 */ /* 0x000f280000300a00 */
[----:B------:R0:W-:Y:S04]  /*4db00*/  STL.64 [R1+0xd10], R8 ;  /* 0x000d100801007387 */ /* 0x0001e80000100a00 */
[----:B------:R1:W-:Y:S04]  /*4db10*/  STL.64 [R1+0xd18], R10 ;  /* 0x000d180a01007387 */ /* 0x0003e80000100a00 */
[----:B0-----:R-:W2:Y:S04]  /*4db20*/  LDL.LU.64 R8, [R1+0xcf0] ;  /* 0x000cf00001087983 */ /* 0x001ea80000300a00 */
[----:B-1----:R-:W2:Y:S04]  /*4db30*/  LDL.LU.64 R10, [R1+0xcf8] ;  /* 0x000cf800010a7983 */ /* 0x002ea80000300a00 */
[----:B------:R-:W3:Y:S04]  /*4db40*/  LDL.LU.64 R32, [R1+0xd20] ;  /* 0x000d200001207983 */ /* 0x000ee80000300a00 */
[----:B------:R-:W3:Y:S01]  /*4db50*/  LDL.LU.64 R34, [R1+0xd28] ;  /* 0x000d280001227983 */ /* 0x000ee20000300a00 */
[----:B------:R-:W-:-:S02]  /*4db60*/  F2FP.F16.E5M2.UNPACK_B R28, R28 ;  /* 0x0000001cff1c723e */ /* 0x000fc400020004ff */
[----:B------:R-:W-:Y:S02]  /*4db70*/  F2FP.F16.E5M2.UNPACK_B R29, R29 ;  /* 0x0000001dff1d723e */ /* 0x000fe400020004ff */
[----:B------:R-:W-:Y:S02]  /*4db80*/  F2FP.F16.E5M2.UNPACK_B R30, R30 ;  /* 0x0000001eff1e723e */ /* 0x000fe400020004ff */
[----:B------:R-:W-:Y:S01]  /*4db90*/  F2FP.F16.E5M2.UNPACK_B R31, R31 ;  /* 0x0000001fff1f723e */ /* 0x000fe200020004ff */
        /* <DEDUP_REMOVED lines=14> */
[----:B----4-:R-:W-:Y:S06]  /*4dc80*/  HMMA.16816.F32 R52, R24, R40, R52 ;  /* 0x000000281834723c */ /* 0x010fec0000001834 */
[C---:B--2---:R-:W-:Y:S01]  /*4dc90*/  HMMA.16816.F32 R24, R28.reuse, R38, R8 ;  /* 0x000000261c18723c */ /* 0x044fe20000001808 */
[----:B------:R-:W2:Y:S05]  /*4dca0*/  LDL.LU.64 R8, [R1+0xd90] ;  /* 0x000d900001087983 */ /* 0x000eaa0000300a00 */
[C---:B---3--:R-:W-:Y:S11]  /*4dcb0*/  HMMA.16816.F32 R32, R28.reuse, R36, R32 ;  /* 0x000000241c20723c */ /* 0x048ff60000001820 */
        /* <DEDUP_REMOVED lines=8> */
[----:B----4-:R-:W3:Y:S04]  /*4dd40*/  LDL.LU.64 R26, [R1+0xdc8] ;  /* 0x000dc800011a7983 */ /* 0x010ee80000300a00 */
[----:B------:R-:W-:Y:S04]  /*4dd50*/  STL.64 [R1+0xd20], R32 ;  /* 0x000d202001007387 */ /* 0x000fe80000100a00 */
[----:B------:R0:W-:Y:S04]  /*4dd60*/  STL.64 [R1+0xd28], R34 ;  /* 0x000d282201007387 */ /* 0x0001e80000100a00 */
[----:B0-----:R-:W4:Y:S04]  /*4dd70*/  LDL.LU.64 R34, [R1+0x4d70] ;  /* 0x004d700001227983 */ /* 0x001f280000300a00 */
[----:B------:R-:W2:Y:S01]  /*4dd80*/  LDL.LU.64 R32, [R1+0x4d68] ;  /* 0x004d680001207983 */ /* 0x000ea20000300a00 */
[----:B----4-:R-:W-:-:S15]  /*4dd90*/  HMMA.16816.F32 R20, R28, R34, R20 ;  /* 0x000000221c14723c */ /* 0x010fde0000001814 */
[----:B------:R-:W-:-:S08]  /*4dda0*/  NOP ;  /* 0x0000000000007918 */ /* 0x000fd00000000000 */
[----:B------:R-:W-:Y:S04]  /*4ddb0*/  STL.64 [R1+0xd30], R20 ;  /* 0x000d301401007387 */ /* 0x000fe80000100a00 */
[----:B------:R0:W-:Y:S04]  /*4ddc0*/  STL.64 [R1+0xd38], R22 ;  /* 0x000d381601007387 */ /* 0x0001e80000100a00 */
[----:B0-----:R-:W4:Y:S04]  /*4ddd0*/  LDL.LU.64 R22, [R1+0x4d60] ;  /* 0x004d600001167983 */ /* 0x001f280000300a00 */
[----:B------:R-:W3:Y:S01]  /*4dde0*/  LDL.LU.64 R20, [R1+0x4d58] ;  /* 0x004d580001147983 */ /* 0x000ee20000300a00 */
[----:B--2---:R-:W-:-:S15]  /*4ddf0*/  HMMA.16816.F32 R48, R28, R32, R48 ;  /* 0x000000201c30723c */ /* 0x004fde0000001830 */
[----:B------:R-:W-:-:S08]  /*4de00*/  NOP ;  /* 0x0000000000007918 */ /* 0x000fd00000000000 */
[----:B------:R0:W-:Y:S04]  /*4de10*/  STL.64 [R1+0xd40], R48 ;  /* 0x000d403001007387 */ /* 0x0001e80000100a00 */
[----:B------:R1:W-:Y:S04]  /*4de20*/  STL.64 [R1+0xd48], R50 ;  /* 0x000d483201007387 */ /* 0x0003e80000100a00 */
[----:B0-----:R-:W2:Y:S04]  /*4de30*/  LDL.LU.64 R48, [R1+0xdd0] ;  /* 0x000dd00001307983 */ /* 0x001ea80000300a00 */
[----:B-1----:R-:W2:Y:S01]  /*4de40*/  LDL.LU.64 R50, [R1+0xdd8] ;  /* 0x000dd80001327983 */ /* 0x002ea20000300a00 */
        /* <DEDUP_REMOVED lines=10> */
[----:B------:R-:W3:Y:S01]  /*4def0*/  LDL.LU.64 R16, [R1+0x4d38] ;  /* 0x004d380001107983 */ /* 0x000ee20000300a00 */
[C---:B--2---:R-:W-:Y:S06]  /*4df00*/  HMMA.16816.F32 R56, R28.reuse, R18, R56 ;  /* 0x000000121c38723c */ /* 0x044fec0000001838 */
[----:B---3--:R-:W-:-:S15]  /*4df10*/  HMMA.16816.F32 R12, R28, R16, R12 ;  /* 0x000000101c0c723c */ /* 0x008fde000000180c */
[----:B------:R-:W-:-:S02]  /*4df20*/  NOP ;  /* 0x0000000000007918 */ /* 0x000fc40000000000 */
[----:B------:R-:W-:Y:S04]  /*4df30*/  STL.64 [R1+0xd70], R56 ;  /* 0x000d703801007387 */ /* 0x000fe80000100a00 */
[----:B------:R0:W-:Y:S04]  /*4df40*/  STL.64 [R1+0xd78], R58 ;  /* 0x000d783a01007387 */ /* 0x0001e80000100a00 */
[----:B0-----:R-:W4:Y:S04]  /*4df50*/  LDL.LU R59, [R1+0x4d30] ;  /* 0x004d3000013b7983 */ /* 0x001f280000300800 */
        /* <DEDUP_REMOVED lines=20> */
[C---:B--2---:R-:W-:Y:S06]  /*4e0a0*/  HMMA.16816.F32 R16, R28.reuse, R10, R52 ;  /* 0x0000000a1c10723c */ /* 0x044fec0000001834 */
[----:B----4-:R-:W-:Y:S01]  /*4e0b0*/  HMMA.16816.F32 R12, R28, R8, R24 ;  /* 0x000000081c0c723c */ /* 0x010fe20000001818 */
[----:B------:R-:W-:-:S15]  /*4e0c0*/  STL.64 [R1+0x4ce0], R10 ;  /* 0x004ce00a01007387 */ /* 0x000fde0000100a00 */
[----:B------:R-:W-:-:S01]  /*4e0d0*/  NOP ;  /* 0x0000000000007918 */ /* 0x000fc20000000000 */
[----:B------:R-:W-:Y:S04]  /*4e0e0*/  STL.64 [R1+0xdb0], R16 ;  /* 0x000db01001007387 */ /* 0x000fe80000100a00 */
[----:B------:R-:W-:Y:S04]  /*4e0f0*/  STL.64 [R1+0xdb8], R18 ;  /* 0x000db81201007387 */ /* 0x000fe80000100a00 */
[----:B------:R0:W-:Y:S04]  /*4e100*/  STL.64 [R1+0x4cd8], R8 ;  /* 0x004cd80801007387 */ /* 0x0001e80000100a00 */
[----:B------:R-:W-:Y:S04]  /*4e110*/  STL.64 [R1+0xdc0], R12 ;  /* 0x000dc00c01007387 */ /* 0x000fe80000100a00 */
[----:B------:R1:W-:Y:S04]  /*4e120*/  STL.64 [R1+0xdc8], R14 ;  /* 0x000dc80e01007387 */ /* 0x0003e80000100a00 */
[----:B0-----:R-:W2:Y:S04]  /*4e130*/  LDL.LU.64 R8, [R1+0x1450] ;  /* 0x0014500001087983 */ /* 0x001ea80000300a00 */
[----:B------:R-:W2:Y:S01]  /*4e140*/  LDL.LU.64 R10, [R1+0x1458] ;  /* 0x00145800010a7983 */ /* 0x000ea20000300a00 */
[----:B-1----:R-:W-:Y:S01]  /*4e150*/  HMMA.16816.F32 R12, R28, R6, R48 ;  /* 0x000000061c0c723c */ /* 0x002fe20000001830 */
[----:B------:R-:W-:-:S15]  /*4e160*/  IMAD R24, R44, 0x100, R59 ;  /* 0x000001002c187824 */ /* 0x000fde00078e023b */
[----:B------:R-:W-:-:S07]  /*4e170*/  NOP ;  /* 0x0000000000007918 */ /* 0x000fce0000000000 */
[----:B------:R0:W-:Y:S04]  /*4e180*/  STL.64 [R1+0xdd0], R12 ;  /* 0x000dd00c01007387 */ /* 0x0001e80000100a00 */
[----:B------:R1:W-:Y:S04]  /*4e190*/  STL.64 [R1+0xdd8], R14 ;  /* 0x000dd80e01007387 */ /* 0x0003e80000100a00 */
[----:B------:R-:W3:Y:S04]  /*4e1a0*/  LDL.LU.64 R16, [R1+0x1440] ;  /* 0x0014400001107983 */ /* 0x000ee80000300a00 */
[----:B------:R-:W3:Y:S04]  /*4e1b0*/  LDL.LU.64 R18, [R1+0x1448] ;  /* 0x0014480001127983 */ /* 0x000ee80000300a00 */
[----:B0-----:R-:W4:Y:S04]  /*4e1c0*/  LDL.LU.64 R12, [R1+0xde0] ;  /* 0x000de000010c7983 */ /* 0x001f280000300a00 */
[----:B-1----:R-:W4:Y:S04]  /*4e1d0*/  LDL.LU.64 R14, [R1+0xde8] ;  /* 0x000de800010e7983 */ /* 0x002f280000300a00 */
[----:B------:R-:W4:Y:S01]  /*4e1e0*/  LDL.LU R59, [R1+0x181c] ;  /* 0x00181c00013b7983 */ /* 0x000f220000300800 */
[----:B------:R-:W-:-:S02]  /*4e1f0*/  IMAD R25, R46, 0x100, R45 ;  /* 0x000001002e197824 */ /* 0x000fc400078e022d */
[----:B------:R-:W-:Y:S02]  /*4e200*/  IMAD R26, R0, 0x100, R47 ;  /* 0x00000100001a7824 */ /* 0x000fe400078e022f */
[----:B------:R-:W-:Y:S01]  /*4e210*/  IMAD R27, R61, 0x100, R60 ;  /* 0x000001003d1b7824 */ /* 0x000fe200078e023c */
[C---:B--2---:R-:W-:Y:S06]  /*4e220*/  HMMA.16816.F32 R8, R28.reuse, R4, R8 ;  /* 0x000000041c08723c */ /* 0x044fec0000001808 */
[C---:B---3--:R-:W-:Y:S01]  /*4e230*/  HMMA.16816.F32 R16, R28.reuse, R2, R16 ;  /* 0x000000021c10723c */ /* 0x048fe20000001810 */
[----:B----4-:R-:W-:Y:S04]  /*4e240*/  STL [R1+0x4d08], R59 ;  /* 0x004d083b01007387 */ /* 0x010fe80000100800 */
[----:B------:R-:W2:Y:S04]  /*4e250*/  LDL.LU R44, [R1+0x1818] ;  /* 0x00181800012c7983 */ /* 0x000ea80000300800 */
[----:B------:R-:W3:Y:S04]  /*4e260*/  LDL.LU R45, [R1+0x1824] ;  /* 0x00182400012d7983 */ /* 0x000ee80000300800 */
[----:B------:R-:W3:Y:S04]  /*4e270*/  LDL.LU R46, [R1+0x1820] ;  /* 0x00182000012e7983 */ /* 0x000ee80000300800 */
[----:B------:R-:W4:Y:S04]  /*4e280*/  LDL.LU R47, [R1+0x182c] ;  /* 0x00182c00012f7983 */ /* 0x000f280000300800 */
[----:B------:R-:W4:Y:S04]  /*4e290*/  LDL.LU R0, [R1+0x1828] ;  /* 0x0018280001007983 */ /* 0x000f280000300800 */
[----:B------:R-:W4:Y:S04]  /*4e2a0*/  LDL.LU R60, [R1+0x1834] ;  /* 0x00183400013c7983 */ /* 0x000f280000300800 */
[----:B------:R-:W4:Y:S04]  /*4e2b0*/  LDL.LU R61, [R1+0x1830] ;  /* 0x00183000013d7983 */ /* 0x000f280000300800 */
[----:B------:R-:W2:Y:S04]  /*4e2c0*/  LDL.LU.64 R52, [R1+0xe20] ;  /* 0x000e200001347983 */ /* 0x000ea80000300a00 */
[----:B------:R-:W2:Y:S01]  /*4e2d0*/  LDL.LU.64 R54, [R1+0xe28] ;  /* 0x000e280001367983 */ /* 0x000ea20000300a00 */
[----:B------:R-:W-:Y:S03]  /*4e2e0*/  HMMA.16816.F32 R12, R28, R40, R12 ;  /* 0x000000281c0c723c */ /* 0x000fe6000000180c */
[----:B------:R0:W-:Y:S04]  /*4e2f0*/  STL.64 [R1+0xe10], R8 ;  /* 0x000e100801007387 */ /* 0x0001e80000100a00 */
[----:B------:R1:W-:Y:S04]  /*4e300*/  STL.64 [R1+0xe18], R10 ;  /* 0x000e180a01007387 */ /* 0x0003e80000100a00 */
[----:B0-----:R-:W3:Y:S04]  /*4e310*/  LDL.LU.64 R8, [R1+0xcd0] ;  /* 0x000cd00001087983 */ /* 0x001ee80000300a00 */
[----:B-1----:R-:W3:Y:S04]  /*4e320*/  LDL.LU.64 R10, [R1+0xcd8] ;  /* 0x000cd800010a7983 */ /* 0x002ee80000300a00 */
[----:B------:R-:W4:Y:S04]  /*4e330*/  LDL.LU.64 R28, [R1+0xdf0] ;  /* 0x000df000011c7983 */ /* 0x000f280000300a00 */
[----:B------:R0:W-:Y:S04]  /*4e340*/  STL.64 [R1+0xe00], R16 ;  /* 0x000e001001007387 */ /* 0x0001e80000100a00 */
[----:B------:R1:W-:Y:S04]  /*4e350*/  STL.64 [R1+0xe08], R18 ;  /* 0x000e081201007387 */ /* 0x0003e80000100a00 */
[----:B------:R-:W4:Y:S04]  /*4e360*/  LDL.LU.64 R30, [R1+0xdf8] ;  /* 0x000df800011e7983 */ /* 0x000f280000300a00 */
[----:B------:R1:W-:Y:S04]  /*4e370*/  STL.64 [R1+0xde0], R12 ;  /* 0x000de00c01007387 */ /* 0x0003e80000100a00 */
[----:B------:R1:W-:Y:S04]  /*4e380*/  STL.64 [R1+0xde8], R14 ;  /* 0x000de80e01007387 */ /* 0x0003e80000100a00 */
[----:B------:R-:W3:Y:S04]  /*4e390*/  LDL.LU.64 R48, [R1+0xcb0] ;  /* 0x000cb00001307983 */ /* 0x000ee80000300a00 */
[----:B------:R-:W3:Y:S04]  /*4e3a0*/  LDL.LU.64 R50, [R1+0xcb8] ;  /* 0x000cb80001327983 */ /* 0x000ee80000300a00 */
[----:B------:R-:W3:Y:S04]  /*4e3b0*/  LDL.LU.64 R56, [R1+0xc80] ;  /* 0x000c800001387983 */ /* 0x000ee80000300a00 */
[----:B------:R-:W3:Y:S04]  /*4e3c0*/  LDL.LU.64 R58, [R1+0xc88] ;  /* 0x000c8800013a7983 */ /* 0x000ee80000300a00 */
[----:B0-----:R-:W3:Y:S04]  /*4e3d0*/  LDL.LU.64 R16, [R1+0xc30] ;  /* 0x000c300001107983 */ /* 0x001ee80000300a00 */
[----:B-1----:R-:W3:Y:S01]  /*4e3e0*/  LDL.LU.64 R18, [R1+0xc38] ;  /* 0x000c380001127983 */ /* 0x002ee20000300a00 */
[----:B------:R-:W-:-:S02]  /*4e3f0*/  F2FP.F16.E5M2.UNPACK_B R24, R24 ;  /* 0x00000018ff18723e */ /* 0x000fc400020004ff */
[----:B------:R-:W-:Y:S01]  /*4e400*/  F2FP.F16.E5M2.UNPACK_B R25, R25 ;  /* 0x00000019ff19723e */ /* 0x000fe200020004ff */
[----:B------:R-:W3:Y:S01]  /*4e410*/  LDL.LU.64 R12, [R1+0xc00] ;  /* 0x000c0000010c7983 */ /* 0x000ee20000300a00 */
[----:B------:R-:W-:Y:S02]  /*4e420*/  F2FP.F16.E5M2.UNPACK_B R26, R26 ;  /* 0x0000001aff1a723e */ /* 0x000fe400020004ff */
[----:B------:R-:W-:Y:S01]  /*4e430*/  F2FP.F16.E5M2.UNPACK_B R27, R27 ;  /* 0x0000001bff1b723e */ /* 0x000fe200020004ff */
[----:B------:R-:W3:Y:S04]  /*4e440*/  LDL.LU.64 R14, [R1+0xc08] ;  /* 0x000c0800010e7983 */ /* 0x000ee80000300a00 */
[----:B------:R-:W-:Y:S04]  /*4e450*/  STL.64 [R1+0x4cd0], R42 ;  /* 0x004cd02a01007387 */ /* 0x000fe80000100a00 */
[----:B------:R0:W-:Y:S04]  /*4e460*/  STL.64 [R1+0x4cc8], R40 ;  /* 0x004cc82801007387 */ /* 0x0001e80000100a00 */
[----:B0-----:R-:W3:Y:S04]  /*4e470*/  LDL.LU.64 R40, [R1+0xbd0] ;  /* 0x000bd00001287983 */ /* 0x001ee80000300a00 */
[----:B------:R-:W3:Y:S01]  /*4e480*/  LDL.LU.64 R42, [R1+0xbd8] ;  /* 0x000bd800012a7983 */ /* 0x000ee20000300a00 */
[C---:B--2---:R-:W-:Y:S06]  /*4e490*/  HMMA.16816.F32 R52, R24.reuse, R36, R52 ;  /* 0x000000241834723c */ /* 0x044fec0000001834 */
[----:B----4-:R-:W-:-:S15]  /*4e4a0*/  HMMA.16816.F32 R28, R24, R38, R28 ;  /* 0x00000026181c723c */ /* 0x010fde000000181c */
[----:B------:R-:W-:-:S08]  /*4e4b0*/  NOP ;  /* 0x0000000000007918 */ /* 0x000fd00000000000 */
[----:B------:R-:W-:Y:S04]  /*4e4c0*/  STL.64 [R1+0xdf0], R28 ;  /* 0x000df01c01007387 */ /* 0x000fe80000100a00 */
[----:B------:R0:W-:Y:S01]  /*4e4d0*/  STL.64 [R1+0xdf8], R30 ;  /* 0x000df81e01007387 */ /* 0x0001e20000100a00 */
[C---:B---3--:R-:W-:Y:S06]  /*4e4e0*/  HMMA.16816.F32 R48, R24.reuse, R32, R48 ;  /* 0x000000201830723c */ /* 0x048fec0000001830 */
[C---:B0-----:R-:W-:Y:S01]  /*4e4f0*/  HMMA.16816.F32 R28, R24.reuse, R34, R8 ;  /* 0x00000022181c723c */ /* 0x041fe20000001808 */
[----:B------:R-:W2:Y:S05]  /*4e500*/  LDL.LU.64 R8, [R1+0xb70] ;  /* 0x000b700001087983 */ /* 0x000eaa0000300a00 */
[C---:B------:R-:W-:Y:S06]  /*4e510*/  HMMA.16816.F32 R56, R24.reuse, R22, R56 ;  /* 0x000000161838723c */ /* 0x040fec0000001838 */
[C---:B------:R-:W-:Y:S01]  /*4e520*/  HMMA.16816.F32 R16, R24.reuse, R20, R16 ;  /* 0x000000141810723c */ /* 0x040fe20000001810 */
        /* <DEDUP_REMOVED lines=9> */
[----:B------:R0:W-:Y:S04]  /*4e5c0*/  STL.64 [R1+0xe40], R48 ;  /* 0x000e403001007387 */ /* 0x0001e80000100a00 */
[----:B------:R1:W-:Y:S04]  /*4e5d0*/  STL.64 [R1+0xe48], R50 ;  /* 0x000e483201007387 */ /* 0x0003e80000100a00 */
[----:B0-----:R-:W4:Y:S04]  /*4e5e0*/  LDL.LU.64 R48, [R1+0xac0] ;  /* 0x000ac00001307983 */ /* 0x001f280000300a00 */
[----:B-1----:R-:W4:Y:S04]  /*4e5f0*/  LDL.LU.64 R50, [R1+0xac8] ;  /* 0x000ac80001327983 */ /* 0x002f280000300a00 */
[----:B------:R-:W-:Y:S04]  /*4e600*/  STL.64 [R1+0xe50], R56 ;  /* 0x000e503801007387 */ /* 0x000fe80000100a00 */
[----:B------:R0:W-:Y:S04]  /*4e610*/  STL.64 [R1+0xe58], R58 ;  /* 0x000e583a01007387 */ /* 0x0001e80000100a00 */
[----:B0-----:R-:W4:Y:S04]  /*4e620*/  LDL.LU R59, [R1+0x4d08] ;  /* 0x004d0800013b7983 */ /* 0x001f280000300800 */
        /* <DEDUP_REMOVED lines=8> */
[----:B0-----:R-:W2:Y:S01]  /*4e6b0*/  LDL.LU.64 R14, [R1+0x4cf0] ;  /* 0x004cf000010e7983 */ /* 0x001ea20000300a00 */
[----:B---3--:R-:W-:Y:S03]  /*4e6c0*/  HMMA.16816.F32 R40, R24, R16, R40 ;  /* 0x000000101828723c */ /* 0x008fe60000001828 */
[----:B------:R-:W3:-:S15]  /*4e6d0*/  LDL.LU.64 R12, [R1+0x4ce8] ;  /* 0x004ce800010c7983 */ /* 0x000ede0000300a00 */
[----:B------:R-:W-:-:S05]  /*4e6e0*/  NOP ;  /* 0x0000000000007918 */ /* 0x000fca0000000000 */
[----:B------:R0:W-:Y:S04]  /*4e6f0*/  STL.64 [R1+0xe80], R40 ;  /* 0x000e802801007387 */ /* 0x0001e80000100a00 */
[----:B------:R1:W-:Y:S04]  /*4e700*/  STL.64 [R1+0xe88], R42 ;  /* 0x000e882a01007387 */ /* 0x0003e80000100a00 */
[----:B0-----:R-:W4:Y:S04]  /*4e710*/  LDL.LU.64 R40, [R1+0x1430] ;  /* 0x0014300001287983 */ /* 0x001f280000300a00 */
[----:B-1----:R-:W4:Y:S04]  /*4e720*/  LDL.LU.64 R42, [R1+0x1438] ;  /* 0x00143800012a7983 */ /* 0x002f280000300a00 */
        /* <DEDUP_REMOVED lines=17> */
[----:B----4-:R-:W-:-:S15]  /*4e840*/  HMMA.16816.F32 R12, R24, R8, R28 ;  /* 0x00000008180c723c */ /* 0x010fde000000181c */
[----:B------:R-:W-:-:S02]  /*4e850*/  NOP ;  /* 0x0000000000007918 */ /* 0x000fc40000000000 */
[----:B------:R-:W-:Y:S04]  /*4e860*/  STL.64 [R1+0xeb0], R16 ;  /* 0x000eb01001007387 */ /* 0x000fe80000100a00 */
[----:B------:R-:W-:Y:S04]  /*4e870*/  STL.64 [R1+0xeb8], R18 ;  /* 0x000eb81201007387 */ /* 0x000fe80000100a00 */
[----:B------:R-:W-:Y:S04]  /*4e880*/  STL.64 [R1+0xec0], R12 ;  /* 0x000ec00c01007387 */ /* 0x000fe80000100a00 */
[----:B------:R0:W-:Y:S02]  /*4e890*/  STL.64 [R1+0xec8], R14 ;  /* 0x000ec80e01007387 */ /* 0x0001e40000100a00 */
[----:B0-----:R-:W-:-:S15]  /*4e8a0*/  HMMA.16816.F32 R12, R24, R6, R48 ;  /* 0x00000006180c723c */ /* 0x001fde0000001830 */
[----:B------:R-:W-:-:S08]  /*4e8b0*/  NOP ;  /* 0x0000000000007918 */ /* 0x000fd00000000000 */
[----:B------:R-:W-:Y:S04]  /*4e8c0*/  STL.64 [R1+0xed0], R12 ;  /* 0x000ed00c01007387 */ /* 0x000fe80000100a00 */
[----:B------:R0:W-:Y:S02]  /*4e8d0*/  STL.64 [R1+0xed8], R14 ;  /* 0x000ed80e01007387 */ /* 0x0001e40000100a00 */
[----:B0-----:R-:W-:Y:S02]  /*4e8e0*/  HMMA.16816.F32 R12, R24, R4, R40 ;  /* 0x00000004180c723c */ /* 0x001fe40000001828 */
[----:B------:R-:W2:Y:S04]  /*4e8f0*/  LDL.LU.64 R40, [R1+0x1420] ;  /* 0x0014200001287983 */ /* 0x000ea80000300a00 */
[----:B------:R-:W2:Y:S01]  /*4e900*/  LDL.LU.64 R42, [R1+0x1428] ;  /* 0x00142800012a7983 */ /* 0x000ea20000300a00 */
[----:B------:R-:W-:-:S02]  /*4e910*/  IMAD R28, R44, 0x100, R59 ;  /* 0x000001002c1c7824 */ /* 0x000fc400078e023b */
[----:B------:R-:W-:Y:S02]  /*4e920*/  IMAD R29, R46, 0x100, R45 ;  /* 0x000001002e1d7824 */ /* 0x000fe400078e022d */
[----:B------:R-:W-:-:S12]  /*4e930*/  IMAD R30, R0, 0x100, R47 ;  /* 0x00000100001e7824 */ /* 0x000fd800078e022f */
[----:B------:R0:W-:Y:S04]  /*4e940*/  STL.64 [R1+0xf10], R12 ;  /* 0x000f100c01007387 */ /* 0x0001e80000100a00 */
[----:B------:R1:W-:Y:S04]  /*4e950*/  STL.64 [R1+0xf18], R14 ;  /* 0x000f180e01007387 */ /* 0x0003e80000100a00 */
[----:B------:R-:W3:Y:S04]  /*4e960*/  LDL.LU.64 R56, [R1+0xa90] ;  /* 0x000a900001387983 */ /* 0x000ee80000300a00 */
[----:B------:R-:W3:Y:S04]  /*4e970*/  LDL.LU.64 R58, [R1+0xa98] ;  /* 0x000a9800013a7983 */ /* 0x000ee80000300a00 */
[----:B------:R-:W4:Y:S04]  /*4e980*/  LDL.LU.64 R52, [R1+0xa60] ;  /* 0x000a600001347983 */ /* 0x000f280000300a00 */
[----:B------:R-:W4:Y:S04]  /*4e990*/  LDL.LU.64 R54, [R1+0xa68] ;  /* 0x000a680001367983 */ /* 0x000f280000300a00 */
[----:B------:R-:W3:Y:S04]  /*4e9a0*/  LDL.LU.64 R16, [R1+0xa00] ;  /* 0x000a000001107983 */ /* 0x000ee80000300a00 */
[----:B------:R-:W3:Y:S04]  /*4e9b0*/  LDL.LU.64 R18, [R1+0xa08] ;  /* 0x000a080001127983 */ /* 0x000ee80000300a00 */
[----:B0-----:R-:W4:Y:S04]  /*4e9c0*/  LDL.LU.64 R12, [R1+0x9e0] ;  /* 0x0009e000010c7983 */ /* 0x001f280000300a00 */
[----:B-1----:R-:W4:Y:S04]  /*4e9d0*/  LDL.LU.64 R14, [R1+0x9e8] ;  /* 0x0009e800010e7983 */ /* 0x002f280000300a00 */
        /* <DEDUP_REMOVED lines=9> */
[----:B--2---:R-:W-:-:S15]  /*4ea70*/  HMMA.16816.F32 R40, R24, R2, R40 ;  /* 0x000000021828723c */ /* 0x004fde0000001828 */
[----:B------:R-:W-:-:S08]  /*4ea80*/  NOP ;  /* 0x0000000000007918 */ /* 0x000fd00000000000 */
[----:B------:R-:W-:Y:S04]  /*4ea90*/  STL.64 [R1+0xf00], R40 ;  /* 0x000f002801007387 */ /* 0x000fe80000100a00 */
[----:B------:R0:W-:Y:S04]  /*4eaa0*/  STL.64 [R1+0xf08], R42 ;  /* 0x000f082a01007387 */ /* 0x0001e80000100a00 */
[----:B0-----:R-:W2:Y:S04]  /*4eab0*/  LDL.LU.64 R42, [R1+0x4cd0] ;  /* 0x004cd000012a7983 */ /* 0x001ea80000300a00 */
[----:B------:R-:W4:Y:S01]  /*4eac0*/  LDL.LU.64 R40, [R1+0x4cc8] ;  /* 0x004cc80001287983 */ /* 0x000f220000300a00 */
[----:B------:R-:W-:-:S02]  /*4ead0*/  F2FP.F16.E5M2.UNPACK_B R28, R28 ;  /* 0x0000001cff1c723e */ /* 0x000fc400020004ff */
[----:B------:R-:W-:Y:S02]  /*4eae0*/  F2FP.F16.E5M2.UNPACK_B R29, R29 ;  /* 0x0000001dff1d723e */ /* 0x000fe400020004ff */
[----:B------:R-:W-:Y:S02]  /*4eaf0*/  F2FP.F16.E5M2.UNPACK_B R30, R30 ;  /* 0x0000001eff1e723e */ /* 0x000fe400020004ff */
[----:B------:R-:W-:-:S07]  /*4eb00*/  F2FP.F16.E5M2.UNPACK_B R31, R31 ;  /* 0x0000001fff1f723e */ /* 0x000fce00020004ff */
[----:B---3--:R-:W-:Y:S06]  /*4eb10*/  HMMA.16816.F32 R16, R28, R36, R16 ;  /* 0x000000241c10723c */ /* 0x008fec0000001810 */
[----:B----4-:R-:W-:Y:S01]  /*4eb20*/  HMMA.16816.F32 R24, R24, R40, R56 ;  /* 0x000000281818723c */ /* 0x010fe20000001838 */
[----:B--2---:R-:W-:Y:S05]  /*4eb30*/  STL.64 [R1+0x4ca0], R42 ;  /* 0x004ca02a01007387 */ /* 0x004fea0000100a00 */
[----:B------:R-:W-:-:S15]  /*4eb40*/  STL.64 [R1+0x4c98], R40 ;  /* 0x004c982801007387 */ /* 0x000fde0000100a00 */
[----:B------:R-:W-:-:S02]  /*4eb50*/  NOP ;  /* 0x0000000000007918 */ /* 0x000fc40000000000 */
[----:B------:R-:W-:Y:S04]  /*4eb60*/  STL.64 [R1+0xee0], R24 ;  /* 0x000ee01801007387 */ /* 0x000fe80000100a00 */
[----:B------:R0:W-:Y:S02]  /*4eb70*/  STL.64 [R1+0xee8], R26 ;  /* 0x000ee81a01007387 */ /* 0x0001e40000100a00 */
[----:B0-----:R-:W-:Y:S06]  /*4eb80*/  HMMA.16816.F32 R24, R28, R38, R52 ;  /* 0x000000261c18723c */ /* 0x001fec0000001834 */
[----:B------:R-:W-:-:S15]  /*4eb90*/  STL.64 [R1+0x4c90], R38 ;  /* 0x004c902601007387 */ /* 0x000fde0000100a00 */
[----:B------:R-:W-:-:S02]  /*4eba0*/  NOP ;  /* 0x0000000000007918 */ /* 0x000fc40000000000 */
[----:B------:R-:W-:Y:S04]  /*4ebb0*/  STL.64 [R1+0xef0], R24 ;  /* 0x000ef01801007387 */ /* 0x000fe80000100a00 */
[----:B------:R-:W-:Y:S04]  /*4ebc0*/  STL.64 [R1+0xef8], R26 ;  /* 0x000ef81a01007387 */ /* 0x000fe80000100a00 */
[----:B------:R0:W-:Y:S04]  /*4ebd0*/  STL.64 [R1+0x4c88], R36 ;  /* 0x004c882401007387 */ /* 0x0001e80000100a00 */
[----:B------:R1:W-:Y:S04]  /*4ebe0*/  STL.64 [R1+0xf20], R16 ;  /* 0x000f201001007387 */ /* 0x0003e80000100a00 */
[----:B------:R2:W-:Y:S04]  /*4ebf0*/  STL.64 [R1+0xf28], R18 ;  /* 0x000f281201007387 */ /* 0x0005e80000100a00 */
[----:B0-----:R-:W3:Y:S04]  /*4ec00*/  LDL.LU.64 R36, [R1+0x9b0] ;  /* 0x0009b00001247983 */ /* 0x001ee80000300a00 */
[----:B------:R-:W3:Y:S04]  /*4ec10*/  LDL.LU.64 R38, [R1+0x9b8] ;  /* 0x0009b80001267983 */ /* 0x000ee80000300a00 */
[----:B-1----:R-:W4:Y:S04]  /*4ec20*/  LDL.LU.64 R16, [R1+0x980] ;  /* 0x0009800001107983 */ /* 0x002f280000300a00 */
[----:B--2---:R-:W4:Y:S01]  /*4ec30*/  LDL.LU.64 R18, [R1+0x988] ;  /* 0x0009880001127983 */ /* 0x004f220000300a00 */
[----:B------:R-:W-:-:S15]  /*4ec40*/  HMMA.16816.F32 R12, R28, R34, R12 ;  /* 0x000000221c0c723c */ /* 0x000fde000000180c */
[----:B------:R-:W-:-:S08]  /*4ec50*/  NOP ;  /* 0x0000000000007918 */ /* 0x000fd00000000000 */
[----:B------:R0:W-:Y:S04]  /*4ec60*/  STL.64 [R1+0xf30], R12 ;  /* 0x000f300c01007387 */ /* 0x0001e80000100a00 */
[----:B------:R1:W-:Y:S04]  /*4ec70*/  STL.64 [R1+0xf38], R14 ;  /* 0x000f380e01007387 */ /* 0x0003e80000100a00 */
[----:B0-----:R-:W2:Y:S04]  /*4ec80*/  LDL.LU.64 R12, [R1+0x900] ;  /* 0x00090000010c7983 */ /* 0x001ea80000300a00 */
[----:B-1----:R-:W2:Y:S04]  /*4ec90*/  LDL.LU.64 R14, [R1+0x908] ;  /* 0x00090800010e7983 */ /* 0x002ea80000300a00 */
[----:B------:R-:W2:Y:S04]  /*4eca0*/  LDL.LU.64 R56, [R1+0x880] ;  /* 0x0008800001387983 */ /* 0x000ea80000300a00 */
[----:B------:R-:W2:Y:S04]  /*4ecb0*/  LDL.LU.64 R58, [R1+0x888] ;  /* 0x00088800013a7983 */ /* 0x000ea80000300a00 */
[----:B------:R-:W2:Y:S04]  /*4ecc0*/  LDL.LU.64 R52, [R1+0x850] ;  /* 0x0008500001347983 */ /* 0x000ea80000300a00 */
[----:B------:R-:W2:Y:S04]  /*4ecd0*/  LDL.LU.64 R54, [R1+0x858] ;  /* 0x0008580001367983 */ /* 0x000ea80000300a00 */
[----:B------:R-:W2:Y:S04]  /*4ece0*/  LDL.LU.64 R40, [R1+0x820] ;  /* 0x0008200001287983 */ /* 0x000ea80000300a00 */
[----:B------:R-:W2:Y:S04]  /*4ecf0*/  LDL.LU.64 R42, [R1+0x828] ;  /* 0x00082800012a7983 */ /* 0x000ea80000300a00 */
[----:B------:R-:W2:Y:S04]  /*4ed00*/  LDL.LU.64 R24, [R1+0x7f0] ;  /* 0x0007f00001187983 */ /* 0x000ea80000300a00 */
[----:B------:R-:W2:Y:S01]  /*4ed10*/  LDL.LU.64 R26, [R1+0x7f8] ;  /* 0x0007f800011a7983 */ /* 0x000ea20000300a00 */
[C---:B---3--:R-:W-:Y:S06]  /*4ed20*/  HMMA.16816.F32 R36, R28.reuse, R32, R36 ;  /* 0x000000201c24723c */ /* 0x048fec0000001824 */
[----:B----4-:R-:W-:-:S15]  /*4ed30*/  HMMA.16816.F32 R16, R28, R22, R16 ;  /* 0x000000161c10723c */ /* 0x010fde0000001810 */
[----:B------:R-:W-:-:S02]  /*4ed40*/  NOP ;  /* 0x0000000000007918 */ /* 0x000fc40000000000 */
        /* <DEDUP_REMOVED lines=11> */
[----:B------:R-:W3:Y:S01]  /*4ee00*/  LDL.LU.64 R16, [R1+0x4cb8] ;  /* 0x004cb80001107983 */ /* 0x000ee20000300a00 */
[----:B----4-:R-:W-:-:S15]  /*4ee10*/  HMMA.16816.F32 R32, R28, R20, R32 ;  /* 0x000000141c20723c */ /* 0x010fde0000001820 */
[----:B------:R-:W-:-:S08]  /*4ee20*/  NOP ;  /* 0x0000000000007918 */ /* 0x000fd00000000000 */
[----:B------:R0:W-:Y:S04]  /*4ee30*/  STL.64 [R1+0xf60], R32 ;  /* 0x000f602001007387 */ /* 0x0001e80000100a00 */
[----:B------:R1:W-:Y:S01]  /*4ee40*/  STL.64 [R1+0xf68], R34 ;  /* 0x000f682201007387 */ /* 0x0003e20000100a00 */
[C---:B--2---:R-:W-:Y:S03]  /*4ee50*/  HMMA.16816.F32 R12, R28.reuse, R18, R12 ;  /* 0x000000121c0c723c */ /* 0x044fe6000000180c */
[----:B0-----:R-:W2:Y:S04]  /*4ee60*/  LDL.LU.64 R32, [R1+0x16b0] ;  /* 0x0016b00001207983 */ /* 0x001ea80000300a00 */
[----:B-1----:R-:W2:Y:S04]  /*4ee70*/  LDL.LU.64 R34, [R1+0x16b8] ;  /* 0x0016b80001227983 */ /* 0x002ea80000300a00 */
[----:B------:R-:W-:Y:S04]  /*4ee80*/  STL.64 [R1+0x4c80], R22 ;  /* 0x004c801601007387 */ /* 0x000fe80000100a00 */
[----:B------:R0:W-:Y:S04]  /*4ee90*/  STL.64 [R1+0x4c78], R20 ;  /* 0x004c781401007387 */ /* 0x0001e80000100a00 */
[----:B0-----:R-:W3:Y:S04]  /*4eea0*/  LDL.LU.64 R20, [R1+0x8a0] ;  /* 0x0008a00001147983 */ /* 0x001ee80000300a00 */
[----:B------:R-:W3:Y:S04]  /*4eeb0*/  LDL.LU.64 R22, [R1+0x8a8] ;  /* 0x0008a80001167983 */ /* 0x000ee80000300a00 */
[----:B------:R-:W-:Y:S04]  /*4eec0*/  STL.64 [R1+0xf70], R12 ;  /* 0x000f700c01007387 */ /* 0x000fe80000100a00 */
[----:B------:R0:W-:Y:S04]  /*4eed0*/  STL.64 [R1+0xf78], R14 ;  /* 0x000f780e01007387 */ /* 0x0001e80000100a00 */
[----:B0-----:R-:W4:Y:S04]  /*4eee0*/  LDL.LU.64 R14, [R1+0x4cb0] ;  /* 0x004cb000010e7983 */ /* 0x001f280000300a00 */
[----:B------:R-:W2:Y:S01]  /*4eef0*/  LDL.LU.64 R12, [R1+0x4ca8] ;  /* 0x004ca800010c7983 */ /* 0x000ea20000300a00 */
[C---:B------:R-:W-:Y:S06]  /*4ef00*/  HMMA.16816.F32 R40, R28.reuse, R10, R40 ;  /* 0x0000000a1c28723c */ /* 0x040fec0000001828 */
[----:B---3--:R-:W-:-:S15]  /*4ef10*/  HMMA.16816.F32 R20, R28, R16, R20 ;  /* 0x000000101c14723c */ /* 0x008fde0000001814 */
[----:B------:R-:W-:-:S08]  /*4ef20*/  NOP ;  /* 0x0000000000007918 */ /* 0x000fd00000000000 */
[----:B------:R-:W-:Y:S01]  /*4ef30*/  STL.64 [R1+0xf80], R20 ;  /* 0x000f801401007387 */ /* 0x000fe20000100a00 */
[C---:B--2---:R-:W-:Y:S03]  /*4ef40*/  HMMA.16816.F32 R52, R28.reuse, R12, R52 ;  /* 0x0000000c1c34723c */ /* 0x044fe60000001834 */
[----:B------:R4:W-:Y:S03]  /*4ef50*/  STL.64 [R1+0xf88], R22 ;  /* 0x000f881601007387 */ /* 0x0009e60000100a00 */
[----:B----4-:R-:W-:-:S15]  /*4ef60*/  HMMA.16816.F32 R20, R28, R14, R56 ;  /* 0x0000000e1c14723c */ /* 0x010fde0000001838 */
[----:B------:R-:W-:-:S08]  /*4ef70*/  NOP ;  /* 0x0000000000007918 */ /* 0x000fd00000000000 */
[----:B------:R-:W-:Y:S04]  /*4ef80*/  STL.64 [R1+0xf90], R20 ;  /* 0x000f901401007387 */ /* 0x000fe80000100a00 */
[----:B------:R0:W-:Y:S04]  /*4ef90*/  STL.64 [R1+0xf98], R22 ;  /* 0x000f981601007387 */ /* 0x0001e80000100a00 */
[----:B------:R-:W-:Y:S04]  /*4efa0*/  STL.64 [R1+0xfa0], R52 ;  /* 0x000fa03401007387 */ /* 0x000fe80000100a00 */
[----:B------:R-:W-:Y:S04]  /*4efb0*/  STL.64 [R1+0xfa8], R54 ;  /* 0x000fa83601007387 */ /* 0x000fe80000100a00 */
[----:B------:R-:W-:Y:S01]  /*4efc0*/  STL.64 [R1+0x4c60], R10 ;  /* 0x004c600a01007387 */ /* 0x000fe20000100a00 */
[C---:B0-----:R-:W-:Y:S03]  /*4efd0*/  HMMA.16816.F32 R20, R28.reuse, R8, R24 ;  /* 0x000000081c14723c */ /* 0x041fe60000001818 */
[----:B------:R-:W-:Y:S04]  /*4efe0*/  STL.64 [R1+0xfb0], R40 ;  /* 0x000fb02801007387 */ /* 0x000fe80000100a00 */
[----:B------:R-:W-:Y:S04]  /*4eff0*/  STL.64 [R1+0xfb8], R42 ;  /* 0x000fb82a01007387 */ /* 0x000fe80000100a00 */
[----:B------:R0:W-:Y:S02]  /*4f000*/  STL.64 [R1+0x4c58], R8 ;  /* 0x004c580801007387 */ /* 0x0001e40000100a00 */
[C---:B0-----:R-:W-:Y:S10]  /*4f010*/  HMMA.16816.F32 R8, R28.reuse, R6, R36 ;  /* 0x000000061c08723c */ /* 0x041ff40000001824 */
[----:B------:R-:W-:Y:S04]  /*4f020*/  STL.64 [R1+0xfc0], R20 ;  /* 0x000fc01401007387 */ /* 0x000fe80000100a00 */
[----:B------:R-:W-:Y:S09]  /*4f030*/  STL.64 [R1+0xfc8], R22 ;  /* 0x000fc81601007387 */ /* 0x000ff20000100a00 */
[----:B------:R-:W-:Y:S04]  /*4f040*/  STL.64 [R1+0xfe0], R8 ;  /* 0x000fe00801007387 */ /* 0x000fe80000100a00 */
[----:B------:R0:W-:Y:S04]  /*4f050*/  STL.64 [R1+0xfe8], R10 ;  /* 0x000fe80a01007387 */ /* 0x0001e80000100a00 */
[----:B------:R-:W2:Y:S04]  /*4f060*/  LDL.LU.64 R40, [R1+0x15a0] ;  /* 0x0015a00001287983 */ /* 0x000ea80000300a00 */
[----:B------:R-:W2:Y:S01]  /*4f070*/  LDL.LU.64 R42, [R1+0x15a8] ;  /* 0x0015a800012a7983 */ /* 0x000ea20000300a00 */
[----:B0-----:R-:W-:Y:S01]  /*4f080*/  HMMA.16816.F32 R8, R28, R4, R32 ;  /* 0x000000041c08723c */ /* 0x001fe20000001820 */
[----:B------:R-:W-:-:S02]  /*4f090*/  IMAD R24, R44, 0x100, R51 ;  /* 0x000001002c187824 */ /* 0x000fc400078e0233 */
[----:B------:R-:W-:Y:S02]  /*4f0a0*/  IMAD R25, R46, 0x100, R45 ;  /* 0x000001002e197824 */ /* 0x000fe400078e022d */
[----:B------:R-:W-:-:S15]  /*4f0b0*/  IMAD R26, R0, 0x100, R47 ;  /* 0x00000100001a7824 */ /* 0x000fde00078e022f */
[----:B------:R-:W-:-:S03]  /*4f0c0*/  NOP ;  /* 0x0000000000007918 */ /* 0x000fc60000000000 */
[----:B------:R0:W-:Y:S04]  /*4f0d0*/  STL.64 [R1+0x10b0], R8 ;  /* 0x0010b00801007387 */ /* 0x0001e80000100a00 */
[----:B------:R1:W-:Y:S04]  /*4f0e0*/  STL.64 [R1+0x10b8], R10 ;  /* 0x0010b80a01007387 */ /* 0x0003e80000100a00 */
[----:B------:R-:W3:Y:S04]  /*4f0f0*/  LDL.LU.64 R36, [R1+0x1400] ;  /* 0x0014000001247983 */ /* 0x000ee80000300a00 */
[----:B------:R-:W3:Y:S04]  /*4f100*/  LDL.LU.64 R38, [R1+0x1408] ;  /* 0x0014080001267983 */ /* 0x000ee80000300a00 */
        /* <DEDUP_REMOVED lines=24> */
[----:B------:R-:W3:Y:S01]  /*4f290*/  LDL.LU.64 R40, [R1+0x4c98] ;  /* 0x004c980001287983 */ /* 0x000ee20000300a00 */
[----:B------:R-:W-:-:S02]  /*4f2a0*/  F2FP.F16.E5M2.UNPACK_B R24, R24 ;  /* 0x00000018ff18723e */ /* 0x000fc400020004ff */
[----:B------:R-:W-:Y:S02]  /*4f2b0*/  F2FP.F16.E5M2.UNPACK_B R25, R25 ;  /* 0x00000019ff19723e */ /* 0x000fe400020004ff */
[----:B------:R-:W-:Y:S01]  /*4f2c0*/  F2FP.F16.E5M2.UNPACK_B R26, R26 ;  /* 0x0000001aff1a723e */ /* 0x000fe200020004ff */
[----:B---3--:R-:W-:Y:S01]  /*4f2d0*/  HMMA.16816.F32 R28, R28, R40, R36 ;  /* 0x000000281c1c723c */ /* 0x008fe20000001824 */
[----:B------:R-:W4:Y:S04]  /*4f2e0*/  LDL.LU.64 R38, [R1+0x4c90] ;  /* 0x004c900001267983 */ /* 0x000f280000300a00 */
[----:B------:R-:W3:Y:S01]  /*4f2f0*/  LDL.LU.64 R36, [R1+0x4c88] ;  /* 0x004c880001247983 */ /* 0x000ee20000300a00 */
[----:B------:R-:W-:-:S15]  /*4f300*/  F2FP.F16.E5M2.UNPACK_B R27, R27 ;  /* 0x0000001bff1b723e */ /* 0x000fde00020004ff */
[----:B------:R-:W-:-:S02]  /*4f310*/  NOP ;  /* 0x0000000000007918 */ /* 0x000fc40000000000 */
        /* <DEDUP_REMOVED lines=18> */
[----:B------:R0:W-:Y:S04]  /*4f440*/  STL.64 [R1+0x10e0], R44 ;  /* 0x0010e02c01007387 */ /* 0x0001e80000100a00 */
[----:B------:R1:W-:Y:S04]  /*4f450*/  STL.64 [R1+0x10e8], R46 ;  /* 0x0010e82e01007387 */ /* 0x0003e80000100a00 */
[----:B0-----:R-:W2:Y:S04]  /*4f460*/  LDL.LU.64 R44, [R1+0x1560] ;  /* 0x00156000012c7983 */ /* 0x001ea80000300a00 */
[----:B-1----:R-:W2:Y:S04]  /*4f470*/  LDL.LU.64 R46, [R1+0x1568] ;  /* 0x00156800012e7983 */ /* 0x002ea80000300a00 */
[----:B------:R-:W-:Y:S04]  /*4f480*/  STL.64 [R1+0x4c40], R34 ;  /* 0x004c402201007387 */ /* 0x000fe80000100a00 */
[----:B------:R0:W-:Y:S04]  /*4f490*/  STL.64 [R1+0x4c38], R32 ;  /* 0x004c382001007387 */ /* 0x0001e80000100a00 */
[----:B------:R1:W-:Y:S04]  /*4f4a0*/  STL.64 [R1+0x10f0], R28 ;  /* 0x0010f01c01007387 */ /* 0x0003e80000100a00 */
[----:B------:R3:W-:Y:S04]  /*4f4b0*/  STL.64 [R1+0x10f8], R30 ;  /* 0x0010f81e01007387 */ /* 0x0007e80000100a00 */
[----:B0-----:R-:W2:Y:S04]  /*4f4c0*/  LDL.LU.64 R32, [R1+0x1570] ;  /* 0x0015700001207983 */ /* 0x001ea80000300a00 */
[----:B------:R-:W2:Y:S01]  /*4f4d0*/  LDL.LU.64 R34, [R1+0x1578] ;  /* 0x0015780001227983 */ /* 0x000ea20000300a00 */
[----:B------:R-:W-:Y:S03]  /*4f4e0*/  HMMA.16816.F32 R52, R24, R22, R52 ;  /* 0x000000161834723c */ /* 0x000fe60000001834 */
[----:B-1----:R-:W2:Y:S04]  /*4f4f0*/  LDL.LU.64 R28, [R1+0x16e0] ;  /* 0x0016e000011c7983 */ /* 0x002ea80000300a00 */
[----:B---3--:R-:W3:-:S15]  /*4f500*/  LDL.LU.64 R30, [R1+0x16e8] ;  /* 0x0016e800011e7983 */ /* 0x008ede0000300a00 */
[----:B------:R-:W-:-:S01]  /*4f510*/  NOP ;  /* 0x0000000000007918 */ /* 0x000fc20000000000 */
[----:B------:R-:W-:Y:S04]  /*4f520*/  STL.64 [R1+0x1100], R52 ;  /* 0x0011003401007387 */ /* 0x000fe80000100a00 */
[----:B------:R4:W-:Y:S02]  /*4f530*/  STL.64 [R1+0x1108], R54 ;  /* 0x0011083601007387 */ /* 0x0009e40000100a00 */
[----:B----4-:R-:W-:Y:S02]  /*4f540*/  HMMA.16816.F32 R52, R24, R20, R8 ;  /* 0x000000141834723c */ /* 0x010fe40000001808 */
[----:B------:R-:W4:Y:S04]  /*4f550*/  LDL.LU.64 R8, [R1+0x1550] ;  /* 0x0015500001087983 */ /* 0x000f280000300a00 */
[----:B------:R-:W4:-:S15]  /*4f560*/  LDL.LU.64 R10, [R1+0x1558] ;  /* 0x00155800010a7983 */ /* 0x000f1e0000300a00 */
[----:B------:R-:W-:-:S02]  /*4f570*/  NOP ;  /* 0x0000000000007918 */ /* 0x000fc40000000000 */
        /* <DEDUP_REMOVED lines=8> */
[----:B--2---:R-:W-:-:S15]  /*4f600*/  HMMA.16816.F32 R32, R24, R18, R32 ;  /* 0x000000121820723c */ /* 0x004fde0000001820 */
[----:B------:R-:W-:-:S08]  /*4f610*/  NOP ;  /* 0x0000000000007918 */ /* 0x000fd00000000000 */
        /* <DEDUP_REMOVED lines=10> */
[----:B-1----:R-:W4:Y:S04]  /*4f6c0*/  LDL.LU.64 R34, [R1+0x16f8] ;  /* 0x0016f80001227983 */ /* 0x002f280000300a00 */
[----:B------:R-:W-:Y:S04]  /*4f6d0*/  STL.64 [R1+0x4c50], R18 ;  /* 0x004c501201007387 */ /* 0x000fe80000100a00 */
[----:B------:R0:W-:Y:S04]  /*4f6e0*/  STL.64 [R1+0x4c48], R16 ;  /* 0x004c481001007387 */ /* 0x0001e80000100a00 */
[----:B0-----:R-:W3:Y:S04]  /*4f6f0*/  LDL.LU.64 R16, [R1+0x1540] ;  /* 0x0015400001107983 */ /* 0x001ee80000300a00 */
[----:B------:R-:W3:Y:S04]  /*4f700*/  LDL.LU.64 R18, [R1+0x1548] ;  /* 0x0015480001127983 */ /* 0x000ee80000300a00 */
[----:B------:R-:W-:Y:S04]  /*4f710*/  STL.64 [R1+0x1170], R8 ;  /* 0x0011700801007387 */ /* 0x000fe80000100a00 */
[----:B------:R0:W-:Y:S04]  /*4f720*/  STL.64 [R1+0x1178], R10 ;  /* 0x0011780a01007387 */ /* 0x0001e80000100a00 */
[----:B0-----:R-:W2:Y:S04]  /*4f730*/  LDL.LU.64 R10, [R1+0x4c60] ;  /* 0x004c6000010a7983 */ /* 0x001ea80000300a00 */
[----:B------:R-:W4:Y:S01]  /*4f740*/  LDL.LU.64 R8, [R1+0x4c58] ;  /* 0x004c580001087983 */ /* 0x000f220000300a00 */
[C---:B---3--:R-:W-:Y:S06]  /*4f750*/  HMMA.16816.F32 R16, R24.reuse, R12, R16 ;  /* 0x0000000c1810723c */ /* 0x048fec0000001810 */
[----:B--2---:R-:W-:-:S15]  /*4f760*/  HMMA.16816.F32 R20, R24, R10, R20 ;  /* 0x0000000a1814723c */ /* 0x004fde0000001814 */
[----:B------:R-:W-:-:S02]  /*4f770*/  NOP ;  /* 0x0000000000007918 */ /* 0x000fc40000000000 */
[----:B------:R-:W-:Y:S04]  /*4f780*/  STL.64 [R1+0x1180], R16 ;  /* 0x0011801001007387 */ /* 0x000fe80000100a00 */
[----:B------:R4:W-:Y:S02]  /*4f790*/  STL.64 [R1+0x1188], R18 ;  /* 0x0011881201007387 */ /* 0x0009e40000100a00 */
[----:B----4-:R-:W-:Y:S02]  /*4f7a0*/  HMMA.16816.F32 R16, R24, R8, R28 ;  /* 0x000000081810723c */ /* 0x010fe4000000181c */
[----:B------:R0:W-:Y:S04]  /*4f7b0*/  STL.64 [R1+0x1190], R20 ;  /* 0x0011901401007387 */ /* 0x0001e80000100a00 */
[----:B------:R-:W-:-:S15]  /*4f7c0*/  STL.64 [R1+0x1198], R22 ;  /* 0x0011981601007387 */ /* 0x000fde0000100a00 */
[----:B------:R-:W-:-:S02]  /*4f7d0*/  NOP ;  /* 0x0000000000007918 */ /* 0x000fc40000000000 */
[----:B------:R-:W-:Y:S04]  /*4f7e0*/  STL.64 [R1+0x11a0], R16 ;  /* 0x0011a01001007387 */ /* 0x000fe80000100a00 */
[----:B------:R1:W-:Y:S04]  /*4f7f0*/  STL.64 [R1+0x11a8], R18 ;  /* 0x0011a81201007387 */ /* 0x0003e80000100a00 */
[----:B0-----:R-:W2:Y:S01]  /*4f800*/  LDL.LU.64 R20, [R1+0x16c0] ;  /* 0x0016c00001147983 */ /* 0x001ea20000300a00 */
[----:B-1----:R-:W-:-:S15]  /*4f810*/  HMMA.16816.F32 R16, R24, R6, R52 ;  /* 0x000000061810723c */ /* 0x002fde0000001834 */
[----:B------:R-:W-:-:S08]  /*4f820*/  NOP ;  /* 0x0000000000007918 */ /* 0x000fd00000000000 */
[----:B------:R-:W-:Y:S04]  /*4f830*/  STL.64 [R1+0x11b0], R16 ;  /* 0x0011b01001007387 */ /* 0x000fe80000100a00 */
[----:B------:R0:W-:Y:S04]  /*4f840*/  STL.64 [R1+0x11b8], R18 ;  /* 0x0011b81201007387 */ /* 0x0001e80000100a00 */
[----:B------:R-:W2:Y:S01]  /*4f850*/  LDL.LU.64 R22, [R1+0x16c8] ;  /* 0x0016c80001167983 */ /* 0x000ea20000300a00 */
[C---:B0-----:R-:W-:Y:S06]  /*4f860*/  HMMA.16816.F32 R16, R24.reuse, R4, R44 ;  /* 0x000000041810723c */ /* 0x041fec000000182c */
[----:B------:R-:W-:-:S15]  /*4f870*/  HMMA.16816.F32 R32, R24, R2, R32 ;  /* 0x000000021820723c */ /* 0x000fde0000001820 */
[----:B------:R-:W-:-:S02]  /*4f880*/  NOP ;  /* 0x0000000000007918 */ /* 0x000fc40000000000 */
[----:B------:R0:W-:Y:S04]  /*4f890*/  STL.64 [R1+0x12e0], R16 ;  /* 0x0012e01001007387 */ /* 0x0001e80000100a00 */
[----:B------:R1:W-:Y:S04]  /*4f8a0*/  STL.64 [R1+0x12e8], R18 ;  /* 0x0012e81201007387 */ /* 0x0003e80000100a00 */
[----:B0-----:R-:W3:Y:S04]  /*4f8b0*/  LDL.LU.64 R16, [R1+0x1520] ;  /* 0x0015200001107983 */ /* 0x001ee80000300a00 */
[----:B-1----:R-:W3:Y:S04]  /*4f8c0*/  LDL.LU.64 R18, [R1+0x1528] ;  /* 0x0015280001127983 */ /* 0x002ee80000300a00 */
[----:B------:R0:W-:Y:S04]  /*4f8d0*/  STL.64 [R1+0x12d0], R32 ;  /* 0x0012d02001007387 */ /* 0x0001e80000100a00 */
[----:B------:R1:W-:Y:S04]  /*4f8e0*/  STL.64 [R1+0x12d8], R34 ;  /* 0x0012d82201007387 */ /* 0x0003e80000100a00 */
[----:B0-----:R-:W4:Y:S04]  /*4f8f0*/  LDL.LU.64 R32, [R1+0x1300] ;  /* 0x0013000001207983 */ /* 0x001f280000300a00 */
[----:B-1----:R-:W4:Y:S01]  /*4f900*/  LDL.LU.64 R34, [R1+0x1308] ;  /* 0x0013080001227983 */ /* 0x002f220000300a00 */
[----:B------:R-:W-:-:S02]  /*4f910*/  IMAD R28, R48, 0x100, R59 ;  /* 0x00000100301c7824 */ /* 0x000fc400078e023b */
[----:B------:R-:W-:Y:S01]  /*4f920*/  IMAD R29, R50, 0x100, R49 ;  /* 0x00000100321d7824 */ /* 0x000fe200078e0231 */
[----:B------:R-:W4:Y:S01]  /*4f930*/  LDL.LU.64 R44, [R1+0x7c0] ;  /* 0x0007c000012c7983 */ /* 0x000f220000300a00 */
[----:B------:R-:W-:Y:S02]  /*4f940*/  IMAD R30, R0, 0x100, R51 ;  /* 0x00000100001e7824 */ /* 0x000fe400078e0233 */
[----:B------:R-:W-:Y:S01]  /*4f950*/  IMAD R31, R61, 0x100, R60 ;  /* 0x000001003d1f7824 */ /* 0x000fe200078e023c */
[----:B------:R-:W-:Y:S01]  /*4f960*/  F2FP.F16.E5M2.UNPACK_B R28, R28 ;  /* 0x0000001cff1c723e */ /* 0x000fe200020004ff */
[----:B------:R-:W4:Y:S01]  /*4f970*/  LDL.LU.64 R46, [R1+0x7c8] ;  /* 0x0007c800012e7983 */ /* 0x000f220000300a00 */
[----:B------:R-:W-:Y:S02]  /*4f980*/  F2FP.F16.E5M2.UNPACK_B R29, R29 ;  /* 0x0000001dff1d723e */ /* 0x000fe400020004ff */
[----:B------:R-:W-:Y:S01]  /*4f990*/  F2FP.F16.E5M2.UNPACK_B R30, R30 ;  /* 0x0000001eff1e723e */ /* 0x000fe200020004ff */
[----:B------:R-:W4:Y:S01]  /*4f9a0*/  LDL.LU R0, [R1+0x1888] ;  /* 0x0018880001007983 */ /* 0x000f220000300800 */
[----:B------:R-:W-:-:S03]  /*4f9b0*/  F2FP.F16.E5M2.UNPACK_B R31, R31 ;  /* 0x0000001fff1f723e */ /* 0x000fc600020004ff */
[----:B------:R-:W4:Y:S04]  /*4f9c0*/  LDL.LU R60, [R1+0x1894] ;  /* 0x00189400013c7983 */ /* 0x000f280000300800 */
[----:B------:R-:W4:Y:S01]  /*4f9d0*/  LDL.LU R61, [R1+0x1890] ;  /* 0x00189000013d7983 */ /* 0x000f220000300800 */
[----:B--2---:R-:W-:Y:S03]  /*4f9e0*/  HMMA.16816.F32 R24, R24, R40, R20 ;  /* 0x000000281818723c */ /* 0x004fe60000001814 */
[----:B------:R-:W2:Y:S04]  /*4f9f0*/  LDL.LU.64 R20, [R1+0x790] ;  /* 0x0007900001147983 */ /* 0x000ea80000300a00 */
[----:B------:R-:W2:-:S15]  /*4fa00*/  LDL.LU.64 R22, [R1+0x798] ;  /* 0x0007980001167983 */ /* 0x000e9e0000300a00 */
[----:B------:R-:W-:-:S01]  /*4fa10*/  NOP ;  /* 0x0000000000007918 */ /* 0x000fc20000000000 */
[----:B------:R-:W-:Y:S04]  /*4fa20*/  STL.64 [R1+0x12b0], R24 ;  /* 0x0012b01801007387 */ /* 0x000fe80000100a00 */
[----:B------:R0:W-:Y:S04]  /*4fa30*/  STL.64 [R1+0x12b8], R26 ;  /* 0x0012b81a01007387 */ /* 0x0001e80000100a00 */
[----:B------:R-:W2:Y:S04]  /*4fa40*/  LDL.LU.64 R52, [R1+0x730] ;  /* 0x0007300001347983 */ /* 0x000ea80000300a00 */
[----:B------:R-:W2:Y:S04]  /*4fa50*/  LDL.LU.64 R54, [R1+0x738] ;  /* 0x0007380001367983 */ /* 0x000ea80000300a00 */
[----:B------:R-:W2:Y:S04]  /*4fa60*/  LDL.LU.64 R56, [R1+0x710] ;  /* 0x0007100001387983 */ /* 0x000ea80000300a00 */
[----:B------:R-:W2:Y:S01]  /*4fa70*/  LDL.LU.64 R58, [R1+0x718] ;  /* 0x00071800013a7983 */ /* 0x000ea20000300a00 */
[C---:B---3--:R-:W-:Y:S03]  /*4fa80*/  HMMA.16816.F32 R16, R28.reuse, R38, R16 ;  /* 0x000000261c10723c */ /* 0x048fe60000001810 */
[----:B------:R-:W3:Y:S04]  /*4fa90*/  LDL.LU.64 R48, [R1+0x6b0] ;  /* 0x0006b00001307983 */ /* 0x000ee80000300a00 */
[----:B------:R-:W3:Y:S04]  /*4faa0*/  LDL.LU.64 R50, [R1+0x6b8] ;  /* 0x0006b80001327983 */ /* 0x000ee80000300a00 */
[----:B0-----:R-:W3:Y:S04]  /*4fab0*/  LDL.LU R26, [R1+0x1884] ;  /* 0x00188400011a7983 */ /* 0x001ee80000300800 */
[----:B------:R-:W3:Y:S01]  /*4fac0*/  LDL.LU R27, [R1+0x1880] ;  /* 0x00188000011b7983 */ /* 0x000ee20000300800 */
[C---:B----4-:R-:W-:Y:S07]  /*4fad0*/  HMMA.16816.F32 R36, R28.reuse, R36, R32 ;  /* 0x000000241c24723c */ /* 0x050fee0000001820 */
[----:B------:R-:W-:Y:S04]  /*4fae0*/  STL.64 [R1+0x12a0], R16 ;  /* 0x0012a01001007387 */ /* 0x000fe80000100a00 */
[----:B------:R0:W-:Y:S04]  /*4faf0*/  STL.64 [R1+0x12a8], R18 ;  /* 0x0012a81201007387 */ /* 0x0001e80000100a00 */
[----:B0-----:R-:W4:Y:S04]  /*4fb00*/  LDL.LU.64 R18, [R1+0x4c50] ;  /* 0x004c500001127983 */ /* 0x001f280000300a00 */
[----:B------:R-:W3:Y:S04]  /*4fb10*/  LDL.LU.64 R16, [R1+0x4c48] ;  /* 0x004c480001107983 */ /* 0x000ee80000300a00 */
[----:B------:R-:W2:Y:S04]  /*4fb20*/  LDL.LU.64 R34, [R1+0x4c40] ;  /* 0x004c400001227983 */ /* 0x000ea80000300a00 */
[----:B------:R-:W4:Y:S04]  /*4fb30*/  LDL.LU.64 R32, [R1+0x4c38] ;  /* 0x004c380001207983 */ /* 0x000f280000300a00 */
        /* <DEDUP_REMOVED lines=11> */
[----:B------:R-:W4:Y:S04]  /*4fbf0*/  LDL.LU R34, [R1+0x1878] ;  /* 0x0018780001227983 */ /* 0x000f280000300800 */
[----:B------:R-:W4:Y:S04]  /*4fc00*/  LDL.LU R35, [R1+0x188c] ;  /* 0x00188c0001237983 */ /* 0x000f280000300800 */
[----:B------:R-:W-:Y:S04]  /*4fc10*/  STL.64 [R1+0x1270], R20 ;  /* 0x0012701401007387 */ /* 0x000fe80000100a00 */
[----:B------:R0:W-:Y:S04]  /*4fc20*/  STL.64 [R1+0x1278], R22 ;  /* 0x0012781601007387 */ /* 0x0001e80000100a00 */
[----:B0-----:R-:W3:Y:S04]  /*4fc30*/  LDL.LU.64 R22, [R1+0x4c30] ;  /* 0x004c300001167983 */ /* 0x001ee80000300a00 */
[----:B------:R-:W2:Y:S04]  /*4fc40*/  LDL.LU.64 R20, [R1+0x4c28] ;  /* 0x004c280001147983 */ /* 0x000ea80000300a00 */
[----:B------:R-:W4:Y:S01]  /*4fc50*/  LDL.LU R33, [R1+0x187c] ;  /* 0x00187c0001217983 */ /* 0x000f220000300800 */
[C---:B---3--:R-:W-:Y:S06]  /*4fc60*/  HMMA.16816.F32 R52, R28.reuse, R22, R52 ;  /* 0x000000161c34723c */ /* 0x048fec0000001834 */
[----:B--2---:R-:W-:-:S15]  /*4fc70*/  HMMA.16816.F32 R20, R28, R20, R56 ;  /* 0x000000141c14723c */ /* 0x004fde0000001838 */
[----:B------:R-:W-:-:S02]  /*4fc80*/  NOP ;  /* 0x0000000000007918 */ /* 0x000fc40000000000 */
[----:B------:R-:W-:Y:S04]  /*4fc90*/  STL.64 [R1+0x1260], R52 ;  /* 0x0012603401007387 */ /* 0x000fe80000100a00 */
[----:B------:R0:W-:Y:S04]  /*4fca0*/  STL.64 [R1+0x1268], R54 ;  /* 0x0012683601007387 */ /* 0x0001e80000100a00 */
[----:B0-----:R-:W2:Y:S04]  /*4fcb0*/  LDL.LU.64 R54, [R1+0x4c20] ;  /* 0x004c200001367983 */ /* 0x001ea80000300a00 */
[----:B------:R-:W2:Y:S04]  /*4fcc0*/  LDL.LU.64 R52, [R1+0x4c18] ;  /* 0x004c180001347983 */ /* 0x000ea80000300a00 */
[----:B------:R-:W3:Y:S04]  /*4fcd0*/  LDL.LU.64 R58, [R1+0x4c10] ;  /* 0x004c1000013a7983 */ /* 0x000ee80000300a00 */
[----:B------:R-:W3:Y:S04]  /*4fce0*/  LDL.LU.64 R56, [R1+0x4c08] ;  /* 0x004c080001387983 */ /* 0x000ee80000300a00 */
[----:B------:R0:W-:Y:S04]  /*4fcf0*/  STL.64 [R1+0x1250], R20 ;  /* 0x0012501401007387 */ /* 0x0001e80000100a00 */
[----:B------:R1:W-:Y:S04]  /*4fd00*/  STL.64 [R1+0x1258], R22 ;  /* 0x0012581601007387 */ /* 0x0003e80000100a00 */
[----:B0-----:R-:W4:Y:S04]  /*4fd10*/  LDL.LU.64 R20, [R1+0x6e0] ;  /* 0x0006e00001147983 */ /* 0x001f280000300a00 */
[----:B-1----:R-:W4:Y:S02]  /*4fd20*/  LDL.LU.64 R22, [R1+0x6e8] ;  /* 0x0006e80001167983 */ /* 0x002f240000300a00 */
[C---:B----4-:R-:W-:Y:S06]  /*4fd30*/  HMMA.16816.F32 R20, R28.reuse, R18, R20 ;  /* 0x000000121c14723c */ /* 0x050fec0000001814 */
[----:B------:R-:W-:-:S15]  /*4fd40*/  HMMA.16816.F32 R16, R28, R16, R48 ;  /* 0x000000101c10723c */ /* 0x000fde0000001830 */
[----:B------:R-:W-:-:S02]  /*4fd50*/  NOP ;  /* 0x0000000000007918 */ /* 0x000fc40000000000 */
[----:B------:R0:W-:Y:S04]  /*4fd60*/  STL.64 [R1+0x1240], R20 ;  /* 0x0012401401007387 */ /* 0x0001e80000100a00 */
[----:B------:R1:W-:Y:S04]  /*4fd70*/  STL.64 [R1+0x1248], R22 ;  /* 0x0012481601007387 */ /* 0x0003e80000100a00 */
[----:B0-----:R-:W4:Y:S04]  /*4fd80*/  LDL.LU.64 R20, [R1+0x550] ;  /* 0x0005500001147983 */ /* 0x001f280000300a00 */
[----:B-1----:R-:W4:Y:S04]  /*4fd90*/  LDL.LU.64 R22, [R1+0x558] ;  /* 0x0005580001167983 */ /* 0x002f280000300a00 */
[----:B------:R-:W2:Y:S04]  /*4fda0*/  LDL.LU.64 R50, [R1+0x4c00] ;  /* 0x004c000001327983 */ /* 0x000ea80000300a00 */
[----:B------:R-:W2:Y:S04]  /*4fdb0*/  LDL.LU.64 R48, [R1+0x4bf8] ;  /* 0x004bf80001307983 */ /* 0x000ea80000300a00 */
[----:B------:R0:W-:Y:S04]  /*4fdc0*/  STL.64 [R1+0x1230], R16 ;  /* 0x0012301001007387 */ /* 0x0001e80000100a00 */
[----:B------:R1:W-:Y:S04]  /*4fdd0*/  STL.64 [R1+0x1238], R18 ;  /* 0x0012381201007387 */ /* 0x0003e80000100a00 */
[----:B0-----:R-:W3:Y:S04]  /*4fde0*/  LDL.LU.64 R16, [R1+0x680] ;  /* 0x0006800001107983 */ /* 0x001ee80000300a00 */
[----:B-1----:R-:W3:Y:S01]  /*4fdf0*/  LDL.LU.64 R18, [R1+0x688] ;  /* 0x0006880001127983 */ /* 0x002ee20000300a00 */
[C---:B------:R-:W-:Y:S06]  /*4fe00*/  HMMA.16816.F32 R44, R28.reuse, R10, R44 ;  /* 0x0000000a1c2c723c */ /* 0x040fec000000182c */
        /* <DEDUP_REMOVED lines=10> */
[----:B0-----:R-:W2:Y:S04]  /*4feb0*/  LDL.LU.64 R16, [R1+0x520] ;  /* 0x0005200001107983 */ /* 0x001ea80000300a00 */
[----:B-1----:R-:W2:Y:S04]  /*4fec0*/  LDL.LU.64 R18, [R1+0x528] ;  /* 0x0005280001127983 */ /* 0x002ea80000300a00 */
[----:B------:R-:W4:Y:S04]  /*4fed0*/  LDL.LU R36, [R1+0x15c0] ;  /* 0x0015c00001247983 */ /* 0x000f280000300800 */
[----:B------:R-:W2:Y:S04]  /*4fee0*/  LDL.LU R37, [R1+0x15c4] ;  /* 0x0015c40001257983 */ /* 0x000ea80000300800 */
[----:B------:R-:W-:Y:S04]  /*4fef0*/  STL.64 [R1+0x1200], R44 ;  /* 0x0012002c01007387 */ /* 0x000fe80000100a00 */
[----:B------:R0:W-:Y:S04]  /*4ff00*/  STL.64 [R1+0x1208], R46 ;  /* 0x0012082e01007387 */ /* 0x0001e80000100a00 */
[----:B0-----:R-:W2:Y:S04]  /*4ff10*/  LDL.LU.64 R46, [R1+0x4bf0] ;  /* 0x004bf000012e7983 */ /* 0x001ea80000300a00 */
[----:B------:R-:W2:Y:S04]  /*4ff20*/  LDL.LU.64 R44, [R1+0x4be8] ;  /* 0x004be800012c7983 */ /* 0x000ea80000300a00 */
[----:B------:R-:W2:Y:S04]  /*4ff30*/  LDL.LU R38, [R1+0x15d0] ;  /* 0x0015d00001267983 */ /* 0x000ea80000300800 */
[----:B------:R-:W2:Y:S01]  /*4ff40*/  LDL.LU R39, [R1+0x15d4] ;  /* 0x0015d40001277983 */ /* 0x000ea20000300800 */
[----:B---3--:R-:W-:Y:S03]  /*4ff50*/  HMMA.16816.F32 R12, R28, R8, R12 ;  /* 0x000000081c0c723c */ /* 0x008fe6000000180c */
[----:B------:R-:W3:Y:S04]  /*4ff60*/  LDL.LU.64 R8, [R1+0x580] ;  /* 0x0005800001087983 */ /* 0x000ee80000300a00 */
[----:B------:R-:W3:-:S15]  /*4ff70*/  LDL.LU.64 R10, [R1+0x588] ;  /* 0x00058800010a7983 */ /* 0x000ede0000300a00 */
[----:B------:R-:W-:-:S01]  /*4ff80*/  NOP ;  /* 0x0000000000007918 */ /* 0x000fc20000000000 */
[----:B------:R0:W-:Y:S04]  /*4ff90*/  STL.64 [R1+0x11f0], R12 ;  /* 0x0011f00c01007387 */ /* 0x0001e80000100a00 */
[----:B------:R1:W-:Y:S04]  /*4ffa0*/  STL.64 [R1+0x11f8], R14 ;  /* 0x0011f80e01007387 */ /* 0x0003e80000100a00 */
[----:B0-----:R-:W3:Y:S04]  /*4ffb0*/  LDL.LU.64 R12, [R1+0x1710] ;  /* 0x00171000010c7983 */ /* 0x001ee80000300a00 */
[----:B-1----:R-:W3:Y:S04]  /*4ffc0*/  LDL.LU.64 R14, [R1+0x1718] ;  /* 0x00171800010e7983 */ /* 0x002ee80000300a00 */
[----:B------:R-:W3:Y:S04]  /*4ffd0*/  LDL.LU R24, [R1+0x15e0] ;  /* 0x0015e00001187983 */ /* 0x000ee80000300800 */
[----:B------:R-:W3:Y:S01]  /*4ffe0*/  LDL.LU R25, [R1+0x15e4] ;  /* 0x0015e40001197983 */ /* 0x000ee20000300800 */
[----:B------:R-:W-:-:S02]  /*4fff0*/  F2FP.F16.E5M2.UNPACK_B R42, R42.H1 ;  /* 0x0000002aff2a723e */ /* 0x000fc400030004ff */
[----:B------:R-:W-:Y:S02]  /*50000*/  F2FP.F16.E5M2.UNPACK_B R43, R43.H1 ;  /* 0x0000002bff2b723e */ /* 0x000fe400030004ff */
[----:B----4-:R-:W-:Y:S02]  /*50010*/  F2FP.F16.E5M2.UNPACK_B R36, R36.H1 ;  /* 0x00000024ff24723e */ /* 0x010fe400030004ff */
[----:B--2---:R-:W-:Y:S01]  /*50020*/  F2FP.F16.E5M2.UNPACK_B R37, R37.H1 ;  /* 0x00000025ff25723e */ /* 0x004fe200030004ff */
[----:B---3--:R-:W-:-:S15]  /*50030*/  HMMA.16816.F32 R8, R28, R6, R8 ;  /* 0x000000061c08723c */ /* 0x008fde0000001808 */
[----:B------:R-:W-:-:S08]  /*50040*/  NOP ;  /* 0x0000000000007918 */ /* 0x000fd00000000000 */
[----:B------:R-:W-:Y:S04]  /*50050*/  STL.64 [R1+0x11e0], R8 ;  /* 0x0011e00801007387 */ /* 0x000fe80000100a00 */
[----:B------:R0:W-:Y:S02]  /*50060*/  STL.64 [R1+0x11e8], R10 ;  /* 0x0011e80a01007387 */ /* 0x0001e40000100a00 */
[----:B0-----:R-:W-:-:S15]  /*50070*/  HMMA.16816.F32 R8, R28, R4, R20 ;  /* 0x000000041c08723c */ /* 0x001fde0000001814 */
[----:B------:R-:W-:-:S08]  /*50080*/  NOP ;  /* 0x0000000000007918 */ /* 0x000fd00000000000 */
[----:B------:R-:W-:Y:S04]  /*50090*/  STL.64 [R1+0x11d0], R8 ;  /* 0x0011d00801007387 */ /* 0x000fe80000100a00 */
[----:B------:R0:W-:Y:S02]  /*500a0*/  STL.64 [R1+0x11d8], R10 ;  /* 0x0011d80a01007387 */ /* 0x0001e40000100a00 */
[----:B0-----:R-:W-:Y:S01]  /*500b0*/  HMMA.16816.F32 R8, R28, R2, R16 ;  /* 0x000000021c08723c */ /* 0x001fe20000001810 */
[----:B------:R-:W-:Y:S02]  /*500c0*/  IMAD R5, R27, 0x100, R26 ;  /* 0x000001001b057824 */ /* 0x000fe400078e021a */
[----:B------:R-:W2:Y:S04]  /*500d0*/  LDL.LU R26, [R1+0x15f0] ;  /* 0x0015f000011a7983 */ /* 0x000ea80000300800 */
[----:B------:R-:W3:Y:S01]  /*500e0*/  LDL.LU R27, [R1+0x15f4] ;  /* 0x0015f400011b7983 */ /* 0x000ee20000300800 */
[----:B------:R-:W-:-:S15]  /*500f0*/  IMAD R4, R34, 0x100, R33 ;  /* 0x0000010022047824 */ /* 0x000fde00078e0221 */
[----:B------:R-:W-:Y:S04]  /*50100*/  STL.64 [R1+0x11c0], R8 ;  /* 0x0011c00801007387 */ /* 0x000fe80000100a00 */
[----:B------:R0:W-:Y:S02]  /*50110*/  STL.64 [R1+0x11c8], R10 ;  /* 0x0011c80a01007387 */ /* 0x0001e40000100a00 */
[----:B0-----:R-:W-:Y:S01]  /*50120*/  HMMA.16816.F32 R8, R28, R40, R12 ;  /* 0x000000281c08723c */ /* 0x001fe2000000180c */
[----:B------:R-:W-:Y:S02]  /*50130*/  IMAD R6, R0, 0x100, R35 ;  /* 0x0000010000067824 */ /* 0x000fe400078e0223 */
[----:B------:R-:W-:Y:S01]  /*50140*/  IMAD R7, R61, 0x100, R60 ;  /* 0x000001003d077824 */ /* 0x000fe200078e023c */
[----:B------:R-:W-:-:S02]  /*50150*/  F2FP.F16.E5M2.UNPACK_B R4, R4 ;  /* 0x00000004ff04723e */ /* 0x000fc400020004ff */
[----:B------:R-:W-:Y:S02]  /*50160*/  F2FP.F16.E5M2.UNPACK_B R5, R5 ;  /* 0x00000005ff05723e */ /* 0x000fe400020004ff */
[----:B------:R-:W-:Y:S02]  /*50170*/  F2FP.F16.E5M2.UNPACK_B R6, R6 ;  /* 0x00000006ff06723e */ /* 0x000fe400020004ff */
[----:B------:R-:W-:-:S14]  /*50180*/  F2FP.F16.E5M2.UNPACK_B R7, R7 ;  /* 0x00000007ff07723e */ /* 0x000fdc00020004ff */
[----:B------:R-:W-:Y:S02]  /*50190*/  IMAD.MOV.U32 R61, RZ, RZ, R8 ;  /* 0x000000ffff3d7224 */ /* 0x000fe400078e0008 */
[----:B------:R-:W-:Y:S02]  /*501a0*/  IMAD.MOV.U32 R60, RZ, RZ, R9 ;  /* 0x000000ffff3c7224 */ /* 0x000fe400078e0009 */
[----:B------:R-:W-:Y:S02]  /*501b0*/  IMAD.MOV.U32 R41, RZ, RZ, R10 ;  /* 0x000000ffff297224 */ /* 0x000fe400078e000a */
[----:B------:R-:W-:Y:S02]  /*501c0*/  IMAD.MOV.U32 R0, RZ, RZ, R11 ;  /* 0x000000ffff007224 */ /* 0x000fe400078e000b */
[----:B------:R-:W-:Y:S03]  /*501d0*/  HMMA.16816.F32 R8, R4, R42, R44 ;  /* 0x0000002a0408723c */ /* 0x000fe6000000182c */
[----:B------:R-:W-:Y:S04]  /*501e0*/  STL [R1+0x4790], R0 ;  /* 0x0047900001007387 */ /* 0x000fe80000100800 */
[----:B------:R-:W-:Y:S04]  /*501f0*/  STL [R1+0x46fc], R60 ;  /* 0x0046fc3c01007387 */ /* 0x000fe80000100800 */
[----:B------:R-:W-:-:S12]  /*50200*/  STL [R1+0x46f8], R61 ;  /* 0x0046f83d01007387 */ /* 0x000fd80000100800 */
[----:B------:R-:W-:Y:S04]  /*50210*/  STL.64 [R1+0x12f0], R8 ;  /* 0x0012f00801007387 */ /* 0x000fe80000100a00 */
[----:B------:R0:W-:Y:S02]  /*50220*/  STL.64 [R1+0x12f8], R10 ;  /* 0x0012f80a01007387 */ /* 0x0001e40000100a00 */
[----:B0-----:R-:W-:Y:S01]  /*50230*/  HMMA.16816.F32 R8, R4, R36, R48 ;  /* 0x000000240408723c */ /* 0x001fe20000001830 */
[----:B------:R-:W-:Y:S02]  /*50240*/  F2FP.F16.E5M2.UNPACK_B R34, R38.H1 ;  /* 0x00000026ff22723e */ /* 0x000fe400030004ff */
[----:B------:R-:W-:-:S15]  /*50250*/  F2FP.F16.E5M2.UNPACK_B R35, R39.H1 ;  /* 0x00000027ff23723e */ /* 0x000fde00030004ff */
[----:B------:R-:W-:-:S05]  /*50260*/  NOP ;  /* 0x0000000000007918 */ /* 0x000fca0000000000 */
[----:B------:R-:W-:Y:S04]  /*50270*/  STL.64 [R1+0x1320], R8 ;  /* 0x0013200801007387 */ /* 0x000fe80000100a00 */
[----:B------:R0:W-:Y:S02]  /*50280*/  STL.64 [R1+0x1328], R10 ;  /* 0x0013280a01007387 */ /* 0x0001e40000100a00 */
[----:B0-----:R-:W-:Y:S01]  /*50290*/  HMMA.16816.F32 R8, R4, R34, R56 ;  /* 0x000000220408723c */ /* 0x001fe20000001838 */
[----:B------:R-:W-:Y:S02]  /*502a0*/  F2FP.F16.E5M2.UNPACK_B R32, R24.H1 ;  /* 0x00000018ff20723e */ /* 0x000fe400030004ff */
[----:B------:R-:W-:-:S15]  /*502b0*/  F2FP.F16.E5M2.UNPACK_B R33, R25.H1 ;  /* 0x00000019ff21723e */ /* 0x000fde00030004ff */
[----:B------:R-:W-:-:S05]  /*502c0*/  NOP ;  /* 0x0000000000007918 */ /* 0x000fca0000000000 */
[----:B------:R-:W-:Y:S01]  /*502d0*/  STL.64 [R1+0x1340], R8 ;  /* 0x0013400801007387 */ /* 0x000fe20000100a00 */
[----:B------:R-:W-:-:S03]  /*502e0*/  IMAD.MOV.U32 R40, RZ, RZ, R11 ;  /* 0x000000ffff287224 */ /* 0x000fc600078e000b */
[----:B------:R0:W-:Y:S02]  /*502f0*/  STL [R1+0x1348], R10 ;  /* 0x0013480a01007387 */ /* 0x0001e40000100800 */
[----:B0-----:R-:W-:Y:S02]  /*50300*/  HMMA.16816.F32 R8, R4, R32, R52 ;  /* 0x000000200408723c */ /* 0x001fe40000001834 */
[----:B------:R-:W-:Y:S04]  /*50310*/  STL.64 [R1+0x4bb0], R42 ;  /* 0x004bb02a01007387 */ /* 0x000fe80000100a00 */
[----:B------:R0:W-:Y:S04]  /*50320*/  STL.64 [R1+0x4ba8], R40 ;  /* 0x004ba82801007387 */ /* 0x0001e80000100a00 */
[----:B------:R-:W4:-:S13]  /*50330*/  LDL.LU R44, [R1+0x70] ;  /* 0x00007000012c7983 */ /* 0x000f1a0000300800 */
[----:B------:R-:W-:Y:S04]  /*50340*/  STL.64 [R1+0x1360], R8 ;  /* 0x0013600801007387 */ /* 0x000fe80000100a00 */
[----:B------:R-:W-:Y:S04]  /*50350*/  STL.64 [R1+0x1368], R10 ;  /* 0x0013680a01007387 */ /* 0x000fe80000100a00 */
[----:B------:R-:W4:Y:S04]  /*50360*/  LDL.LU R45, [R1+0x74] ;  /* 0x00007400012d7983 */ /* 0x000f280000300800 */
[----:B------:R-:W2:Y:S04]  /*50370*/  LDL.LU R46, [R1+0x78] ;  /* 0x00007800012e7983 */ /* 0x000ea80000300800 */
[----:B------:R-:W2:Y:S04]  /*50380*/  LDL.LU R47, [R1+0x7c] ;  /* 0x00007c00012f7983 */ /* 0x000ea80000300800 */
[----:B--2---:R-:W-:Y:S04]  /*50390*/  STL.64 [R1+0x4be0], R46 ;  /* 0x004be02e01007387 */ /* 0x004fe80000100a00 */
[----:B----4-:R1:W-:Y:S04]  /*503a0*/  STL.64 [R1+0x4bd8], R44 ;  /* 0x004bd82c01007387 */ /* 0x0103e80000100a00 */
[----:B------:R-:W2:Y:S04]  /*503b0*/  LDL.LU R28, [R1+0x60] ;  /* 0x00006000011c7983 */ /* 0x000ea80000300800 */
[----:B------:R-:W2:Y:S04]  /*503c0*/  LDL.LU R29, [R1+0x64] ;  /* 0x00006400011d7983 */ /* 0x000ea80000300800 */
[----:B------:R-:W2:Y:S04]  /*503d0*/  LDL.LU R30, [R1+0x68] ;  /* 0x00006800011e7983 */ /* 0x000ea80000300800 */
[----:B------:R-:W2:Y:S04]  /*503e0*/  LDL.LU R31, [R1+0x6c] ;  /* 0x00006c00011f7983 */ /* 0x000ea80000300800 */
[----:B------:R-:W4:Y:S04]  /*503f0*/  LDL.LU R48, [R1+0x50] ;  /* 0x0000500001307983 */ /* 0x000f280000300800 */
[----:B------:R-:W4:Y:S04]  /*50400*/  LDL.LU R49, [R1+0x54] ;  /* 0x0000540001317983 */ /* 0x000f280000300800 */
[----:B------:R-:W4:Y:S04]  /*50410*/  LDL.LU R50, [R1+0x58] ;  /* 0x0000580001327983 */ /* 0x000f280000300800 */
[----:B------:R-:W4:Y:S04]  /*50420*/  LDL.LU R51, [R1+0x5c] ;  /* 0x00005c0001337983 */ /* 0x000f280000300800 */
[----:B0-----:R-:W2:Y:S04]  /*50430*/  LDL.LU R40, [R1+0x30] ;  /* 0x0000300001287983 */ /* 0x001ea80000300800 */
[----:B------:R-:W2:Y:S04]  /*50440*/  LDL.LU R41, [R1+0x34] ;  /* 0x0000340001297983 */ /* 0x000ea80000300800 */
[----:B------:R-:W2:Y:S04]  /*50450*/  LDL.LU R42, [R1+0x38] ;  /* 0x00003800012a7983 */ /* 0x000ea80000300800 */
[----:B------:R-:W2:Y:S04]  /*50460*/  LDL.LU R43, [R1+0x3c] ;  /* 0x00003c00012b7983 */ /* 0x000ea80000300800 */
[----:B------:R-:W4:Y:S04]  /*50470*/  LDL.LU R52, [R1+0x20] ;  /* 0x0000200001347983 */ /* 0x000f280000300800 */
[----:B------:R-:W4:Y:S04]  /*50480*/  LDL.LU R53, [R1+0x24] ;  /* 0x0000240001357983 */ /* 0x000f280000300800 */
[----:B------:R-:W4:Y:S04]  /*50490*/  LDL.LU R54, [R1+0x28] ;  /* 0x0000280001367983 */ /* 0x000f280000300800 */
[----:B------:R-:W4:Y:S04]  /*504a0*/  LDL.LU R55, [R1+0x2c] ;  /* 0x00002c0001377983 */ /* 0x000f280000300800 */
[----:B-1----:R-:W2:Y:S04]  /*504b0*/  LDL.LU R44, [R1] ;  /* 0x00000000012c7983 */ /* 0x002ea80000300800 */
[----:B------:R-:W2:Y:S04]  /*504c0*/  LDL.LU R45, [R1+0x4] ;  /* 0x00000400012d7983 */ /* 0x000ea80000300800 */
[----:B------:R-:W2:Y:S04]  /*504d0*/  LDL.LU R46, [R1+0x8] ;  /* 0x00000800012e7983 */ /* 0x000ea80000300800 */
[----:B------:R-:W2:Y:S04]  /*504e0*/  LDL.LU R47, [R1+0xc] ;  /* 0x00000c00012f7983 */ /* 0x000ea80000300800 */
        /* <DEDUP_REMOVED lines=26> */
[----:B------:R-:W-:Y:S04]  /*50690*/  STL.64 [R1+0x4bc0], R34 ;  /* 0x004bc02201007387 */ /* 0x000fe80000100a00 */
[----:B------:R0:W-:Y:S04]  /*506a0*/  STL.64 [R1+0x4bb8], R32 ;  /* 0x004bb82001007387 */ /* 0x0001e80000100a00 */
[----:B0-----:R-:W4:Y:S04]  /*506b0*/  LDL.LU R32, [R1+0x10] ;  /* 0x0000100001207983 */ /* 0x001f280000300800 */
[----:B------:R-:W4:Y:S04]  /*506c0*/  LDL.LU R33, [R1+0x14] ;  /* 0x0000140001217983 */ /* 0x000f280000300800 */
[----:B------:R-:W4:Y:S04]  /*506d0*/  LDL.LU R34, [R1+0x18] ;  /* 0x0000180001227983 */ /* 0x000f280000300800 */
[----:B------:R-:W4:Y:S01]  /*506e0*/  LDL.LU R35, [R1+0x1c] ;  /* 0x00001c0001237983 */ /* 0x000f220000300800 */
[----:B------:R-:W-:-:S02]  /*506f0*/  F2FP.F16.E5M2.UNPACK_B R26, R26.H1 ;  /* 0x0000001aff1a723e */ /* 0x000fc400030004ff */
[----:B---3--:R-:W-:-:S07]  /*50700*/  F2FP.F16.E5M2.UNPACK_B R27, R27.H1 ;  /* 0x0000001bff1b723e */ /* 0x008fce00030004ff */
[----:B--2---:R-:W-:-:S15]  /*50710*/  HMMA.16816.F32 R44, R4, R26, R44 ;  /* 0x0000001a042c723c */ /* 0x004fde000000182c */
[----:B------:R-:W-:-:S08]  /*50720*/  NOP ;  /* 0x0000000000007918 */ /* 0x000fd00000000000 */
[----:B------:R-:W-:Y:S04]  /*50730*/  STL.64 [R1+0x1380], R44 ;  /* 0x0013802c01007387 */ /* 0x000fe80000100a00 */
[----:B------:R0:W-:Y:S04]  /*50740*/  STL.64 [R1+0x1388], R46 ;  /* 0x0013882e01007387 */ /* 0x0001e80000100a00 */
[----:B0-----:R-:W2:Y:S04]  /*50750*/  LDL.LU.64 R46, [R1+0x4be0] ;  /* 0x004be000012e7983 */ /* 0x001ea80000300a00 */
[----:B------:R-:W2:Y:S01]  /*50760*/  LDL.LU.64 R44, [R1+0x4bd8] ;  /* 0x004bd800012c7983 */ /* 0x000ea20000300a00 */
[----:B----4-:R-:W-:-:S02]  /*50770*/  F2FP.F16.E5M2.UNPACK_B R24, R24.H1 ;  /* 0x00000018ff18723e */ /* 0x010fc400030004ff */
[----:B------:R-:W-:Y:S02]  /*50780*/  F2FP.F16.E5M2.UNPACK_B R25, R25.H1 ;  /* 0x00000019ff19723e */ /* 0x000fe400030004ff */
[----:B------:R-:W-:Y:S02]  /*50790*/  F2FP.F16.E5M2.UNPACK_B R22, R22.H1 ;  /* 0x00000016ff16723e */ /* 0x000fe400030004ff */
[----:B------:R-:W-:Y:S01]  /*507a0*/  F2FP.F16.E5M2.UNPACK_B R23, R23.H1 ;  /* 0x00000017ff17723e */ /* 0x000fe200030004ff */
[----:B------:R-:W-:Y:S04]  /*507b0*/  STL.64 [R1+0x4bd0], R26 ;  /* 0x004bd01a01007387 */ /* 0x000fe80000100a00 */
[----:B------:R0:W-:Y:S01]  /*507c0*/  STL.64 [R1+0x4bc8], R24 ;  /* 0x004bc81801007387 */ /* 0x0001e20000100a00 */
[----:B------:R-:W-:-:S02]  /*507d0*/  F2FP.F16.E5M2.UNPACK_B R20, R20.H1 ;  /* 0x00000014ff14723e */ /* 0x000fc400030004ff */
[----:B------:R-:W-:Y:S02]  /*507e0*/  F2FP.F16.E5M2.UNPACK_B R21, R21.H1 ;  /* 0x00000015ff15723e */ /* 0x000fe400030004ff */
[----:B------:R-:W-:Y:S02]  /*507f0*/  F2FP.F16.E5M2.UNPACK_B R18, R18.H1 ;  /* 0x00000012ff12723e */ /* 0x000fe400030004ff */
[----:B------:R-:W-:Y:S02]  /*50800*/  F2FP.F16.E5M2.UNPACK_B R19, R19.H1 ;  /* 0x00000013ff13723e */ /* 0x000fe400030004ff */
[----:B------:R-:W-:Y:S02]  /*50810*/  F2FP.F16.E5M2.UNPACK_B R16, R16.H1 ;  /* 0x00000010ff10723e */ /* 0x000fe400030004ff */
[----:B------:R-:W-:Y:S01]  /*50820*/  F2FP.F16.E5M2.UNPACK_B R17, R17.H1 ;  /* 0x00000011ff11723e */ /* 0x000fe200030004ff */
[C---:B------:R-:W-:Y:S06]  /*50830*/  HMMA.16816.F32 R32, R4.reuse, R24, R32 ;  /* 0x000000180420723c */ /* 0x040fec0000001820 */
[----:B0-----:R-:W-:-:S15]  /*50840*/  HMMA.16816.F32 R24, R4, R22, R52 ;  /* 0x000000160418723c */ /* 0x001fde0000001834 */
[----:B------:R-:W-:-:S02]  /*50850*/  NOP ;  /* 0x0000000000007918 */ /* 0x000fc40000000000 */
[----:B------:R-:W-:Y:S04]  /*50860*/  STL.64 [R1+0x1390], R32 ;  /* 0x0013902001007387 */ /* 0x000fe80000100a00 */
[----:B------:R-:W-:Y:S04]  /*50870*/  STL.64 [R1+0x1398], R34 ;  /* 0x0013982201007387 */ /* 0x000fe80000100a00 */
[----:B------:R-:W-:Y:S04]  /*50880*/  STL.64 [R1+0x13b0], R24 ;  /* 0x0013b01801007387 */ /* 0x000fe80000100a00 */
[----:B------:R0:W-:Y:S02]  /*50890*/  STL.64 [R1+0x13b8], R26 ;  /* 0x0013b81a01007387 */ /* 0x0001e40000100a00 */
[----:B0-----:R-:W-:Y:S01]  /*508a0*/  HMMA.16816.F32 R24, R4, R20, R40 ;  /* 0x000000140418723c */ /* 0x001fe20000001828 */
[----:B------:R-:W-:-:S15]  /*508b0*/  F2FP.F16.E5M2.UNPACK_B R14, R14.H1 ;  /* 0x0000000eff0e723e */ /* 0x000fde00030004ff */
[----:B------:R-:W-:-:S07]  /*508c0*/  NOP ;  /* 0x0000000000007918 */ /* 0x000fce0000000000 */
[----:B------:R-:W-:Y:S04]  /*508d0*/  STL.64 [R1+0x13c0], R24 ;  /* 0x0013c01801007387 */ /* 0x000fe80000100a00 */
[----:B------:R0:W-:Y:S02]  /*508e0*/  STL.64 [R1+0x13c8], R26 ;  /* 0x0013c81a01007387 */ /* 0x0001e40000100a00 */
[----:B0-----:R-:W-:Y:S01]  /*508f0*/  HMMA.16816.F32 R24, R4, R18, R56 ;  /* 0x000000120418723c */ /* 0x001fe20000001838 */
[----:B------:R-:W-:-:S15]  /*50900*/  F2FP.F16.E5M2.UNPACK_B R15, R15.H1 ;  /* 0x0000000fff0f723e */ /* 0x000fde00030004ff */
[----:B------:R-:W-:-:S07]  /*50910*/  NOP ;  /* 0x0000000000007918 */ /* 0x000fce0000000000 */
[----:B------:R-:W-:Y:S04]  /*50920*/  STL.64 [R1+0x13f0], R24 ;  /* 0x0013f01801007387 */ /* 0x000fe80000100a00 */
[----:B------:R0:W-:Y:S04]  /*50930*/  STL.64 [R1+0x13f8], R26 ;  /* 0x0013f81a01007387 */ /* 0x0001e80000100a00 */
[----:B------:R-:W-:Y:S04]  /*50940*/  STL.64 [R1+0x4b90], R18 ;  /* 0x004b901201007387 */ /* 0x000fe80000100a00 */
[----:B------:R1:W-:Y:S01]  /*50950*/  STL.64 [R1+0x4b88], R16 ;  /* 0x004b881001007387 */ /* 0x0003e20000100a00 */
[C---:B0-----:R-:W-:Y:S06]  /*50960*/  HMMA.16816.F32 R24, R4.reuse, R16, R48 ;  /* 0x000000100418723c */ /* 0x041fec0000001830 */
[----:B-1----:R-:W-:Y:S01]  /*50970*/  HMMA.16816.F32 R16, R4, R14, R28 ;  /* 0x0000000e0410723c */ /* 0x002fe2000000181c */
[----:B------:R-:W-:-:S02]  /*50980*/  F2FP.F16.E5M2.UNPACK_B R12, R12.H1 ;  /* 0x0000000cff0c723e */ /* 0x000fc400030004ff */
[----:B------:R-:W-:-:S14]  /*50990*/  F2FP.F16.E5M2.UNPACK_B R13, R13.H1 ;  /* 0x0000000dff0d723e */ /* 0x000fdc00030004ff */
[----:B------:R-:W-:Y:S04]  /*509a0*/  STL.64 [R1+0x1410], R24 ;  /* 0x0014101801007387 */ /* 0x000fe80000100a00 */
[----:B------:R-:W-:Y:S04]  /*509b0*/  STL.64 [R1+0x1418], R26 ;  /* 0x0014181a01007387 */ /* 0x000fe80000100a00 */
[----:B------:R-:W-:Y:S04]  /*509c0*/  STL.64 [R1+0x1430], R16 ;  /* 0x0014301001007387 */ /* 0x000fe80000100a00 */
[----:B------:R2:W-:Y:S04]  /*509d0*/  STL.64 [R1+0x1438], R18 ;  /* 0x0014381201007387 */ /* 0x0005e80000100a00 */
[----:B------:R-:W3:Y:S01]  /*509e0*/  LDL.LU R48, [R1+0x420] ;  /* 0x0004200001307983 */ /* 0x000ee20000300800 */
[----:B------:R-:W-:Y:S01]  /*509f0*/  IMAD R29, R9, 0x100, R8 ;  /* 0x00000100091d7824 */ /* 0x000fe200078e0208 */
[----:B--2---:R-:W-:-:S15]  /*50a00*/  HMMA.16816.F32 R16, R4, R12, R44 ;  /* 0x0000000c0410723c */ /* 0x004fde000000182c */
[----:B------:R-:W-:-:S08]  /*50a10*/  NOP ;  /* 0x0000000000007918 */ /* 0x000fd00000000000 */
[----:B------:R0:W-:Y:S04]  /*50a20*/  STL.64 [R1+0x1440], R16 ;  /* 0x0014401001007387 */ /* 0x0001e80000100a00 */
[----:B------:R1:W-:Y:S04]  /*50a30*/  STL.64 [R1+0x1448], R18 ;  /* 0x0014481201007387 */ /* 0x0003e80000100a00 */
[----:B------:R-:W3:Y:S04]  /*50a40*/  LDL.LU R49, [R1+0x424] ;  /* 0x0004240001317983 */ /* 0x000ee80000300800 */
[----:B------:R-:W3:Y:S04]  /*50a50*/  LDL.LU R50, [R1+0x428] ;  /* 0x0004280001327983 */ /* 0x000ee80000300800 */
[----:B------:R-:W3:Y:S04]  /*50a60*/  LDL.LU R51, [R1+0x42c] ;  /* 0x00042c0001337983 */ /* 0x000ee80000300800 */
        /* <DEDUP_REMOVED lines=8> */
[----:B------:R-:W3:Y:S04]  /*50af0*/  LDL.LU R0, [R1+0x18b4] ;  /* 0x0018b40001007983 */ /* 0x000ee80000300800 */
[----:B------:R-:W3:Y:S04]  /*50b00*/  LDL.LU R31, [R1+0x18b0] ;  /* 0x0018b000011f7983 */ /* 0x000ee80000300800 */
[----:B------:R-:W2:Y:S04]  /*50b10*/  LDL.LU R24, [R1+0x80] ;  /* 0x0000800001187983 */ /* 0x000ea80000300800 */
[----:B------:R-:W2:Y:S04]  /*50b20*/  LDL.LU R25, [R1+0x84] ;  /* 0x0000840001197983 */ /* 0x000ea80000300800 */
[----:B------:R-:W2:Y:S04]  /*50b30*/  LDL.LU R26, [R1+0x88] ;  /* 0x00008800011a7983 */ /* 0x000ea80000300800 */
[----:B------:R-:W2:Y:S04]  /*50b40*/  LDL.LU R27, [R1+0x8c] ;  /* 0x00008c00011b7983 */ /* 0x000ea80000300800 */
[----:B------:R-:W4:Y:S04]  /*50b50*/  LDL.LU R8, [R1+0x1680] ;  /* 0x0016800001087983 */ /* 0x000f280000300800 */
[----:B------:R-:W3:Y:S01]  /*50b60*/  LDL.LU R9, [R1+0x1684] ;  /* 0x0016840001097983 */ /* 0x000ee20000300800 */
[----:B------:R-:W-:-:S02]  /*50b70*/  IMAD R28, R3, 0x100, R2 ;  /* 0x00000100031c7824 */ /* 0x000fc400078e0202 */
[----:B------:R-:W-:Y:S01]  /*50b80*/  IMAD R30, R11, 0x100, R10 ;  /* 0x000001000b1e7824 */ /* 0x000fe200078e020a */
[----:B------:R-:W3:Y:S01]  /*50b90*/  LDL.LU R2, [R1+0x1690] ;  /* 0x0016900001027983 */ /* 0x000ee20000300800 */
[----:B------:R-:W-:Y:S02]  /*50ba0*/  F2FP.F16.E5M2.UNPACK_B R10, R38.H1 ;  /* 0x00000026ff0a723e */ /* 0x000fe400030004ff */
[----:B------:R-:W-:Y:S01]  /*50bb0*/  F2FP.F16.E5M2.UNPACK_B R11, R39.H1 ;  /* 0x00000027ff0b723e */ /* 0x000fe200030004ff */
[----:B------:R-:W3:Y:S04]  /*50bc0*/  LDL.LU R3, [R1+0x1694] ;  /* 0x0016940001037983 */ /* 0x000ee80000300800 */
[----:B------:R-:W3:Y:S04]  /*50bd0*/  LDL.LU R38, [R1+0x16a0] ;  /* 0x0016a00001267983 */ /* 0x000ee80000300800 */
[----:B------:R-:W3:Y:S04]  /*50be0*/  LDL.LU R39, [R1+0x16a4] ;  /* 0x0016a40001277983 */ /* 0x000ee80000300800 */
[----:B0-----:R-:W3:Y:S04]  /*50bf0*/  LDL.LU R16, [R1+0x450] ;  /* 0x0004500001107983 */ /* 0x001ee80000300800 */
[----:B------:R-:W3:Y:S04]  /*50c00*/  LDL.LU R17, [R1+0x454] ;  /* 0x0004540001117983 */ /* 0x000ee80000300800 */
        /* <DEDUP_REMOVED lines=14> */
[----:B------:R-:W-:Y:S04]  /*50cf0*/  STL.64 [R1+0x4b70], R14 ;  /* 0x004b700e01007387 */ /* 0x000fe80000100a00 */
[----:B------:R0:W-:Y:S04]  /*50d00*/  STL.64 [R1+0x4b68], R12 ;  /* 0x004b680c01007387 */ /* 0x0001e80000100a00 */
[----:B0-----:R-:W3:Y:S04]  /*50d10*/  LDL.LU R12, [R1+0x460] ;  /* 0x00046000010c7983 */ /* 0x001ee80000300800 */
[----:B------:R-:W3:Y:S04]  /*50d20*/  LDL.LU R13, [R1+0x464] ;  /* 0x00046400010d7983 */ /* 0x000ee80000300800 */
[----:B------:R-:W3:Y:S04]  /*50d30*/  LDL.LU R14, [R1+0x468] ;  /* 0x00046800010e7983 */ /* 0x000ee80000300800 */
[----:B------:R-:W3:Y:S01]  /*50d40*/  LDL.LU R15, [R1+0x46c] ;  /* 0x00046c00010f7983 */ /* 0x000ee20000300800 */
[----:B--2---:R-:W-:Y:S01]  /*50d50*/  HMMA.16816.F32 R24, R4, R10, R24 ;  /* 0x0000000a0418723c */ /* 0x004fe20000001818 */
[----:B----4-:R-:W-:-:S02]  /*50d60*/  F2FP.F16.E5M2.UNPACK_B R8, R8.H1 ;  /* 0x00000008ff08723e */ /* 0x010fc400030004ff */
[----:B---3--:R-:W-:Y:S02]  /*50d70*/  F2FP.F16.E5M2.UNPACK_B R9, R9.H1 ;  /* 0x00000009ff09723e */ /* 0x008fe400030004ff */
[----:B------:R-:W-:-:S05]  /*50d80*/  F2FP.F16.E5M2.UNPACK_B R2, R2.H1 ;  /* 0x00000002ff02723e */ /* 0x000fca00030004ff */
[----:B------:R-:W-:Y:S01]  /*50d90*/  HMMA.16816.F32 R32, R4, R8, R32 ;  /* 0x000000080420723c */ /* 0x000fe20000001820 */
[----:B------:R-:W-:-:S12]  /*50da0*/  F2FP.F16.E5M2.UNPACK_B R3, R3.H1 ;  /* 0x00000003ff03723e */ /* 0x000fd800030004ff */
[----:B------:R-:W-:Y:S04]  /*50db0*/  STL.64 [R1+0x1450], R24 ;  /* 0x0014501801007387 */ /* 0x000fe80000100a00 */
[----:B------:R0:W-:Y:S04]  /*50dc0*/  STL.64 [R1+0x1458], R26 ;  /* 0x0014581a01007387 */ /* 0x0001e80000100a00 */
[----:B0-----:R-:W2:Y:S04]  /*50dd0*/  LDL.LU.64 R26, [R1+0x4bd0] ;  /* 0x004bd000011a7983 */ /* 0x001ea80000300a00 */
[----:B------:R-:W3:Y:S01]  /*50de0*/  LDL.LU.64 R24, [R1+0x4bc8] ;  /* 0x004bc80001187983 */ /* 0x000ee20000300a00 */
[----:B------:R-:W-:Y:S03]  /*50df0*/  HMMA.16816.F32 R40, R4, R2, R40 ;  /* 0x000000020428723c */ /* 0x000fe60000001828 */
[----:B------:R-:W-:Y:S04]  /*50e00*/  STL.64 [R1+0x1480], R32 ;  /* 0x0014802001007387 */ /* 0x000fe80000100a00 */
[----:B------:R0:W-:Y:S04]  /*50e10*/  STL.64 [R1+0x1488], R34 ;  /* 0x0014882201007387 */ /* 0x0001e80000100a00 */
[----:B0-----:R-:W4:Y:S04]  /*50e20*/  LDL.LU.64 R34, [R1+0x4bc0] ;  /* 0x004bc00001227983 */ /* 0x001f280000300a00 */
[----:B------:R-:W2:Y:S04]  /*50e30*/  LDL.LU.64 R32, [R1+0x4bb8] ;  /* 0x004bb80001207983 */ /* 0x000ea80000300a00 */
[----:B------:R-:W-:Y:S04]  /*50e40*/  STL.64 [R1+0x4b50], R10 ;  /* 0x004b500a01007387 */ /* 0x000fe80000100a00 */
[----:B------:R0:W-:Y:S04]  /*50e50*/  STL.64 [R1+0x4b48], R8 ;  /* 0x004b480801007387 */ /* 0x0001e80000100a00 */
[----:B0-----:R-:W3:Y:S04]  /*50e60*/  LDL.LU R8, [R1+0x470] ;  /* 0x0004700001087983 */ /* 0x001ee80000300800 */
[----:B------:R-:W3:Y:S04]  /*50e70*/  LDL.LU R9, [R1+0x474] ;  /* 0x0004740001097983 */ /* 0x000ee80000300800 */
[----:B------:R-:W3:Y:S04]  /*50e80*/  LDL.LU R10, [R1+0x478] ;  /* 0x00047800010a7983 */ /* 0x000ee80000300800 */
[----:B------:R-:W3:Y:S04]  /*50e90*/  LDL.LU R11, [R1+0x47c] ;  /* 0x00047c00010b7983 */ /* 0x000ee80000300800 */
[----:B------:R-:W-:Y:S04]  /*50ea0*/  STL.64 [R1+0x1470], R40 ;  /* 0x0014702801007387 */ /* 0x000fe80000100a00 */
[----:B------:R0:W-:Y:S04]  /*50eb0*/  STL.64 [R1+0x1478], R42 ;  /* 0x0014782a01007387 */ /* 0x0001e80000100a00 */
[----:B0-----:R-:W4:Y:S04]  /*50ec0*/  LDL.LU.64 R42, [R1+0x4bb0] ;  /* 0x004bb000012a7983 */ /* 0x001f280000300a00 */
[----:B------:R-:W2:Y:S01]  /*50ed0*/  LDL.LU.64 R40, [R1+0x4ba8] ;  /* 0x004ba80001287983 */ /* 0x000ea20000300a00 */
[----:B------:R-:W-:Y:S01]  /*50ee0*/  IMAD R31, R31, 0x100, R0 ;  /* 0x000001001f1f7824 */ /* 0x000fe200078e0200 */
[----:B------:R-:W-:-:S02]  /*50ef0*/  F2FP.F16.E5M2.UNPACK_B R38, R38.H1 ;  /* 0x00000026ff26723e */ /* 0x000fc400030004ff */
[----:B------:R-:W-:Y:S02]  /*50f00*/  F2FP.F16.E5M2.UNPACK_B R39, R39.H1 ;  /* 0x00000027ff27723e */ /* 0x000fe400030004ff */
[----:B------:R-:W-:Y:S02]  /*50f10*/  F2FP.F16.E5M2.UNPACK_B R28, R28 ;  /* 0x0000001cff1c723e */ /* 0x000fe400020004ff */
[----:B------:R-:W-:Y:S02]  /*50f20*/  F2FP.F16.E5M2.UNPACK_B R29, R29 ;  /* 0x0000001dff1d723e */ /* 0x000fe400020004ff */
[----:B------:R-:W-:Y:S02]  /*50f30*/  F2FP.F16.E5M2.UNPACK_B R30, R30 ;  /* 0x0000001eff1e723e */ /* 0x000fe400020004ff */
[----:B------:R-:W-:Y:S01]  /*50f40*/  F2FP.F16.E5M2.UNPACK_B R31, R31 ;  /* 0x0000001fff1f723e */ /* 0x000fe200020004ff */
[----:B---3--:R-:W-:Y:S06]  /*50f50*/  HMMA.16816.F32 R8, R4, R38, R8 ;  /* 0x000000260408723c */ /* 0x008fec0000001808 */
[C---:B----4-:R-:W-:Y:S06]  /*50f60*/  HMMA.16816.F32 R4, R28.reuse, R42, R12 ;  /* 0x0000002a1c04723c */ /* 0x050fec000000180c */
[----:B------:R-:W-:Y:S11]  /*50f70*/  STL.64 [R1+0x4b60], R42 ;  /* 0x004b602a01007387 */ /* 0x000ff60000100a00 */
[----:B------:R-:W-:Y:S04]  /*50f80*/  STL.64 [R1+0x1460], R8 ;  /* 0x0014600801007387 */ /* 0x000fe80000100a00 */
[----:B------:R-:W-:Y:S04]  /*50f90*/  STL.64 [R1+0x1468], R10 ;  /* 0x0014680a01007387 */ /* 0x000fe80000100a00 */
[----:B--2---:R-:W-:Y:S04]  /*50fa0*/  STL.64 [R1+0x4b58], R40 ;  /* 0x004b582801007387 */ /* 0x004fe80000100a00 */
[----:B------:R-:W-:Y:S04]  /*50fb0*/  STL.64 [R1+0x1420], R4 ;  /* 0x0014200401007387 */ /* 0x000fe80000100a00 */
[----:B------:R0:W-:Y:S02]  /*50fc0*/  STL.64 [R1+0x1428], R6 ;  /* 0x0014280601007387 */ /* 0x0001e40000100a00 */
[C---:B0-----:R-:W-:Y:S02]  /*50fd0*/  HMMA.16816.F32 R4, R28.reuse, R36, R16 ;  /* 0x000000241c04723c */ /* 0x041fe40000001810 */
[----:B------:R-:W-:Y:S04]  /*50fe0*/  STL.64 [R1+0x4b80], R38 ;  /* 0x004b802601007387 */ /* 0x000fe80000100a00 */
[----:B------:R-:W-:Y:S01]  /*50ff0*/  STL.64 [R1+0x4b78], R36 ;  /* 0x004b782401007387 */ /* 0x000fe20000100a00 */
[----:B------:R-:W-:-:S15]  /*51000*/  HMMA.16816.F32 R8, R28, R34, R52 ;  /* 0x000000221c08723c */ /* 0x000fde0000001834 */
[----:B------:R-:W-:-:S01]  /*51010*/  NOP ;  /* 0x0000000000007918 */ /* 0x000fc20000000000 */
[----:B------:R-:W-:Y:S04]  /*51020*/  STL.64 [R1+0x1400], R4 ;  /* 0x0014000401007387 */ /* 0x000fe80000100a00 */
[----:B------:R0:W-:Y:S02]  /*51030*/  STL.64 [R1+0x1408], R6 ;  /* 0x0014080601007387 */ /* 0x0001e40000100a00 */
[C---:B0-----:R-:W-:Y:S02]  /*51040*/  HMMA.16816.F32 R4, R28.reuse, R32, R56 ;  /* 0x000000201c04723c */ /* 0x041fe40000001838 */
[----:B------:R-:W-:Y:S04]  /*51050*/  STL.64 [R1+0x4ba0], R34 ;  /* 0x004ba02201007387 */ /* 0x000fe80000100a00 */
[----:B------:R-:W-:Y:S04]  /*51060*/  STL.64 [R1+0x13e0], R8 ;  /* 0x0013e00801007387 */ /* 0x000fe80000100a00 */
[----:B------:R0:W-:Y:S04]  /*51070*/  STL.64 [R1+0x13e8], R10 ;  /* 0x0013e80a01007387 */ /* 0x0001e80000100a00 */
[----:B------:R-:W-:Y:S01]  /*51080*/  STL.64 [R1+0x4b98], R32 ;  /* 0x004b982001007387 */ /* 0x000fe20000100a00 */
[C---:B0-----:R-:W-:Y:S08]  /*51090*/  HMMA.16816.F32 R8, R28.reuse, R26, R48 ;  /* 0x0000001a1c08723c */ /* 0x041ff00000001830 */
[----:B------:R-:W-:Y:S04]  /*510a0*/  STL.64 [R1+0x13d0], R4 ;  /* 0x0013d00401007387 */ /* 0x000fe80000100a00 */
[----:B------:R0:W-:Y:S04]  /*510b0*/  STL.64 [R1+0x13d8], R6 ;  /* 0x0013d80601007387 */ /* 0x0001e80000100a00 */
[----:B------:R-:W2:Y:S01]  /*510c0*/  LDL.LU R48, [R1+0x380] ;  /* 0x0003800001307983 */ /* 0x000ea20000300800 */
[----:B0-----:R-:W-:Y:S06]  /*510d0*/  HMMA.16816.F32 R4, R28, R24, R44 ;  /* 0x000000181c04723c */ /* 0x001fec000000182c */
[----:B------:R0:W-:Y:S04]  /*510e0*/  STL.64 [R1+0x13a0], R8 ;  /* 0x0013a00801007387 */ /* 0x0001e80000100a00 */
[----:B------:R1:W-:-:S13]  /*510f0*/  STL.64 [R1+0x13a8], R10 ;  /* 0x0013a80a01007387 */ /* 0x0003da0000100a00 */
[----:B------:R3:W-:Y:S04]  /*51100*/  STL.64 [R1+0x1370], R4 ;  /* 0x0013700401007387 */ /* 0x0007e80000100a00 */
[----:B------:R4:W-:Y:S04]  /*51110*/  STL.64 [R1+0x1378], R6 ;  /* 0x0013780601007387 */ /* 0x0009e80000100a00 */
[----:B------:R-:W2:Y:S04]  /*51120*/  LDL.LU R49, [R1+0x384] ;  /* 0x0003840001317983 */ /* 0x000ea80000300800 */
[----:B------:R-:W2:Y:S04]  /*51130*/  LDL.LU R50, [R1+0x388] ;  /* 0x0003880001327983 */ /* 0x000ea80000300800 */
[----:B------:R-:W2:Y:S04]  /*51140*/  LDL.LU R51, [R1+0x38c] ;  /* 0x00038c0001337983 */ /* 0x000ea80000300800 */
[----:B------:R-:W2:Y:S04]  /*51150*/  LDL.LU R56, [R1+0x390] ;  /* 0x0003900001387983 */ /* 0x000ea80000300800 */
[----:B------:R-:W2:Y:S04]  /*51160*/  LDL.LU R57, [R1+0x394] ;  /* 0x0003940001397983 */ /* 0x000ea80000300800 */
[----:B------:R-:W2:Y:S04]  /*51170*/  LDL.LU R58, [R1+0x398] ;  /* 0x00039800013a7983 */ /* 0x000ea80000300800 */
[----:B------:R-:W2:Y:S04]  /*51180*/  LDL.LU R59, [R1+0x39c] ;  /* 0x00039c00013b7983 */ /* 0x000ea80000300800 */
[----:B0-----:R-:W2:Y:S04]  /*51190*/  LDL.LU R8, [R1+0x3b0] ;  /* 0x0003b00001087983 */ /* 0x001ea80000300800 */
[----:B------:R-:W2:Y:S04]  /*511a0*/  LDL.LU R9, [R1+0x3b4] ;  /* 0x0003b40001097983 */ /* 0x000ea80000300800 */
        /* <DEDUP_REMOVED lines=22> */
[----:B---3--:R-:W3:Y:S04]  /*51310*/  LDL.LU R4, [R1+0x18b8] ;  /* 0x0018b80001047983 */ /* 0x008ee80000300800 */
[----:B------:R-:W3:Y:S04]  /*51320*/  LDL.LU R5, [R1+0x18c4] ;  /* 0x0018c40001057983 */ /* 0x000ee80000300800 */
[----:B----4-:R-:W3:Y:S04]  /*51330*/  LDL.LU R6, [R1+0x18c0] ;  /* 0x0018c00001067983 */ /* 0x010ee80000300800 */
        /* <DEDUP_REMOVED lines=18> */
[C---:B--2---:R-:W-:Y:S06]  /*51460*/  HMMA.16816.F32 R32, R28.reuse, R22, R32 ;  /* 0x000000161c20723c */ /* 0x044fec0000001820 */
[----:B------:R-:W-:-:S15]  /*51470*/  HMMA.16816.F32 R16, R28, R20, R16 ;  /* 0x000000141c10723c */ /* 0x000fde0000001810 */
        /* <DEDUP_REMOVED lines=8> */
[----:B------:R-:W4:Y:S04]  /*51500*/  LDL.LU.64 R16, [R1+0x4b88] ;  /* 0x004b880001107983 */ /* 0x000f280000300a00 */
[----:B------:R-:W-:Y:S04]  /*51510*/  STL.64 [R1+0x4b10], R22 ;  /* 0x004b101601007387 */ /* 0x000fe80000100a00 */
[----:B------:R0:W-:Y:S04]  /*51520*/  STL.64 [R1+0x4b08], R20 ;  /* 0x004b081401007387 */ /* 0x0001e80000100a00 */
[----:B0-----:R-:W2:Y:S04]  /*51530*/  LDL.LU R20, [R1+0x3a0] ;  /* 0x0003a00001147983 */ /* 0x001ea80000300800 */
[----:B------:R-:W2:Y:S04]  /*51540*/  LDL.LU R21, [R1+0x3a4] ;  /* 0x0003a40001157983 */ /* 0x000ea80000300800 */
[----:B------:R-:W2:Y:S04]  /*51550*/  LDL.LU R22, [R1+0x3a8] ;  /* 0x0003a80001167983 */ /* 0x000ea80000300800 */
[----:B------:R-:W2:Y:S01]  /*51560*/  LDL.LU R23, [R1+0x3ac] ;  /* 0x0003ac0001177983 */ /* 0x000ea20000300800 */
        /* <DEDUP_REMOVED lines=11> */
[----:B------:R0:W-:Y:S04]  /*51620*/  STL.64 [R1+0x4b00], R18 ;  /* 0x004b001201007387 */ /* 0x0001e80000100a00 */
[----:B0-----:R-:W4:Y:S04]  /*51630*/  LDL.LU R19, [R1+0x18bc] ;  /* 0x0018bc0001137983 */ /* 0x001f280000300800 */
[----:B------:R-:W-:Y:S01]  /*51640*/  STL.64 [R1+0x4af8], R16 ;  /* 0x004af81001007387 */ /* 0x000fe20000100a00 */
        /* <DEDUP_REMOVED lines=9> */
[----:B0-----:R-:W2:Y:S04]  /*516e0*/  LDL.LU.64 R10, [R1+0x4b50] ;  /* 0x004b5000010a7983 */ /* 0x001ea80000300a00 */
[----:B------:R-:W3:Y:S04]  /*516f0*/  LDL.LU.64 R8, [R1+0x4b48] ;  /* 0x004b480001087983 */ /* 0x000ee80000300a00 */
[----:B------:R-:W-:Y:S04]  /*51700*/  STL.64 [R1+0x4b20], R14 ;  /* 0x004b200e01007387 */ /* 0x000fe80000100a00 */
[----:B------:R2:W-:Y:S01]  /*51710*/  STL.64 [R1+0x4b18], R12 ;  /* 0x004b180c01007387 */ /* 0x0005e20000100a00 */
[----:B------:R-:W-:-:S02]  /*51720*/  IMAD R5, R6, 0x100, R5 ;  /* 0x0000010006057824 */ /* 0x000fc400078e0205 */
[----:B------:R-:W-:Y:S02]  /*51730*/  IMAD R6, R61, 0x100, R7 ;  /* 0x000001003d067824 */ /* 0x000fe400078e0207 */
[----:B----4-:R-:W-:Y:S02]  /*51740*/  IMAD R4, R4, 0x100, R19 ;  /* 0x0000010004047824 */ /* 0x010fe400078e0213 */
[----:B------:R-:W-:Y:S01]  /*51750*/  IMAD R7, R0, 0x100, R60 ;  /* 0x0000010000077824 */ /* 0x000fe200078e023c */
[----:B------:R-:W-:Y:S01]  /*51760*/  F2FP.F16.E5M2.UNPACK_B R5, R5 ;  /* 0x00000005ff05723e */ /* 0x000fe200020004ff */
[C---:B------:R-:W-:Y:S01]  /*51770*/  HMMA.16816.F32 R16, R28.reuse, R2, R52 ;  /* 0x000000021c10723c */ /* 0x040fe20000001834 */
[----:B------:R-:W-:Y:S02]  /*51780*/  F2FP.F16.E5M2.UNPACK_B R4, R4 ;  /* 0x00000004ff04723e */ /* 0x000fe400020004ff */
[----:B------:R-:W-:Y:S02]  /*51790*/  F2FP.F16.E5M2.UNPACK_B R6, R6 ;  /* 0x00000006ff06723e */ /* 0x000fe400020004ff */
[----:B------:R-:W-:Y:S01]  /*517a0*/  F2FP.F16.E5M2.UNPACK_B R7, R7 ;  /* 0x00000007ff07723e */ /* 0x000fe200020004ff */
[----:B--2---:R-:W-:-:S15]  /*517b0*/  HMMA.16816.F32 R12, R28, R10, R20 ;  /* 0x0000000a1c0c723c */ /* 0x004fde0000001814 */
[----:B------:R-:W-:-:S08]  /*517c0*/  NOP ;  /* 0x0000000000007918 */ /* 0x000fd00000000000 */
[----:B------:R-:W-:Y:S04]  /*517d0*/  STL.64 [R1+0x1120], R12 ;  /* 0x0011200c01007387 */ /* 0x000fe80000100a00 */
[----:B------:R3:W-:Y:S02]  /*517e0*/  STL.64 [R1+0x1128], R14 ;  /* 0x0011280e01007387 */ /* 0x0007e40000100a00 */
[----:B---3--:R-:W-:Y:S02]  /*517f0*/  HMMA.16816.F32 R12, R28, R8, R24 ;  /* 0x000000081c0c723c */ /* 0x008fe40000001818 */
[----:B------:R-:W-:Y:S04]  /*51800*/  STL.64 [R1+0x4b40], R10 ;  /* 0x004b400a01007387 */ /* 0x000fe80000100a00 */
[----:B------:R0:W-:Y:S02]  /*51810*/  STL.64 [R1+0x4b38], R8 ;  /* 0x004b380801007387 */ /* 0x0001e40000100a00 */
[----:B0-----:R-:W-:-:S15]  /*51820*/  HMMA.16816.F32 R8, R4, R42, R48 ;  /* 0x0000002a0408723c */ /* 0x001fde0000001830 */
[----:B------:R-:W-:Y:S04]  /*51830*/  STL.64 [R1+0x15a0], R12 ;  /* 0x0015a00c01007387 */ /* 0x000fe80000100a00 */
[----:B------:R0:W-:Y:S02]  /*51840*/  STL.64 [R1+0x15a8], R14 ;  /* 0x0015a80e01007387 */ /* 0x0001e40000100a00 */
[----:B0-----:R-:W-:Y:S02]  /*51850*/  HMMA.16816.F32 R12, R28, R38, R56 ;  /* 0x000000261c0c723c */ /* 0x001fe40000001838 */
[----:B------:R-:W-:Y:S04]  /*51860*/  STL.64 [R1+0x1590], R16 ;  /* 0x0015901001007387 */ /* 0x000fe80000100a00 */
[----:B------:R-:W-:Y:S04]  /*51870*/  STL.64 [R1+0x1598], R18 ;  /* 0x0015981201007387 */ /* 0x000fe80000100a00 */
[----:B------:R-:W-:-:S13]  /*51880*/  STL.64 [R1+0x4ae0], R42 ;  /* 0x004ae02a01007387 */ /* 0x000fda0000100a00 */
[----:B------:R-:W-:Y:S04]  /*51890*/  STL.64 [R1+0x10c0], R12 ;  /* 0x0010c00c01007387 */ /* 0x000fe80000100a00 */
[----:B------:R-:W-:Y:S04]  /*518a0*/  STL.64 [R1+0x10c8], R14 ;  /* 0x0010c80e01007387 */ /* 0x000fe80000100a00 */
[----:B------:R-:W-:Y:S04]  /*518b0*/  STL.64 [R1+0x4ad8], R40 ;  /* 0x004ad82801007387 */ /* 0x000fe80000100a00 */
[----:B------:R-:W-:Y:S04]  /*518c0*/  STL.64 [R1+0x1090], R8 ;  /* 0x0010900801007387 */ /* 0x000fe80000100a00 */
[----:B------:R0:W-:Y:S04]  /*518d0*/  STL.64 [R1+0x1098], R10 ;  /* 0x0010980a01007387 */ /* 0x0001e80000100a00 */
[----:B------:R-:W2:Y:S01]  /*518e0*/  LDL.LU R56, [R1+0x2c0] ;  /* 0x0002c00001387983 */ /* 0x000ea20000300800 */
[----:B0-----:R-:W-:-:S15]  /*518f0*/  HMMA.16816.F32 R8, R4, R36, R44 ;  /* 0x000000240408723c */ /* 0x001fde000000182c */
[----:B------:R-:W-:-:S08]  /*51900*/  NOP ;  /* 0x0000000000007918 */ /* 0x000fd00000000000 */
[----:B------:R0:W-:Y:S04]  /*51910*/  STL.64 [R1+0x1080], R8 ;  /* 0x0010800801007387 */ /* 0x0001e80000100a00 */
[----:B------:R1:W-:Y:S04]  /*51920*/  STL.64 [R1+0x1088], R10 ;  /* 0x0010880a01007387 */ /* 0x0003e80000100a00 */
[----:B------:R-:W2:Y:S04]  /*51930*/  LDL.LU R57, [R1+0x2c4] ;  /* 0x0002c40001397983 */ /* 0x000ea80000300800 */
[----:B------:R-:W2:Y:S04]  /*51940*/  LDL.LU R58, [R1+0x2c8] ;  /* 0x0002c800013a7983 */ /* 0x000ea80000300800 */
[----:B------:R-:W2:Y:S04]  /*51950*/  LDL.LU R59, [R1+0x2cc] ;  /* 0x0002cc00013b7983 */ /* 0x000ea80000300800 */
[----:B------:R-:W3:Y:S04]  /*51960*/  LDL.LU R28, [R1+0x2d0] ;  /* 0x0002d000011c7983 */ /* 0x000ee80000300800 */
[----:B------:R-:W3:Y:S04]  /*51970*/  LDL.LU R29, [R1+0x2d4] ;  /* 0x0002d400011d7983 */ /* 0x000ee80000300800 */
[----:B------:R-:W3:Y:S04]  /*51980*/  LDL.LU R30, [R1+0x2d8] ;  /* 0x0002d800011e7983 */ /* 0x000ee80000300800 */
[----:B------:R-:W3:Y:S04]  /*51990*/  LDL.LU R31, [R1+0x2dc] ;  /* 0x0002dc00011f7983 */ /* 0x000ee80000300800 */
[----:B------:R-:W4:Y:S04]  /*519a0*/  LDL.LU R40, [R1+0x2e0] ;  /* 0x0002e00001287983 */ /* 0x000f280000300800 */
[----:B------:R-:W4:Y:S04]  /*519b0*/  LDL.LU R41, [R1+0x2e4] ;  /* 0x0002e40001297983 */ /* 0x000f280000300800 */
[----:B------:R-:W4:Y:S04]  /*519c0*/  LDL.LU R42, [R1+0x2e8] ;  /* 0x0002e800012a7983 */ /* 0x000f280000300800 */
[----:B------:R-:W4:Y:S04]  /*519d0*/  LDL.LU R43, [R1+0x2ec] ;  /* 0x0002ec00012b7983 */ /* 0x000f280000300800 */
[----:B------:R-:W2:Y:S04]  /*519e0*/  LDL.LU R24, [R1+0x350] ;  /* 0x0003500001187983 */ /* 0x000ea80000300800 */
[----:B------:R-:W2:Y:S04]  /*519f0*/  LDL.LU R25, [R1+0x354] ;  /* 0x0003540001197983 */ /* 0x000ea80000300800 */
[----:B------:R-:W2:Y:S04]  /*51a00*/  LDL.LU R26, [R1+0x358] ;  /* 0x00035800011a7983 */ /* 0x000ea80000300800 */
[----:B------:R-:W2:Y:S04]  /*51a10*/  LDL.LU R27, [R1+0x35c] ;  /* 0x00035c00011b7983 */ /* 0x000ea80000300800 */
[----:B0-----:R-:W3:Y:S04]  /*51a20*/  LDL.LU R8, [R1+0x360] ;  /* 0x0003600001087983 */ /* 0x001ee80000300800 */
[----:B------:R-:W3:Y:S04]  /*51a30*/  LDL.LU R9, [R1+0x364] ;  /* 0x0003640001097983 */ /* 0x000ee80000300800 */
[----:B-1----:R-:W3:Y:S04]  /*51a40*/  LDL.LU R10, [R1+0x368] ;  /* 0x00036800010a7983 */ /* 0x002ee80000300800 */
        /* <DEDUP_REMOVED lines=32> */
[----:B---3--:R-:W-:-:S15]  /*51c50*/  HMMA.16816.F32 R8, R4, R34, R8 ;  /* 0x000000220408723c */ /* 0x008fde0000001808 */
[----:B------:R-:W-:-:S08]  /*51c60*/  NOP ;  /* 0x0000000000007918 */ /* 0x000fd00000000000 */
        /* <DEDUP_REMOVED lines=13> */
[----:B------:R-:W3:Y:S01]  /*51d40*/  LDL.LU R35, [R1+0x30c] ;  /* 0x00030c0001237983 */ /* 0x000ee20000300800 */
        /* <DEDUP_REMOVED lines=13> */
[----:B0-----:R-:W2:Y:S04]  /*51e20*/  LDL.LU R24, [R1+0x310] ;  /* 0x0003100001187983 */ /* 0x001ea80000300800 */
[----:B------:R-:W2:Y:S04]  /*51e30*/  LDL.LU R25, [R1+0x314] ;  /* 0x0003140001197983 */ /* 0x000ea80000300800 */
[----:B------:R-:W2:Y:S04]  /*51e40*/  LDL.LU R26, [R1+0x318] ;  /* 0x00031800011a7983 */ /* 0x000ea80000300800 */
[----:B------:R-:W2:Y:S01]  /*51e50*/  LDL.LU R27, [R1+0x31c] ;  /* 0x00031c00011b7983 */ /* 0x000ea20000300800 */
        /* <DEDUP_REMOVED lines=35> */
[----:B------:R-:W-:Y:S04]  /*52090*/  STL.64 [R1+0x4ad0], R10 ;  /* 0x004ad00a01007387 */ /* 0x000fe80000100a00 */
[----:B------:R0:W-:Y:S01]  /*520a0*/  STL.64 [R1+0x4ac8], R8 ;  /* 0x004ac80801007387 */ /* 0x0001e20000100a00 */
[----:B------:R-:W-:-:S15]  /*520b0*/  IMAD R28, R48, 0x100, R55 ;  /* 0x00000100301c7824 */ /* 0x000fde00078e0237 */
[----:B------:R-:W-:-:S01]  /*520c0*/  NOP ;  /* 0x0000000000007918 */ /* 0x000fc20000000000 */
[----:B------:R1:W-:Y:S04]  /*520d0*/  STL.64 [R1+0x1580], R12 ;  /* 0x0015800c01007387 */ /* 0x0003e80000100a00 */
[----:B------:R2:W-:Y:S04]  /*520e0*/  STL.64 [R1+0x1588], R14 ;  /* 0x0015880e01007387 */ /* 0x0005e80000100a00 */
        /* <DEDUP_REMOVED lines=20> */
[----:B0-----:R-:W3:Y:S04]  /*52230*/  LDL.LU R8, [R1+0x2a0] ;  /* 0x0002a00001087983 */ /* 0x001ee80000300800 */
        /* <DEDUP_REMOVED lines=11> */
[----:B-1----:R-:W3:Y:S04]  /*522f0*/  LDL.LU R12, [R1+0x280] ;  /* 0x00028000010c7983 */ /* 0x002ee80000300800 */
[----:B------:R-:W3:Y:S04]  /*52300*/  LDL.LU R13, [R1+0x284] ;  /* 0x00028400010d7983 */ /* 0x000ee80000300800 */
[----:B--2---:R-:W2:Y:S04]  /*52310*/  LDL.LU R14, [R1+0x288] ;  /* 0x00028800010e7983 */ /* 0x004ea80000300800 */
[----:B------:R-:W2:Y:S04]  /*52320*/  LDL.LU R15, [R1+0x28c] ;  /* 0x00028c00010f7983 */ /* 0x000ea80000300800 */
[----:B------:R-:W2:Y:S04]  /*52330*/  LDL.LU R24, [R1+0x270] ;  /* 0x0002700001187983 */ /* 0x000ea80000300800 */
[----:B------:R-:W2:Y:S04]  /*52340*/  LDL.LU R25, [R1+0x274] ;  /* 0x0002740001197983 */ /* 0x000ea80000300800 */
[----:B------:R-:W2:Y:S04]  /*52350*/  LDL.LU R26, [R1+0x278] ;  /* 0x00027800011a7983 */ /* 0x000ea80000300800 */
[----:B------:R-:W2:Y:S01]  /*52360*/  LDL.LU R27, [R1+0x27c] ;  /* 0x00027c00011b7983 */ /* 0x000ea20000300800 */
[----:B------:R-:W-:-:S03]  /*52370*/  IMAD R30, R61, 0x100, R51 ;  /* 0x000001003d1e7824 */ /* 0x000fc600078e0233 */
[----:B------:R-:W2:Y:S04]  /*52380*/  LDL.LU R16, [R1+0x260] ;  /* 0x0002600001107983 */ /* 0x000ea80000300800 */
[----:B------:R-:W2:Y:S01]  /*52390*/  LDL.LU R17, [R1+0x264] ;  /* 0x0002640001117983 */ /* 0x000ea20000300800 */
[----:B------:R-:W-:-:S03]  /*523a0*/  IMAD R31, R0, 0x100, R60 ;  /* 0x00000100001f7824 */ /* 0x000fc600078e023c */
[----:B------:R-:W2:Y:S04]  /*523b0*/  LDL.LU R18, [R1+0x268] ;  /* 0x0002680001127983 */ /* 0x000ea80000300800 */
[----:B------:R-:W2:Y:S04]  /*523c0*/  LDL.LU R19, [R1+0x26c] ;  /* 0x00026c0001137983 */ /* 0x000ea80000300800 */
[----:B------:R-:W2:Y:S04]  /*523d0*/  LDL.LU R51, [R1+0x18fc] ;  /* 0x0018fc0001337983 */ /* 0x000ea80000300800 */
[----:B------:R-:W2:Y:S04]  /*523e0*/  LDL.LU R61, [R1+0x18f8] ;  /* 0x0018f800013d7983 */ /* 0x000ea80000300800 */
[----:B------:R-:W2:Y:S04]  /*523f0*/  LDL.LU R60, [R1+0x1904] ;  /* 0x00190400013c7983 */ /* 0x000ea80000300800 */
[----:B------:R-:W2:Y:S01]  /*52400*/  LDL.LU R0, [R1+0x1900] ;  /* 0x0019000001007983 */ /* 0x000ea20000300800 */
[----:B----4-:R-:W-:-:S15]  /*52410*/  HMMA.16816.F32 R36, R4, R2, R36 ;  /* 0x000000020424723c */ /* 0x010fde0000001824 */
[----:B------:R-:W-:-:S08]  /*52420*/  NOP ;  /* 0x0000000000007918 */ /* 0x000fd00000000000 */
[----:B------:R-:W-:Y:S04]  /*52430*/  STL.64 [R1+0x1570], R36 ;  /* 0x0015702401007387 */ /* 0x000fe80000100a00 */
[----:B------:R0:W-:Y:S04]  /*52440*/  STL.64 [R1+0x1578], R38 ;  /* 0x0015782601007387 */ /* 0x0001e80000100a00 */
[----:B0-----:R-:W3:Y:S04]  /*52450*/  LDL.LU.64 R38, [R1+0x4af0] ;  /* 0x004af00001267983 */ /* 0x001ee80000300a00 */
[----:B------:R-:W4:Y:S01]  /*52460*/  LDL.LU.64 R36, [R1+0x4ae8] ;  /* 0x004ae80001247983 */ /* 0x000f220000300a00 */
[----:B------:R-:W-:Y:S01]  /*52470*/  IMAD R29, R50, 0x100, R49 ;  /* 0x00000100321d7824 */ /* 0x000fe200078e0231 */
[----:B------:R-:W-:Y:S01]  /*52480*/  F2FP.F16.E5M2.UNPACK_B R28, R28 ;  /* 0x0000001cff1c723e */ /* 0x000fe200020004ff */
[----:B---3--:R-:W-:Y:S01]  /*52490*/  HMMA.16816.F32 R4, R4, R38, R40 ;  /* 0x000000260404723c */ /* 0x008fe20000001828 */
[----:B------:R-:W3:Y:S04]  /*524a0*/  LDL.LU.64 R42, [R1+0x4ae0] ;  /* 0x004ae000012a7983 */ /* 0x000ee80000300a00 */
[----:B------:R-:W2:Y:S01]  /*524b0*/  LDL.LU.64 R40, [R1+0x4ad8] ;  /* 0x004ad80001287983 */ /* 0x000ea20000300a00 */
[----:B------:R-:W-:-:S02]  /*524c0*/  F2FP.F16.E5M2.UNPACK_B R29, R29 ;  /* 0x0000001dff1d723e */ /* 0x000fc400020004ff */
[----:B------:R-:W-:Y:S02]  /*524d0*/  F2FP.F16.E5M2.UNPACK_B R30, R30 ;  /* 0x0000001eff1e723e */ /* 0x000fe400020004ff */
[----:B------:R-:W-:-:S07]  /*524e0*/  F2FP.F16.E5M2.UNPACK_B R31, R31 ;  /* 0x0000001fff1f723e */ /* 0x000fce00020004ff */
[C---:B----4-:R-:W-:Y:S06]  /*524f0*/  HMMA.16816.F32 R32, R28.reuse, R36, R32 ;  /* 0x000000241c20723c */ /* 0x050fec0000001820 */
[----:B------:R0:W-:Y:S04]  /*52500*/  STL.64 [R1+0xc30], R4 ;  /* 0x000c300401007387 */ /* 0x0001e80000100a00 */
[----:B------:R1:W-:Y:S04]  /*52510*/  STL.64 [R1+0xc38], R6 ;  /* 0x000c380601007387 */ /* 0x0003e80000100a00 */
[----:B0-----:R-:W4:Y:S04]  /*52520*/  LDL.LU R4, [R1+0x210] ;  /* 0x0002100001047983 */ /* 0x001f280000300800 */
[----:B------:R-:W4:Y:S04]  /*52530*/  LDL.LU R5, [R1+0x214] ;  /* 0x0002140001057983 */ /* 0x000f280000300800 */
[----:B-1----:R-:W4:Y:S04]  /*52540*/  LDL.LU R6, [R1+0x218] ;  /* 0x0002180001067983 */ /* 0x002f280000300800 */
[----:B------:R-:W4:Y:S01]  /*52550*/  LDL.LU R7, [R1+0x21c] ;  /* 0x00021c0001077983 */ /* 0x000f220000300800 */
[----:B---3--:R-:W-:-:S15]  /*52560*/  HMMA.16816.F32 R8, R28, R42, R8 ;  /* 0x0000002a1c08723c */ /* 0x008fde0000001808 */
[----:B------:R-:W-:-:S08]  /*52570*/  NOP ;  /* 0x0000000000007918 */ /* 0x000fd00000000000 */
[----:B------:R-:W-:Y:S04]  /*52580*/  STL.64 [R1+0xc00], R8 ;  /* 0x000c000801007387 */ /* 0x000fe80000100a00 */
[----:B------:R0:W-:Y:S04]  /*52590*/  STL.64 [R1+0xc08], R10 ;  /* 0x000c080a01007387 */ /* 0x0001e80000100a00 */
[----:B0-----:R-:W3:Y:S04]  /*525a0*/  LDL.LU.64 R10, [R1+0x4ad0] ;  /* 0x004ad000010a7983 */ /* 0x001ee80000300a00 */
[----:B------:R-:W3:Y:S04]  /*525b0*/  LDL.LU.64 R8, [R1+0x4ac8] ;  /* 0x004ac80001087983 */ /* 0x000ee80000300a00 */
[----:B------:R-:W-:Y:S04]  /*525c0*/  STL.64 [R1+0x4a50], R42 ;  /* 0x004a502a01007387 */ /* 0x000fe80000100a00 */
[----:B--2---:R0:W-:Y:S04]  /*525d0*/  STL.64 [R1+0x4a48], R40 ;  /* 0x004a482801007387 */ /* 0x0041e80000100a00 */
[----:B0-----:R-:W2:Y:S04]  /*525e0*/  LDL.LU R40, [R1+0x220] ;  /* 0x0002200001287983 */ /* 0x001ea80000300800 */
[----:B------:R-:W2:Y:S04]  /*525f0*/  LDL.LU R41, [R1+0x224] ;  /* 0x0002240001297983 */ /* 0x000ea80000300800 */
[----:B------:R-:W2:Y:S04]  /*52600*/  LDL.LU R42, [R1+0x228] ;  /* 0x00022800012a7983 */ /* 0x000ea80000300800 */
[----:B------:R-:W2:Y:S04]  /*52610*/  LDL.LU R43, [R1+0x22c] ;  /* 0x00022c00012b7983 */ /* 0x000ea80000300800 */
[----:B------:R-:W-:Y:S04]  /*52620*/  STL.64 [R1+0xbd0], R32 ;  /* 0x000bd02001007387 */ /* 0x000fe80000100a00 */
[----:B------:R0:W-:Y:S04]  /*52630*/  STL.64 [R1+0xbd8], R34 ;  /* 0x000bd82201007387 */ /* 0x0001e80000100a00 */
[----:B0-----:R-:W4:Y:S04]  /*52640*/  LDL.LU.64 R34, [R1+0x4ac0] ;  /* 0x004ac00001227983 */ /* 0x001f280000300a00 */
[----:B------:R-:W3:Y:S04]  /*52650*/  LDL.LU.64 R32, [R1+0x4ab8] ;  /* 0x004ab80001207983 */ /* 0x000ee80000300a00 */
[----:B------:R-:W-:Y:S04]  /*52660*/  STL.64 [R1+0x4a60], R38 ;  /* 0x004a602601007387 */ /* 0x000fe80000100a00 */
[----:B------:R0:W-:Y:S04]  /*52670*/  STL.64 [R1+0x4a58], R36 ;  /* 0x004a582401007387 */ /* 0x0001e80000100a00 */
[----:B0-----:R-:W2:Y:S04]  /*52680*/  LDL.LU R36, [R1+0x230] ;  /* 0x0002300001247983 */ /* 0x001ea80000300800 */
[----:B------:R-:W2:Y:S04]  /*52690*/  LDL.LU R37, [R1+0x234] ;  /* 0x0002340001257983 */ /* 0x000ea80000300800 */
[----:B------:R-:W2:Y:S04]  /*526a0*/  LDL.LU R38, [R1+0x238] ;  /* 0x0002380001267983 */ /* 0x000ea80000300800 */
[----:B------:R-:W2:Y:S01]  /*526b0*/  LDL.LU R39, [R1+0x23c] ;  /* 0x00023c0001277983 */ /* 0x000ea20000300800 */
        /* <DEDUP_REMOVED lines=31> */
[----:B------:R-:W-:Y:S01]  /*528b0*/  STL.64 [R1+0x4a20], R22 ;  /* 0x004a201601007387 */ /* 0x000fe20000100a00 */
[----:B--2---:R-:W-:-:S15]  /*528c0*/  HMMA.16816.F32 R24, R28, R20, R36 ;  /* 0x000000141c18723c */ /* 0x004fde0000001824 */
[----:B------:R-:W-:-:S01]  /*528d0*/  NOP ;  /* 0x0000000000007918 */ /* 0x000fc20000000000 */
[----:B------:R-:W-:Y:S04]  /*528e0*/  STL.64 [R1+0xac0], R32 ;  /* 0x000ac02001007387 */ /* 0x000fe80000100a00 */
[----:B------:R-:W-:Y:S04]  /*528f0*/  STL.64 [R1+0xac8], R34 ;  /* 0x000ac82201007387 */ /* 0x000fe80000100a00 */
[----:B------:R0:W-:Y:S02]  /*52900*/  STL.64 [R1+0x4a18], R20 ;  /* 0x004a181401007387 */ /* 0x0001e40000100a00 */
[C---:B0-----:R-:W-:Y:S02]  /*52910*/  HMMA.16816.F32 R20, R28.reuse, R18, R40 ;  /* 0x000000121c14723c */ /* 0x041fe40000001828 */
[----:B------:R-:W-:Y:S04]  /*52920*/  STL.64 [R1+0xa90], R24 ;  /* 0x000a901801007387 */ /* 0x000fe80000100a00 */
[----:B------:R-:W-:Y:S01]  /*52930*/  STL.64 [R1+0xa98], R26 ;  /* 0x000a981a01007387 */ /* 0x000fe20000100a00 */
[----:B---3--:R-:W-:Y:S03]  /*52940*/  HMMA.16816.F32 R4, R28, R16, R4 ;  /* 0x000000101c04723c */ /* 0x008fe60000001804 */
[----:B------:R-:W-:-:S13]  /*52950*/  STL.64 [R1+0x4a40], R18 ;  /* 0x004a401201007387 */ /* 0x000fda0000100a00 */
[----:B------:R-:W-:Y:S04]  /*52960*/  STL.64 [R1+0xa60], R20 ;  /* 0x000a601401007387 */ /* 0x000fe80000100a00 */
[----:B------:R-:W-:Y:S04]  /*52970*/  STL.64 [R1+0xa68], R22 ;  /* 0x000a681601007387 */ /* 0x000fe80000100a00 */
[----:B------:R0:W-:Y:S02]  /*52980*/  STL.64 [R1+0x4a38], R16 ;  /* 0x004a381001007387 */ /* 0x0001e40000100a00 */
[C---:B0-----:R-:W-:Y:S02]  /*52990*/  HMMA.16816.F32 R16, R28.reuse, R14, R52 ;  /* 0x0000000e1c10723c */ /* 0x041fe40000001834 */
[----:B------:R-:W-:Y:S04]  /*529a0*/  STL.64 [R1+0xa00], R4 ;  /* 0x000a000401007387 */ /* 0x000fe80000100a00 */
[----:B------:R0:W-:Y:S04]  /*529b0*/  STL.64 [R1+0xa08], R6 ;  /* 0x000a080601007387 */ /* 0x0001e80000100a00 */
[----:B------:R-:W-:Y:S01]  /*529c0*/  STL.64 [R1+0x4a70], R14 ;  /* 0x004a700e01007387 */ /* 0x000fe20000100a00 */
[----:B0-----:R-:W-:-:S12]  /*529d0*/  HMMA.16816.F32 R4, R28, R12, R56 ;  /* 0x0000000c1c04723c */ /* 0x001fd80000001838 */
[----:B------:R-:W-:Y:S04]  /*529e0*/  STL.64 [R1+0x9e0], R16 ;  /* 0x0009e01001007387 */ /* 0x000fe80000100a00 */
[----:B------:R-:W-:Y:S04]  /*529f0*/  STL.64 [R1+0x9e8], R18 ;  /* 0x0009e81201007387 */ /* 0x000fe80000100a00 */
[----:B------:R0:W-:Y:S02]  /*52a00*/  STL.64 [R1+0x4a68], R12 ;  /* 0x004a680c01007387 */ /* 0x0001e40000100a00 */
[----:B0-----:R-:W-:Y:S02]  /*52a10*/  HMMA.16816.F32 R12, R28, R10, R44 ;  /* 0x0000000a1c0c723c */ /* 0x001fe4000000182c */
[----:B------:R0:W-:Y:S04]  /*52a20*/  STL.64 [R1+0x9b0], R4 ;  /* 0x0009b00401007387 */ /* 0x0001e80000100a00 */
[----:B------:R1:W-:Y:S04]  /*52a30*/  STL.64 [R1+0x9b8], R6 ;  /* 0x0009b80601007387 */ /* 0x0003e80000100a00 */
[----:B------:R-:W2:-:S13]  /*52a40*/  LDL.LU R44, [R1+0x110] ;  /* 0x00011000012c7983 */ /* 0x000e9a0000300800 */
        /* <DEDUP_REMOVED lines=14> */
[----:B0-----:R-:W-:-:S03]  /*52b30*/  IMAD R4, R61, 0x100, R51 ;  /* 0x000001003d047824 */ /* 0x001fc600078e0233 */
[----:B------:R-:W2:Y:S01]  /*52b40*/  LDL.LU R37, [R1+0x4a4] ;  /* 0x0004a40001257983 */ /* 0x000ea20000300800 */
[----:B------:R-:W-:-:S03]  /*52b50*/  IMAD R5, R0, 0x100, R60 ;  /* 0x0000010000057824 */ /* 0x000fc600078e023c */
[----:B------:R-:W2:Y:S04]  /*52b60*/  LDL.LU R38, [R1+0x4a8] ;  /* 0x0004a80001267983 */ /* 0x000ea80000300800 */
[----:B------:R-:W2:Y:S04]  /*52b70*/  LDL.LU R39, [R1+0x4ac] ;  /* 0x0004ac0001277983 */ /* 0x000ea80000300800 */
[----:B-1----:R-:W2:Y:S04]  /*52b80*/  LDL.LU R7, [R1+0x190c] ;  /* 0x00190c0001077983 */ /* 0x002ea80000300800 */
[----:B------:R-:W2:Y:S04]  /*52b90*/  LDL.LU R61, [R1+0x1908] ;  /* 0x00190800013d7983 */ /* 0x000ea80000300800 */
[----:B------:R-:W2:Y:S04]  /*52ba0*/  LDL.LU R60, [R1+0x1914] ;  /* 0x00191400013c7983 */ /* 0x000ea80000300800 */
[----:B------:R-:W2:Y:S04]  /*52bb0*/  LDL.LU R0, [R1+0x1910] ;  /* 0x0019100001007983 */ /* 0x000ea80000300800 */
[----:B---3--:R-:W3:Y:S04]  /*52bc0*/  LDL.LU R12, [R1+0x4b0] ;  /* 0x0004b000010c7983 */ /* 0x008ee80000300800 */
[----:B------:R-:W3:Y:S04]  /*52bd0*/  LDL.LU R13, [R1+0x4b4] ;  /* 0x0004b400010d7983 */ /* 0x000ee80000300800 */
[----:B----4-:R-:W3:Y:S04]  /*52be0*/  LDL.LU R14, [R1+0x4b8] ;  /* 0x0004b800010e7983 */ /* 0x010ee80000300800 */
        /* <DEDUP_REMOVED lines=25> */
[----:B------:R-:W-:Y:S01]  /*52d80*/  STL [R1+0x4a00], R11 ;  /* 0x004a000b01007387 */ /* 0x000fe20000100800 */
        /* <DEDUP_REMOVED lines=10> */
[----:B------:R-:W2:Y:S01]  /*52e30*/  LDL.LU.64 R36, [R1+0x4a58] ;  /* 0x004a580001247983 */ /* 0x000ea20000300a00 */
[----:B------:R-:W-:-:S02]  /*52e40*/  IMAD R6, R61, 0x100, R7 ;  /* 0x000001003d067824 */ /* 0x000fc400078e0207 */
[----:B------:R-:W-:Y:S01]  /*52e50*/  IMAD R7, R0, 0x100, R60 ;  /* 0x0000010000077824 */ /* 0x000fe200078e023c */
[----:B----4-:R-:W-:Y:S01]  /*52e60*/  HMMA.16816.F32 R28, R28, R38, R40 ;  /* 0x000000261c1c723c */ /* 0x010fe20000001828 */
[----:B------:R-:W4:Y:S04]  /*52e70*/  LDL.LU.64 R42, [R1+0x4a50] ;  /* 0x004a5000012a7983 */ /* 0x000f280000300a00 */
[----:B------:R-:W3:Y:S01]  /*52e80*/  LDL.LU.64 R40, [R1+0x4a48] ;  /* 0x004a480001287983 */ /* 0x000ee20000300a00 */
[----:B------:R-:W-:Y:S02]  /*52e90*/  F2FP.F16.E5M2.UNPACK_B R4, R4 ;  /* 0x00000004ff04723e */ /* 0x000fe400020004ff */
[----:B------:R-:W-:Y:S02]  /*52ea0*/  F2FP.F16.E5M2.UNPACK_B R5, R5 ;  /* 0x00000005ff05723e */ /* 0x000fe400020004ff */
[----:B------:R-:W-:-:S02]  /*52eb0*/  F2FP.F16.E5M2.UNPACK_B R6, R6 ;  /* 0x00000006ff06723e */ /* 0x000fc400020004ff */
[----:B------:R-:W-:-:S07]  /*52ec0*/  F2FP.F16.E5M2.UNPACK_B R7, R7 ;  /* 0x00000007ff07723e */ /* 0x000fce00020004ff */
[C---:B--2---:R-:W-:Y:S04]  /*52ed0*/  HMMA.16816.F32 R32, R4.reuse, R36, R32 ;  /* 0x000000240420723c */ /* 0x044fe80000001820 */
[----:B------:R0:W-:Y:S04]  /*52ee0*/  STL.64 [R1+0x930], R28 ;  /* 0x0009301c01007387 */ /* 0x0001e80000100a00 */
[----:B------:R1:W-:Y:S04]  /*52ef0*/  STL.64 [R1+0x938], R30 ;  /* 0x0009381e01007387 */ /* 0x0003e80000100a00 */
[----:B0-----:R-:W2:Y:S04]  /*52f00*/  LDL.LU R28, [R1+0x150] ;  /* 0x00015000011c7983 */ /* 0x001ea80000300800 */
[----:B------:R-:W2:Y:S04]  /*52f10*/  LDL.LU R29, [R1+0x154] ;  /* 0x00015400011d7983 */ /* 0x000ea80000300800 */
[----:B-1----:R-:W2:Y:S04]  /*52f20*/  LDL.LU R30, [R1+0x158] ;  /* 0x00015800011e7983 */ /* 0x002ea80000300800 */
[----:B------:R-:W2:Y:S01]  /*52f30*/  LDL.LU R31, [R1+0x15c] ;  /* 0x00015c00011f7983 */ /* 0x000ea20000300800 */
[----:B----4-:R-:W-:-:S15]  /*52f40*/  HMMA.16816.F32 R16, R4, R42, R16 ;  /* 0x0000002a0410723c */ /* 0x010fde0000001810 */
[----:B------:R-:W-:-:S08]  /*52f50*/  NOP ;  /* 0x0000000000007918 */ /* 0x000fd00000000000 */
[----:B------:R-:W-:Y:S04]  /*52f60*/  STL.64 [R1+0x900], R16 ;  /* 0x0009001001007387 */ /* 0x000fe80000100a00 */
[----:B------:R0:W-:Y:S04]  /*52f70*/  STL.64 [R1+0x908], R18 ;  /* 0x0009081201007387 */ /* 0x0001e80000100a00 */
[----:B0-----:R-:W4:Y:S04]  /*52f80*/  LDL.LU.64 R18, [R1+0x4a40] ;  /* 0x004a400001127983 */ /* 0x001f280000300a00 */
[----:B------:R-:W4:Y:S04]  /*52f90*/  LDL.LU.64 R16, [R1+0x4a38] ;  /* 0x004a380001107983 */ /* 0x000f280000300a00 */
[----:B------:R-:W-:Y:S04]  /*52fa0*/  STL.64 [R1+0x49c8], R42 ;  /* 0x0049c82a01007387 */ /* 0x000fe80000100a00 */
[----:B---3--:R0:W-:Y:S04]  /*52fb0*/  STL.64 [R1+0x49c0], R40 ;  /* 0x0049c02801007387 */ /* 0x0081e80000100a00 */
[----:B0-----:R-:W3:Y:S04]  /*52fc0*/  LDL.LU R40, [R1+0x160] ;  /* 0x0001600001287983 */ /* 0x001ee80000300800 */
[----:B------:R-:W3:Y:S04]  /*52fd0*/  LDL.LU R41, [R1+0x164] ;  /* 0x0001640001297983 */ /* 0x000ee80000300800 */
[----:B------:R-:W3:Y:S04]  /*52fe0*/  LDL.LU R42, [R1+0x168] ;  /* 0x00016800012a7983 */ /* 0x000ee80000300800 */
[----:B------:R-:W3:Y:S04]  /*52ff0*/  LDL.LU R43, [R1+0x16c] ;  /* 0x00016c00012b7983 */ /* 0x000ee80000300800 */
[----:B------:R-:W-:Y:S04]  /*53000*/  STL.64 [R1+0x8a0], R32 ;  /* 0x0008a02001007387 */ /* 0x000fe80000100a00 */
[----:B------:R0:W-:Y:S04]  /*53010*/  STL.64 [R1+0x8a8], R34 ;  /* 0x0008a82201007387 */ /* 0x0001e80000100a00 */
[----:B0-----:R-:W2:Y:S04]  /*53020*/  LDL.LU.64 R34, [R1+0x4a30] ;  /* 0x004a300001227983 */ /* 0x001ea80000300a00 */
[----:B------:R-:W4:Y:S04]  /*53030*/  LDL.LU.64 R32, [R1+0x4a28] ;  /* 0x004a280001207983 */ /* 0x000f280000300a00 */
[----:B------:R-:W-:Y:S04]  /*53040*/  STL.64 [R1+0x49d8], R38 ;  /* 0x0049d82601007387 */ /* 0x000fe80000100a00 */
[----:B------:R0:W-:Y:S04]  /*53050*/  STL.64 [R1+0x49d0], R36 ;  /* 0x0049d02401007387 */ /* 0x0001e80000100a00 */
[----:B0-----:R-:W3:Y:S04]  /*53060*/  LDL.LU R36, [R1+0x170] ;  /* 0x0001700001247983 */ /* 0x001ee80000300800 */
[----:B------:R-:W3:Y:S04]  /*53070*/  LDL.LU R37, [R1+0x174] ;  /* 0x0001740001257983 */ /* 0x000ee80000300800 */
[----:B------:R-:W3:Y:S04]  /*53080*/  LDL.LU R38, [R1+0x178] ;  /* 0x0001780001267983 */ /* 0x000ee80000300800 */
[----:B------:R-:W3:Y:S01]  /*53090*/  LDL.LU R39, [R1+0x17c] ;  /* 0x00017c0001277983 */ /* 0x000ee20000300800 */
        /* <DEDUP_REMOVED lines=13> */
[----:B0-----:R-:W3:Y:S04]  /*53170*/  LDL.LU R32, [R1+0x180] ;  /* 0x0001800001207983 */ /* 0x001ee80000300800 */
[----:B------:R-:W3:Y:S04]  /*53180*/  LDL.LU R33, [R1+0x184] ;  /* 0x0001840001217983 */ /* 0x000ee80000300800 */
[----:B------:R-:W3:Y:S04]  /*53190*/  LDL.LU R34, [R1+0x188] ;  /* 0x0001880001227983 */ /* 0x000ee80000300800 */
[----:B------:R-:W3:Y:S02]  /*531a0*/  LDL.LU R35, [R1+0x18c] ;  /* 0x00018c0001237983 */ /* 0x000ee40000300800 */
[----:B---3--:R-:W-:-:S15]  /*531b0*/  HMMA.16816.F32 R32, R4, R26, R32 ;  /* 0x0000001a0420723c */ /* 0x008fde0000001820 */
[----:B------:R-:W-:-:S08]  /*531c0*/  NOP ;  /* 0x0000000000007918 */ /* 0x000fd00000000000 */
[----:B------:R-:W-:Y:S04]  /*531d0*/  STL.64 [R1+0x820], R32 ;  /* 0x0008202001007387 */ /* 0x000fe80000100a00 */
[----:B------:R2:W-:Y:S02]  /*531e0*/  STL.64 [R1+0x828], R34 ;  /* 0x0008282201007387 */ /* 0x0005e40000100a00 */
[----:B--2---:R-:W-:Y:S02]  /*531f0*/  HMMA.16816.F32 R32, R4, R24, R36 ;  /* 0x000000180420723c */ /* 0x004fe40000001824 */
[----:B------:R-:W-:Y:S04]  /*53200*/  STL.64 [R1+0x49e8], R26 ;  /* 0x0049e81a01007387 */ /* 0x000fe80000100a00 */
[----:B------:R-:W-:-:S15]  /*53210*/  STL.64 [R1+0x49e0], R24 ;  /* 0x0049e01801007387 */ /* 0x000fde0000100a00 */
[----:B------:R-:W-:-:S02]  /*53220*/  NOP ;  /* 0x0000000000007918 */ /* 0x000fc40000000000 */
[----:B------:R-:W-:Y:S04]  /*53230*/  STL.64 [R1+0x7f0], R32 ;  /* 0x0007f02001007387 */ /* 0x000fe80000100a00 */
[----:B------:R0:W-:Y:S02]  /*53240*/  STL.64 [R1+0x7f8], R34 ;  /* 0x0007f82201007387 */ /* 0x0001e40000100a00 */
[C---:B0-----:R-:W-:Y:S06]  /*53250*/  HMMA.16816.F32 R32, R4.reuse, R22, R40 ;  /* 0x000000160420723c */ /* 0x041fec0000001828 */
[----:B------:R-:W-:Y:S01]  /*53260*/  STL.64 [R1+0x49f8], R22 ;  /* 0x0049f81601007387 */ /* 0x000fe20000100a00 */
[----:B----4-:R-:W-:-:S15]  /*53270*/  HMMA.16816.F32 R24, R4, R20, R28 ;  /* 0x000000140418723c */ /* 0x010fde000000181c */
[----:B------:R-:W-:-:S01]  /*53280*/  NOP ;  /* 0x0000000000007918 */ /* 0x000fc20000000000 */
[----:B------:R-:W-:Y:S04]  /*53290*/  STL.64 [R1+0x7c0], R32 ;  /* 0x0007c02001007387 */ /* 0x000fe80000100a00 */
[----:B------:R-:W-:Y:S04]  /*532a0*/  STL.64 [R1+0x7c8], R34 ;  /* 0x0007c82201007387 */ /* 0x000fe80000100a00 */
[----:B------:R0:W-:Y:S02]  /*532b0*/  STL.64 [R1+0x49f0], R20 ;  /* 0x0049f01401007387 */ /* 0x0001e40000100a00 */
[C---:B0-----:R-:W-:Y:S02]  /*532c0*/  HMMA.16816.F32 R20, R4.reuse, R18, R52 ;  /* 0x000000120414723c */ /* 0x041fe40000001834 */
[----:B------:R-:W-:Y:S04]  /*532d0*/  STL.64 [R1+0x790], R24 ;  /* 0x0007901801007387 */ /* 0x000fe80000100a00 */
[C---:B------:R-:W-:Y:S01]  /*532e0*/  HMMA.16816.F32 R28, R4.reuse, R16, R56 ;  /* 0x00000010041c723c */ /* 0x040fe20000001838 */
[----:B------:R0:W-:Y:S05]  /*532f0*/  STL.64 [R1+0x798], R26 ;  /* 0x0007981a01007387 */ /* 0x0001ea0000100a00 */
[C---:B0-----:R-:W-:Y:S11]  /*53300*/  HMMA.16816.F32 R24, R4.reuse, R14, R48 ;  /* 0x0000000e0418723c */ /* 0x041ff60000001830 */
[----:B------:R-:W-:Y:S04]  /*53310*/  STL.64 [R1+0x730], R20 ;  /* 0x0007301401007387 */ /* 0x000fe80000100a00 */
[----:B------:R0:W-:Y:S02]  /*53320*/  STL.64 [R1+0x738], R22 ;  /* 0x0007381601007387 */ /* 0x0001e40000100a00 */
[----:B0-----:R-:W-:Y:S02]  /*53330*/  HMMA.16816.F32 R20, R4, R12, R44 ;  /* 0x0000000c0414723c */ /* 0x001fe4000000182c */
[----:B------:R-:W-:Y:S04]  /*53340*/  STL.64 [R1+0x710], R28 ;  /* 0x0007101c01007387 */ /* 0x000fe80000100a00 */
[----:B------:R-:W-:Y:S04]  /*53350*/  STL.64 [R1+0x718], R30 ;  /* 0x0007181e01007387 */ /* 0x000fe80000100a00 */
[----:B------:R-:W2:Y:S04]  /*53360*/  LDL.LU R48, [R1+0x530] ;  /* 0x0005300001307983 */ /* 0x000ea80000300800 */
[----:B------:R-:W-:Y:S04]  /*53370*/  STL.64 [R1+0x6e0], R24 ;  /* 0x0006e01801007387 */ /* 0x000fe80000100a00 */
[----:B------:R-:W-:Y:S05]  /*53380*/  STL.64 [R1+0x6e8], R26 ;  /* 0x0006e81a01007387 */ /* 0x000fea0000100a00 */
        /* <DEDUP_REMOVED lines=13> */
[----:B0-----:R-:W2:Y:S04]  /*53460*/  LDL.LU R20, [R1+0x100] ;  /* 0x0001000001147983 */ /* 0x001ea80000300800 */
[----:B------:R-:W2:Y:S04]  /*53470*/  LDL.LU R21, [R1+0x104] ;  /* 0x0001040001157983 */ /* 0x000ea80000300800 */
[----:B-1----:R-:W2:Y:S04]  /*53480*/  LDL.LU R22, [R1+0x108] ;  /* 0x0001080001167983 */ /* 0x002ea80000300800 */
[----:B------:R-:W2:Y:S04]  /*53490*/  LDL.LU R23, [R1+0x10c] ;  /* 0x00010c0001177983 */ /* 0x000ea80000300800 */
[----:B------:R-:W3:Y:S04]  /*534a0*/  LDL.LU R11, [R1+0x191c] ;  /* 0x00191c00010b7983 */ /* 0x000ee80000300800 */
[----:B------:R-:W3:Y:S04]  /*534b0*/  LDL.LU R28, [R1+0x1918] ;  /* 0x00191800011c7983 */ /* 0x000ee80000300800 */
        /* <DEDUP_REMOVED lines=26> */
[----:B------:R-:W-:Y:S04]  /*53660*/  STL.64 [R1+0x4998], R14 ;  /* 0x0049980e01007387 */ /* 0x000fe80000100a00 */
[----:B------:R0:W-:Y:S04]  /*53670*/  STL.64 [R1+0x4990], R12 ;  /* 0x0049900c01007387 */ /* 0x0001e80000100a00 */
[----:B0-----:R-:W2:Y:S04]  /*53680*/  LDL.LU R12, [R1+0xb0] ;  /* 0x0000b000010c7983 */ /* 0x001ea80000300800 */
[----:B------:R-:W2:Y:S04]  /*53690*/  LDL.LU R13, [R1+0xb4] ;  /* 0x0000b400010d7983 */ /* 0x000ea80000300800 */
[----:B------:R-:W2:Y:S04]  /*536a0*/  LDL.LU R14, [R1+0xb8] ;  /* 0x0000b800010e7983 */ /* 0x000ea80000300800 */
[----:B------:R-:W2:Y:S01]  /*536b0*/  LDL.LU R15, [R1+0xbc] ;  /* 0x0000bc00010f7983 */ /* 0x000ea20000300800 */
[----:B---3--:R-:W-:-:S03]  /*536c0*/  IMAD R28, R28, 0x100, R11 ;  /* 0x000001001c1c7824 */ /* 0x008fc600078e020b */
[----:B------:R-:W3:Y:S01]  /*536d0*/  LDL.LU R11, [R1+0x4a00] ;  /* 0x004a0000010b7983 */ /* 0x000ee20000300800 */
[C---:B----4-:R-:W-:Y:S06]  /*536e0*/  HMMA.16816.F32 R36, R4.reuse, R2, R36 ;  /* 0x000000020424723c */ /* 0x050fec0000001824 */
[C---:B--2---:R-:W-:Y:S06]  /*536f0*/  HMMA.16816.F32 R24, R4.reuse, R8, R24 ;  /* 0x000000080418723c */ /* 0x044fec0000001818 */
[----:B---3--:R-:W-:-:S15]  /*53700*/  HMMA.16816.F32 R20, R4, R10, R20 ;  /* 0x0000000a0414723c */ /* 0x008fde0000001814 */
[----:B------:R-:W-:-:S08]  /*53710*/  NOP ;  /* 0x0000000000007918 */ /* 0x000fd00000000000 */
[----:B------:R-:W-:Y:S04]  /*53720*/  STL.64 [R1+0x680], R20 ;  /* 0x0006801401007387 */ /* 0x000fe80000100a00 */
[----:B------:R0:W-:Y:S04]  /*53730*/  STL.64 [R1+0x688], R22 ;  /* 0x0006881601007387 */ /* 0x0001e80000100a00 */
[----:B0-----:R-:W2:Y:S04]  /*53740*/  LDL.LU.64 R22, [R1+0x49f8] ;  /* 0x0049f80001167983 */ /* 0x001ea80000300a00 */
[----:B------:R-:W3:Y:S04]  /*53750*/  LDL.LU.64 R20, [R1+0x49f0] ;  /* 0x0049f00001147983 */ /* 0x000ee80000300a00 */
[----:B------:R-:W-:Y:S04]  /*53760*/  STL [R1+0x4968], R11 ;  /* 0x0049680b01007387 */ /* 0x000fe80000100800 */
[----:B------:R-:W-:Y:S04]  /*53770*/  STL.64 [R1+0x1540], R24 ;  /* 0x0015401801007387 */ /* 0x000fe80000100a00 */
[----:B------:R0:W-:Y:S04]  /*53780*/  STL.64 [R1+0x1548], R26 ;  /* 0x0015481a01007387 */ /* 0x0001e80000100a00 */
[----:B0-----:R-:W4:Y:S04]  /*53790*/  LDL.LU.64 R26, [R1+0x49e8] ;  /* 0x0049e800011a7983 */ /* 0x001f280000300a00 */
[----:B------:R-:W2:Y:S04]  /*537a0*/  LDL.LU.64 R24, [R1+0x49e0] ;  /* 0x0049e00001187983 */ /* 0x000ea80000300a00 */
[----:B------:R-:W-:Y:S04]  /*537b0*/  STL.64 [R1+0x1530], R36 ;  /* 0x0015302401007387 */ /* 0x000fe80000100a00 */
[----:B------:R0:W-:Y:S04]  /*537c0*/  STL.64 [R1+0x1538], R38 ;  /* 0x0015382601007387 */ /* 0x0001e80000100a00 */
[----:B0-----:R-:W3:Y:S04]  /*537d0*/  LDL.LU.64 R38, [R1+0x49d8] ;  /* 0x0049d80001267983 */ /* 0x001ee80000300a00 */
[----:B------:R-:W4:Y:S01]  /*537e0*/  LDL.LU.64 R36, [R1+0x49d0] ;  /* 0x0049d00001247983 */ /* 0x000f220000300a00 */
[----:B------:R-:W-:-:S02]  /*537f0*/  IMAD R29, R30, 0x100, R29 ;  /* 0x000001001e1d7824 */ /* 0x000fc400078e021d */
[----:B------:R-:W-:Y:S02]  /*53800*/  IMAD R30, R61, 0x100, R31 ;  /* 0x000001003d1e7824 */ /* 0x000fe400078e021f */
[----:B------:R-:W-:Y:S01]  /*53810*/  IMAD R31, R0, 0x100, R60 ;  /* 0x00000100001f7824 */ /* 0x000fe200078e023c */
[----:B---3--:R-:W-:Y:S01]  /*53820*/  HMMA.16816.F32 R4, R4, R38, R40 ;  /* 0x000000260404723c */ /* 0x008fe20000001828 */
[----:B------:R-:W3:Y:S04]  /*53830*/  LDL.LU.64 R42, [R1+0x49c8] ;  /* 0x0049c800012a7983 */ /* 0x000ee80000300a00 */
[----:B------:R-:W2:Y:S01]  /*53840*/  LDL.LU.64 R40, [R1+0x49c0] ;  /* 0x0049c00001287983 */ /* 0x000ea20000300a00 */
[----:B------:R-:W-:Y:S02]  /*53850*/  F2FP.F16.E5M2.UNPACK_B R28, R28 ;  /* 0x0000001cff1c723e */ /* 0x000fe400020004ff */
[----:B------:R-:W-:-:S02]  /*53860*/  F2FP.F16.E5M2.UNPACK_B R29, R29 ;  /* 0x0000001dff1d723e */ /* 0x000fc400020004ff */
[----:B------:R-:W-:Y:S02]  /*53870*/  F2FP.F16.E5M2.UNPACK_B R30, R30 ;  /* 0x0000001eff1e723e */ /* 0x000fe400020004ff */
[----:B------:R-:W-:-:S11]  /*53880*/  F2FP.F16.E5M2.UNPACK_B R31, R31 ;  /* 0x0000001fff1f723e */ /* 0x000fd600020004ff */
        /* <DEDUP_REMOVED lines=19> */
[----:B----4-:R3:W-:Y:S01]  /*539c0*/  STL.64 [R1+0x4970], R36 ;  /* 0x0049702401007387 */ /* 0x0107e20000100a00 */
[C---:B--2---:R-:W-:Y:S06]  /*539d0*/  HMMA.16816.F32 R40, R28.reuse, R36, R40 ;  /* 0x000000241c28723c */ /* 0x044fec0000001828 */
[C---:B---3--:R-:W-:Y:S06]  /*539e0*/  HMMA.16816.F32 R36, R28.reuse, R34, R4 ;  /* 0x000000221c24723c */ /* 0x048fec0000001804 */
[C---:B------:R-:W-:Y:S06]  /*539f0*/  HMMA.16816.F32 R4, R28.reuse, R32, R12 ;  /* 0x000000201c04723c */ /* 0x040fec000000180c */
[C---:B------:R-:W-:Y:S05]  /*53a00*/  HMMA.16816.F32 R12, R28.reuse, R26, R52 ;  /* 0x0000001a1c0c723c */ /* 0x040fea0000001834 */
[----:B------:R-:W-:Y:S04]  /*53a10*/  STL.64 [R1+0x5b0], R40 ;  /* 0x0005b02801007387 */ /* 0x000fe80000100a00 */
[----:B------:R-:W-:Y:S04]  /*53a20*/  STL.64 [R1+0x5b8], R42 ;  /* 0x0005b82a01007387 */ /* 0x000fe80000100a00 */
[----:B------:R-:W-:Y:S04]  /*53a30*/  STL.64 [R1+0x4988], R34 ;  /* 0x0049882201007387 */ /* 0x000fe80000100a00 */
[----:B------:R-:W-:Y:S04]  /*53a40*/  STL.64 [R1+0x580], R36 ;  /* 0x0005802401007387 */ /* 0x000fe80000100a00 */
[----:B------:R-:W-:Y:S04]  /*53a50*/  STL.64 [R1+0x588], R38 ;  /* 0x0005882601007387 */ /* 0x000fe80000100a00 */
[----:B------:R-:W-:Y:S04]  /*53a60*/  STL.64 [R1+0x4980], R32 ;  /* 0x0049802001007387 */ /* 0x000fe80000100a00 */
        /* <DEDUP_REMOVED lines=9> */
[----:B------:R0:W-:Y:S02]  /*53b00*/  STL.64 [R1+0x518], R6 ;  /* 0x0005180601007387 */ /* 0x0001e40000100a00 */
[C---:B0-----:R-:W-:Y:S02]  /*53b10*/  HMMA.16816.F32 R4, R28.reuse, R20, R44 ;  /* 0x000000141c04723c */ /* 0x041fe4000000182c */
[----:B------:R-:W2:Y:S07]  /*53b20*/  LDL.LU R44, [R1+0x650] ;  /* 0x00065000012c7983 */ /* 0x000eae0000300800 */
[----:B------:R0:W-:Y:S04]  /*53b30*/  STL.64 [R1+0x500], R12 ;  /* 0x0005000c01007387 */ /* 0x0001e80000100a00 */
[----:B------:R1:W-:Y:S10]  /*53b40*/  STL.64 [R1+0x508], R14 ;  /* 0x0005080e01007387 */ /* 0x0003f40000100a00 */
        /* <DEDUP_REMOVED lines=53> */
[----:B------:R-:W-:-:S08]  /*53ea0*/  NOP ;  /* 0x0000000000007918 */ /* 0x000fd00000000000 */
[----:B------:R-:W-:Y:S04]  /*53eb0*/  STL.64 [R1+0x4e0], R24 ;  /* 0x0004e01801007387 */ /* 0x000fe80000100a00 */
[----:B------:R0:W-:Y:S04]  /*53ec0*/  STL.64 [R1+0x4e8], R26 ;  /* 0x0004e81a01007387 */ /* 0x0001e80000100a00 */
[----:B0-----:R-:W2:Y:S04]  /*53ed0*/  LDL.LU.64 R26, [R1+0x49a8] ;  /* 0x0049a800011a7983 */ /* 0x001ea80000300a00 */
[----:B------:R-:W2:Y:S04]  /*53ee0*/  LDL.LU.64 R24, [R1+0x49a0] ;  /* 0x0049a00001187983 */ /* 0x000ea80000300a00 */
[----:B------:R-:W-:Y:S04]  /*53ef0*/  STL.64 [R1+0x4d0], R12 ;  /* 0x0004d00c01007387 */ /* 0x000fe80000100a00 */
[----:B------:R0:W-:Y:S04]  /*53f00*/  STL.64 [R1+0x4d8], R14 ;  /* 0x0004d80e01007387 */ /* 0x0001e80000100a00 */
[----:B0-----:R-:W4:Y:S04]  /*53f10*/  LDL.LU.64 R14, [R1+0x4998] ;  /* 0x00499800010e7983 */ /* 0x001f280000300a00 */
[----:B------:R-:W2:Y:S04]  /*53f20*/  LDL.LU.64 R12, [R1+0x4990] ;  /* 0x00499000010c7983 */ /* 0x000ea80000300a00 */
[----:B------:R-:W-:Y:S04]  /*53f30*/  STL.64 [R1+0x4920], R18 ;  /* 0x0049201201007387 */ /* 0x000fe80000100a00 */
[----:B------:R0:W-:Y:S04]  /*53f40*/  STL.64 [R1+0x4918], R16 ;  /* 0x0049181001007387 */ /* 0x0001e80000100a00 */
[----:B0-----:R-:W2:Y:S04]  /*53f50*/  LDL.LU R16, [R1+0x600] ;  /* 0x0006000001107983 */ /* 0x001ea80000300800 */
[----:B------:R-:W2:Y:S04]  /*53f60*/  LDL.LU R17, [R1+0x604] ;  /* 0x0006040001117983 */ /* 0x000ea80000300800 */
[----:B------:R-:W2:Y:S04]  /*53f70*/  LDL.LU R18, [R1+0x608] ;  /* 0x0006080001127983 */ /* 0x000ea80000300800 */
[----:B------:R-:W2:Y:S01]  /*53f80*/  LDL.LU R19, [R1+0x60c] ;  /* 0x00060c0001137983 */ /* 0x000ea20000300800 */
[----:B---3--:R-:W-:Y:S01]  /*53f90*/  IMAD R4, R4, 0x100, R11 ;  /* 0x0000010004047824 */ /* 0x008fe200078e020b */
[C---:B----4-:R-:W-:Y:S06]  /*53fa0*/  HMMA.16816.F32 R32, R28.reuse, R14, R32 ;  /* 0x0000000e1c20723c */ /* 0x050fec0000001820 */
[----:B--2---:R-:W-:-:S15]  /*53fb0*/  HMMA.16816.F32 R36, R28, R12, R36 ;  /* 0x0000000c1c24723c */ /* 0x004fde0000001824 */
        /* <DEDUP_REMOVED lines=15> */
[----:B------:R-:W4:Y:S02]  /*540b0*/  LDL.LU R11, [R1+0x4968] ;  /* 0x00496800010b7983 */ /* 0x000f240000300800 */
[----:B----4-:R-:W-:-:S15]  /*540c0*/  HMMA.16816.F32 R40, R28, R10, R40 ;  /* 0x0000000a1c28723c */ /* 0x010fde0000001828 */
[----:B------:R-:W-:-:S08]  /*540d0*/  NOP ;  /* 0x0000000000007918 */ /* 0x000fd00000000000 */
[----:B------:R-:W-:Y:S04]  /*540e0*/  STL.64 [R1+0x4a0], R40 ;  /* 0x0004a02801007387 */ /* 0x000fe80000100a00 */
[----:B------:R0:W-:Y:S04]  /*540f0*/  STL.64 [R1+0x4a8], R42 ;  /* 0x0004a82a01007387 */ /* 0x0001e80000100a00 */
[----:B0-----:R-:W4:Y:S04]  /*54100*/  LDL.LU.64 R42, [R1+0x4960] ;  /* 0x00496000012a7983 */ /* 0x001f280000300a00 */
[----:B------:R-:W2:Y:S01]  /*54110*/  LDL.LU.64 R40, [R1+0x4958] ;  /* 0x0049580001287983 */ /* 0x000ea20000300a00 */
[----:B---3--:R-:W-:Y:S01]  /*54120*/  HMMA.16816.F32 R12, R28, R8, R12 ;  /* 0x000000081c0c723c */ /* 0x008fe2000000180c */
[----:B------:R-:W-:-:S02]  /*54130*/  IMAD R5, R6, 0x100, R5 ;  /* 0x0000010006057824 */ /* 0x000fc400078e0205 */
[----:B------:R-:W-:Y:S02]  /*54140*/  IMAD R6, R61, 0x100, R7 ;  /* 0x000001003d067824 */ /* 0x000fe400078e0207 */
[----:B------:R-:W-:Y:S01]  /*54150*/  IMAD R7, R0, 0x100, R60 ;  /* 0x0000010000077824 */ /* 0x000fe200078e023c */
[----:B------:R-:W-:Y:S01]  /*54160*/  F2FP.F16.E5M2.UNPACK_B R4, R4 ;  /* 0x00000004ff04723e */ /* 0x000fe200020004ff */
[----:B------:R-:W-:Y:S01]  /*54170*/  STL.64 [R1+0x4910], R10 ;  /* 0x0049100a01007387 */ /* 0x000fe20000100a00 */
[----:B------:R-:W-:Y:S01]  /*54180*/  F2FP.F16.E5M2.UNPACK_B R5, R5 ;  /* 0x00000005ff05723e */ /* 0x000fe200020004ff */
[----:B------:R-:W-:Y:S01]  /*54190*/  HMMA.16816.F32 R16, R28, R2, R16 ;  /* 0x000000021c10723c */ /* 0x000fe20000001810 */
[----:B------:R-:W-:Y:S01]  /*541a0*/  F2FP.F16.E5M2.UNPACK_B R6, R6 ;  /* 0x00000006ff06723e */ /* 0x000fe200020004ff */
[----:B------:R-:W-:Y:S01]  /*541b0*/  STL.64 [R1+0x4908], R8 ;  /* 0x0049080801007387 */ /* 0x000fe20000100a00 */
[----:B------:R-:W-:-:S11]  /*541c0*/  F2FP.F16.E5M2.UNPACK_B R7, R7 ;  /* 0x00000007ff07723e */ /* 0x000fd600020004ff */
[----:B------:R-:W-:Y:S04]  /*541d0*/  STL.64 [R1+0x1520], R12 ;  /* 0x0015200c01007387 */ /* 0x000fe80000100a00 */
[----:B------:R0:W-:Y:S02]  /*541e0*/  STL.64 [R1+0x1528], R14 ;  /* 0x0015280e01007387 */ /* 0x0001e40000100a00 */
[----:B0-----:R-:W-:Y:S03]  /*541f0*/  HMMA.16816.F32 R12, R28, R38, R20 ;  /* 0x000000261c0c723c */ /* 0x001fe60000001814 */
[----:B------:R-:W-:Y:S04]  /*54200*/  STL.64 [R1+0x1510], R16 ;  /* 0x0015101001007387 */ /* 0x000fe80000100a00 */
[----:B------:R-:W-:Y:S01]  /*54210*/  STL.64 [R1+0x1518], R18 ;  /* 0x0015181201007387 */ /* 0x000fe20000100a00 */
[C---:B----4-:R-:W-:Y:S06]  /*54220*/  HMMA.16816.F32 R8, R4.reuse, R42, R52 ;  /* 0x0000002a0408723c */ /* 0x050fec0000001834 */
[----:B------:R-:W-:Y:S09]  /*54230*/  STL.64 [R1+0x4930], R42 ;  /* 0x0049302a01007387 */ /* 0x000ff20000100a00 */
        /* <DEDUP_REMOVED lines=12> */
[----:B0-----:R-:W-:Y:S02]  /*54300*/  HMMA.16816.F32 R8, R4, R32, R44 ;  /* 0x000000200408723c */ /* 0x001fe4000000182c */
[----:B------:R-:W2:Y:S04]  /*54310*/  LDL.LU R44, [R1+0x740] ;  /* 0x00074000012c7983 */ /* 0x000ea80000300800 */
[----:B------:R0:W-:Y:S04]  /*54320*/  STL.64 [R1+0x460], R12 ;  /* 0x0004600c01007387 */ /* 0x0001e80000100a00 */
[----:B------:R1:W-:-:S13]  /*54330*/  STL.64 [R1+0x468], R14 ;  /* 0x0004680e01007387 */ /* 0x0003da0000100a00 */
[----:B------:R3:W-:Y:S04]  /*54340*/  STL.64 [R1+0x450], R8 ;  /* 0x0004500801007387 */ /* 0x0007e80000100a00 */
[----:B------:R4:W-:Y:S04]  /*54350*/  STL.64 [R1+0x458], R10 ;  /* 0x0004580a01007387 */ /* 0x0009e80000100a00 */
[----:B------:R-:W2:Y:S04]  /*54360*/  LDL.LU R45, [R1+0x744] ;  /* 0x00074400012d7983 */ /* 0x000ea80000300800 */
[----:B------:R-:W2:Y:S04]  /*54370*/  LDL.LU R46, [R1+0x748] ;  /* 0x00074800012e7983 */ /* 0x000ea80000300800 */
[----:B------:R-:W2:Y:S04]  /*54380*/  LDL.LU R47, [R1+0x74c] ;  /* 0x00074c00012f7983 */ /* 0x000ea80000300800 */
[----:B0-----:R-:W2:Y:S04]  /*54390*/  LDL.LU R12, [R1+0x6d0] ;  /* 0x0006d000010c7983 */ /* 0x001ea80000300800 */
[----:B------:R-:W2:Y:S04]  /*543a0*/  LDL.LU R13, [R1+0x6d4] ;  /* 0x0006d400010d7983 */ /* 0x000ea80000300800 */
[----:B-1----:R-:W2:Y:S04]  /*543b0*/  LDL.LU R14, [R1+0x6d8] ;  /* 0x0006d800010e7983 */ /* 0x002ea80000300800 */
        /* <DEDUP_REMOVED lines=56> */
[----:B0-----:R-:W4:Y:S04]  /*54740*/  LDL.LU R24, [R1+0x700] ;  /* 0x0007000001187983 */ /* 0x001f280000300800 */
[----:B------:R-:W4:Y:S04]  /*54750*/  LDL.LU R25, [R1+0x704] ;  /* 0x0007040001197983 */ /* 0x000f280000300800 */
[----:B------:R-:W4:Y:S04]  /*54760*/  LDL.LU R26, [R1+0x708] ;  /* 0x00070800011a7983 */ /* 0x000f280000300800 */
[----:B------:R-:W4:Y:S01]  /*54770*/  LDL.LU R27, [R1+0x70c] ;  /* 0x00070c00011b7983 */ /* 0x000f220000300800 */
[C---:B---3--:R-:W-:Y:S06]  /*54780*/  HMMA.16816.F32 R40, R4.reuse, R22, R40 ;  /* 0x000000160428723c */ /* 0x048fec0000001828 */
        /* <DEDUP_REMOVED lines=29> */
[----:B------:R-:W-:-:S02]  /*54960*/  IMAD R28, R52, 0x100, R31 ;  /* 0x00000100341c7824 */ /* 0x000fc400078e021f */
[----:B------:R-:W-:Y:S02]  /*54970*/  IMAD R29, R54, 0x100, R53 ;  /* 0x00000100361d7824 */ /* 0x000fe400078e0235 */
[----:B------:R-:W-:Y:S01]  /*54980*/  IMAD R30, R61, 0x100, R55 ;  /* 0x000001003d1e7824 */ /* 0x000fe200078e0237 */
[C---:B---3--:R-:W-:Y:S06]  /*54990*/  HMMA.16816.F32 R20, R4.reuse, R14, R20 ;  /* 0x0000000e0414723c */ /* 0x048fec0000001814 */
[----:B------:R-:W-:Y:S01]  /*549a0*/  STL.64 [R1+0x48d0], R14 ;  /* 0x0048d00e01007387 */ /* 0x000fe20000100a00 */
[----:B--2---:R-:W-:-:S15]  /*549b0*/  HMMA.16816.F32 R16, R4, R12, R24 ;  /* 0x0000000c0410723c */ /* 0x004fde0000001818 */
        /* <DEDUP_REMOVED lines=9> */
[----:B------:R0:W-:Y:S04]  /*54a50*/  STL.64 [R1+0x3c8], R14 ;  /* 0x0003c80e01007387 */ /* 0x0001e80000100a00 */
[----:B------:R-:W-:Y:S04]  /*54a60*/  STL.64 [R1+0x48f0], R10 ;  /* 0x0048f00a01007387 */ /* 0x000fe80000100a00 */
[----:B----4-:R1:W-:Y:S01]  /*54a70*/  STL.64 [R1+0x48e8], R8 ;  /* 0x0048e80801007387 */ /* 0x0103e20000100a00 */
[C---:B0-----:R-:W-:Y:S06]  /*54a80*/  HMMA.16816.F32 R12, R4.reuse, R8, R56 ;  /* 0x00000008040c723c */ /* 0x041fec0000001838 */
[C---:B-1----:R-:W-:Y:S06]  /*54a90*/  HMMA.16816.F32 R8, R4.reuse, R2, R48 ;  /* 0x000000020408723c */ /* 0x042fec0000001830 */
[----:B------:R-:W-:Y:S11]  /*54aa0*/  HMMA.16816.F32 R4, R4, R38, R44 ;  /* 0x000000260404723c */ /* 0x000ff6000000182c */
[----:B------:R-:W-:Y:S04]  /*54ab0*/  STL.64 [R1+0x670], R12 ;  /* 0x0006700c01007387 */ /* 0x000fe80000100a00 */
[----:B------:R-:W-:Y:S04]  /*54ac0*/  STL.64 [R1+0x678], R14 ;  /* 0x0006780e01007387 */ /* 0x000fe80000100a00 */
[----:B------:R-:W2:Y:S04]  /*54ad0*/  LDL.LU R48, [R1+0x890] ;  /* 0x0008900001307983 */ /* 0x000ea80000300800 */
[----:B------:R0:W-:Y:S04]  /*54ae0*/  STL.64 [R1+0x660], R8 ;  /* 0x0006600801007387 */ /* 0x0001e80000100a00 */
[----:B------:R1:W-:Y:S04]  /*54af0*/  STL.64 [R1+0x668], R10 ;  /* 0x0006680a01007387 */ /* 0x0003e80000100a00 */
        /* <DEDUP_REMOVED lines=20> */
[----:B------:R-:W4:Y:S01]  /*54c40*/  LDL.LU R35, [R1+0x78c] ;  /* 0x00078c0001237983 */ /* 0x000f220000300800 */
[----:B------:R-:W-:Y:S01]  /*54c50*/  IMAD R31, R0, 0x100, R60 ;  /* 0x00000100001f7824 */ /* 0x000fe200078e023c */
[----:B------:R-:W-:-:S02]  /*54c60*/  F2FP.F16.E5M2.UNPACK_B R28, R28 ;  /* 0x0000001cff1c723e */ /* 0x000fc400020004ff */
[----:B------:R-:W-:Y:S01]  /*54c70*/  F2FP.F16.E5M2.UNPACK_B R29, R29 ;  /* 0x0000001dff1d723e */ /* 0x000fe200020004ff */
[----:B------:R-:W3:Y:S01]  /*54c80*/  LDL.LU R24, [R1+0x7b0] ;  /* 0x0007b00001187983 */ /* 0x000ee20000300800 */
[----:B------:R-:W-:Y:S02]  /*54c90*/  F2FP.F16.E5M2.UNPACK_B R30, R30 ;  /* 0x0000001eff1e723e */ /* 0x000fe400020004ff */
[----:B------:R-:W-:Y:S01]  /*54ca0*/  F2FP.F16.E5M2.UNPACK_B R31, R31 ;  /* 0x0000001fff1f723e */ /* 0x000fe200020004ff */
        /* <DEDUP_REMOVED lines=32> */
[----:B0-----:R-:W2:Y:S04]  /*54eb0*/  LDL.LU R40, [R1+0x840] ;  /* 0x0008400001287983 */ /* 0x001ea80000300800 */
[----:B------:R-:W2:Y:S04]  /*54ec0*/  LDL.LU R41, [R1+0x844] ;  /* 0x0008440001297983 */ /* 0x000ea80000300800 */
[----:B------:R-:W2:Y:S04]  /*54ed0*/  LDL.LU R42, [R1+0x848] ;  /* 0x00084800012a7983 */ /* 0x000ea80000300800 */
[----:B------:R-:W2:Y:S04]  /*54ee0*/  LDL.LU R43, [R1+0x84c] ;  /* 0x00084c00012b7983 */ /* 0x000ea80000300800 */
        /* <DEDUP_REMOVED lines=40> */
[----:B0-----:R-:W4:Y:S04]  /*55170*/  LDL.LU R24, [R1+0x800] ;  /* 0x0008000001187983 */ /* 0x001f280000300800 */
[----:B------:R-:W4:Y:S04]  /*55180*/  LDL.LU R25, [R1+0x804] ;  /* 0x0008040001197983 */ /* 0x000f280000300800 */
[----:B------:R-:W4:Y:S04]  /*55190*/  LDL.LU R26, [R1+0x808] ;  /* 0x00080800011a7983 */ /* 0x000f280000300800 */
[----:B------:R-:W4:Y:S02]  /*551a0*/  LDL.LU R27, [R1+0x80c] ;  /* 0x00080c00011b7983 */ /* 0x000f240000300800 */
[----:B----4-:R-:W-:-:S15]  /*551b0*/  HMMA.16816.F32 R24, R28, R22, R24 ;  /* 0x000000161c18723c */ /* 0x010fde0000001818 */
        /* <DEDUP_REMOVED lines=16> */
[C---:B0-----:R-:W-:Y:S02]  /*552c0*/  HMMA.16816.F32 R16, R28.reuse, R14, R4 ;  /* 0x0000000e1c10723c */ /* 0x041fe40000001804 */
[----:B------:R-:W-:Y:S04]  /*552d0*/  STL.64 [R1+0x310], R20 ;  /* 0x0003101401007387 */ /* 0x000fe80000100a00 */
[----:B------:R-:W-:Y:S01]  /*552e0*/  STL.64 [R1+0x318], R22 ;  /* 0x0003181601007387 */ /* 0x000fe20000100a00 */
[----:B------:R-:W-:Y:S03]  /*552f0*/  HMMA.16816.F32 R4, R28, R12, R52 ;  /* 0x0000000c1c04723c */ /* 0x000fe60000001834 */
[----:B------:R-:W-:-:S13]  /*55300*/  STL.64 [R1+0x4890], R14 ;  /* 0x0048900e01007387 */ /* 0x000fda0000100a00 */
[----:B------:R-:W-:Y:S04]  /*55310*/  STL.64 [R1+0x300], R16 ;  /* 0x0003001001007387 */ /* 0x000fe80000100a00 */
[----:B------:R-:W-:Y:S04]  /*55320*/  STL.64 [R1+0x308], R18 ;  /* 0x0003081201007387 */ /* 0x000fe80000100a00 */
[----:B------:R0:W-:Y:S02]  /*55330*/  STL.64 [R1+0x4888], R12 ;  /* 0x0048880c01007387 */ /* 0x0001e40000100a00 */
[----:B0-----:R-:W-:Y:S02]  /*55340*/  HMMA.16816.F32 R12, R28, R10, R48 ;  /* 0x0000000a1c0c723c */ /* 0x001fe40000001830 */
[----:B------:R-:W-:Y:S04]  /*55350*/  STL.64 [R1+0x2f0], R4 ;  /* 0x0002f00401007387 */ /* 0x000fe80000100a00 */
[----:B------:R-:W-:-:S15]  /*55360*/  STL.64 [R1+0x2f8], R6 ;  /* 0x0002f80601007387 */ /* 0x000fde0000100a00 */
[----:B------:R-:W-:-:S02]  /*55370*/  NOP ;  /* 0x0000000000007918 */ /* 0x000fc40000000000 */
[----:B------:R0:W-:Y:S04]  /*55380*/  STL.64 [R1+0x2e0], R12 ;  /* 0x0002e00c01007387 */ /* 0x0001e80000100a00 */
[----:B------:R1:W-:Y:S04]  /*55390*/  STL.64 [R1+0x2e8], R14 ;  /* 0x0002e80e01007387 */ /* 0x0003e80000100a00 */
        /* <DEDUP_REMOVED lines=18> */
[----:B------:R-:W3:Y:S04]  /*554c0*/  LDL.LU R42, [R1+0x8b8] ;  /* 0x0008b800012a7983 */ /* 0x000ee80000300800 */
[----:B------:R-:W3:Y:S04]  /*554d0*/  LDL.LU R43, [R1+0x8bc] ;  /* 0x0008bc00012b7983 */ /* 0x000ee80000300800 */
[----:B------:R-:W3:Y:S04]  /*554e0*/  LDL.LU R16, [R1+0x8c0] ;  /* 0x0008c00001107983 */ /* 0x000ee80000300800 */
[----:B------:R-:W3:Y:S04]  /*554f0*/  LDL.LU R17, [R1+0x8c4] ;  /* 0x0008c40001117983 */ /* 0x000ee80000300800 */
[----:B------:R-:W3:Y:S01]  /*55500*/  LDL.LU R18, [R1+0x8c8] ;  /* 0x0008c80001127983 */ /* 0x000ee20000300800 */
[----:B------:R-:W-:-:S03]  /*55510*/  IMAD R4, R44, 0x100, R59 ;  /* 0x000001002c047824 */ /* 0x000fc600078e023b */
        /* <DEDUP_REMOVED lines=16> */
[----:B------:R-:W3:Y:S01]  /*55620*/  LDL.LU R26, [R1+0x928] ;  /* 0x00092800011a7983 */ /* 0x000ee20000300800 */
[----:B------:R-:W-:-:S03]  /*55630*/  IMAD R6, R61, 0x100, R47 ;  /* 0x000001003d067824 */ /* 0x000fc600078e022f */
[----:B------:R-:W3:Y:S04]  /*55640*/  LDL.LU R27, [R1+0x92c] ;  /* 0x00092c00011b7983 */ /* 0x000ee80000300800 */
[----:B------:R-:W3:Y:S04]  /*55650*/  LDL.LU R44, [R1+0x9d0] ;  /* 0x0009d000012c7983 */ /* 0x000ee80000300800 */
        /* <DEDUP_REMOVED lines=13> */
[----:B------:R-:W2:Y:S01]  /*55730*/  LDL.LU.64 R36, [R1+0x4878] ;  /* 0x0048780001247983 */ /* 0x000ea20000300a00 */
[----:B------:R-:W-:Y:S01]  /*55740*/  IMAD R7, R0, 0x100, R60 ;  /* 0x0000010000077824 */ /* 0x000fe200078e023c */
[----:B------:R-:W-:Y:S01]  /*55750*/  F2FP.F16.E5M2.UNPACK_B R4, R4 ;  /* 0x00000004ff04723e */ /* 0x000fe200020004ff */
[----:B---3--:R-:W-:Y:S01]  /*55760*/  HMMA.16816.F32 R28, R28, R38, R40 ;  /* 0x000000261c1c723c */ /* 0x008fe20000001828 */
[----:B------:R-:W3:Y:S04]  /*55770*/  LDL.LU.64 R42, [R1+0x4870] ;  /* 0x00487000012a7983 */ /* 0x000ee80000300a00 */
[----:B------:R-:W4:Y:S01]  /*55780*/  LDL.LU.64 R40, [R1+0x4868] ;  /* 0x0048680001287983 */ /* 0x000f220000300a00 */
[----:B------:R-:W-:-:S02]  /*55790*/  F2FP.F16.E5M2.UNPACK_B R5, R5 ;  /* 0x00000005ff05723e */ /* 0x000fc400020004ff */
[----:B------:R-:W-:Y:S02]  /*557a0*/  F2FP.F16.E5M2.UNPACK_B R6, R6 ;  /* 0x00000006ff06723e */ /* 0x000fe400020004ff */
[----:B------:R-:W-:-:S07]  /*557b0*/  F2FP.F16.E5M2.UNPACK_B R7, R7 ;  /* 0x00000007ff07723e */ /* 0x000fce00020004ff */
[C---:B--2---:R-:W-:Y:S06]  /*557c0*/  HMMA.16816.F32 R32, R4.reuse, R36, R32 ;  /* 0x000000240420723c */ /* 0x044fec0000001820 */
[----:B------:R0:W-:Y:S04]  /*557d0*/  STL.64 [R1+0x2d0], R28 ;  /* 0x0002d01c01007387 */ /* 0x0001e80000100a00 */
[----:B------:R1:W-:Y:S04]  /*557e0*/  STL.64 [R1+0x2d8], R30 ;  /* 0x0002d81e01007387 */ /* 0x0003e80000100a00 */
[----:B0-----:R-:W2:Y:S04]  /*557f0*/  LDL.LU R28, [R1+0x970] ;  /* 0x00097000011c7983 */ /* 0x001ea80000300800 */
[----:B------:R-:W2:Y:S04]  /*55800*/  LDL.LU R29, [R1+0x974] ;  /* 0x00097400011d7983 */ /* 0x000ea80000300800 */
[----:B-1----:R-:W2:Y:S04]  /*55810*/  LDL.LU R30, [R1+0x978] ;  /* 0x00097800011e7983 */ /* 0x002ea80000300800 */
[----:B------:R-:W2:Y:S01]  /*55820*/  LDL.LU R31, [R1+0x97c] ;  /* 0x00097c00011f7983 */ /* 0x000ea20000300800 */
[----:B---3--:R-:W-:-:S15]  /*55830*/  HMMA.16816.F32 R16, R4, R42, R16 ;  /* 0x0000002a0410723c */ /* 0x008fde0000001810 */
[----:B------:R-:W-:-:S08]  /*55840*/  NOP ;  /* 0x0000000000007918 */ /* 0x000fd00000000000 */
[----:B------:R-:W-:Y:S04]  /*55850*/  STL.64 [R1+0x2c0], R16 ;  /* 0x0002c01001007387 */ /* 0x000fe80000100a00 */
[----:B------:R0:W-:Y:S04]  /*55860*/  STL.64 [R1+0x2c8], R18 ;  /* 0x0002c81201007387 */ /* 0x0001e80000100a00 */
[----:B0-----:R-:W3:Y:S04]  /*55870*/  LDL.LU.64 R18, [R1+0x4860] ;  /* 0x0048600001127983 */ /* 0x001ee80000300a00 */
[----:B------:R-:W3:Y:S04]  /*55880*/  LDL.LU.64 R16, [R1+0x4858] ;  /* 0x0048580001107983 */ /* 0x000ee80000300a00 */
[----:B------:R-:W-:Y:S04]  /*55890*/  STL.64 [R1+0x47f0], R42 ;  /* 0x0047f02a01007387 */ /* 0x000fe80000100a00 */
[----:B----4-:R0:W-:Y:S04]  /*558a0*/  STL.64 [R1+0x47e8], R40 ;  /* 0x0047e82801007387 */ /* 0x0101e80000100a00 */
[----:B0-----:R-:W4:Y:S04]  /*558b0*/  LDL.LU R40, [R1+0x960] ;  /* 0x0009600001287983 */ /* 0x001f280000300800 */
[----:B------:R-:W4:Y:S04]  /*558c0*/  LDL.LU R41, [R1+0x964] ;  /* 0x0009640001297983 */ /* 0x000f280000300800 */
[----:B------:R-:W4:Y:S04]  /*558d0*/  LDL.LU R42, [R1+0x968] ;  /* 0x00096800012a7983 */ /* 0x000f280000300800 */
[----:B------:R-:W4:Y:S04]  /*558e0*/  LDL.LU R43, [R1+0x96c] ;  /* 0x00096c00012b7983 */ /* 0x000f280000300800 */
        /* <DEDUP_REMOVED lines=43> */
[----:B------:R-:W-:Y:S04]  /*55ba0*/  STL.64 [R1+0x250], R24 ;  /* 0x0002501801007387 */ /* 0x000fe80000100a00 */
[----:B------:R1:W-:Y:S01]  /*55bb0*/  STL.64 [R1+0x258], R26 ;  /* 0x0002581a01007387 */ /* 0x0003e20000100a00 */
[C---:B0-----:R-:W-:Y:S06]  /*55bc0*/  HMMA.16816.F32 R20, R4.reuse, R16, R56 ;  /* 0x000000100414723c */ /* 0x041fec0000001838 */
[----:B-1----:R-:W-:Y:S06]  /*55bd0*/  HMMA.16816.F32 R24, R4, R18, R52 ;  /* 0x000000120418723c */ /* 0x002fec0000001834 */
        /* <DEDUP_REMOVED lines=28> */
[----:B0-----:R-:W4:Y:S04]  /*55da0*/  LDL.LU R12, [R1+0x9f0] ;  /* 0x0009f000010c7983 */ /* 0x001f280000300800 */
[----:B------:R-:W4:Y:S04]  /*55db0*/  LDL.LU R13, [R1+0x9f4] ;  /* 0x0009f400010d7983 */ /* 0x000f280000300800 */
[----:B------:R-:W4:Y:S04]  /*55dc0*/  LDL.LU R14, [R1+0x9f8] ;  /* 0x0009f800010e7983 */ /* 0x000f280000300800 */
[----:B------:R-:W4:Y:S04]  /*55dd0*/  LDL.LU R15, [R1+0x9fc] ;  /* 0x0009fc00010f7983 */ /* 0x000f280000300800 */
        /* <DEDUP_REMOVED lines=35> */
[----:B----4-:R-:W-:Y:S01]  /*56010*/  HMMA.16816.F32 R12, R4, R10, R12 ;  /* 0x0000000a040c723c */ /* 0x010fe2000000180c */
[----:B---3--:R-:W-:-:S02]  /*56020*/  IMAD R28, R28, 0x100, R27 ;  /* 0x000001001c1c7824 */ /* 0x008fc400078e021b */
[----:B------:R-:W3:-:S15]  /*56030*/  LDL.LU R27, [R1+0xa7c] ;  /* 0x000a7c00011b7983 */ /* 0x000ede0000300800 */
[----:B------:R-:W-:-:S05]  /*56040*/  NOP ;  /* 0x0000000000007918 */ /* 0x000fca0000000000 */
[----:B------:R-:W-:Y:S04]  /*56050*/  STL.64 [R1+0x200], R12 ;  /* 0x0002000c01007387 */ /* 0x000fe80000100a00 */
[----:B------:R0:W-:Y:S04]  /*56060*/  STL.64 [R1+0x208], R14 ;  /* 0x0002080e01007387 */ /* 0x0001e80000100a00 */
[----:B0-----:R-:W4:Y:S04]  /*56070*/  LDL.LU.64 R14, [R1+0x4820] ;  /* 0x00482000010e7983 */ /* 0x001f280000300a00 */
[----:B------:R-:W4:Y:S01]  /*56080*/  LDL.LU.64 R12, [R1+0x4818] ;  /* 0x00481800010c7983 */ /* 0x000f220000300a00 */
[C---:B--2---:R-:W-:Y:S06]  /*56090*/  HMMA.16816.F32 R16, R4.reuse, R8, R16 ;  /* 0x000000080410723c */ /* 0x044fec0000001810 */
[----:B------:R-:W-:Y:S01]  /*560a0*/  HMMA.16816.F32 R36, R4, R2, R36 ;  /* 0x000000020424723c */ /* 0x000fe20000001824 */
[----:B------:R-:W-:-:S15]  /*560b0*/  STL [R1+0x4794], R11 ;  /* 0x0047940b01007387 */ /* 0x000fde0000100800 */
[----:B------:R-:W-:-:S01]  /*560c0*/  NOP ;  /* 0x0000000000007918 */ /* 0x000fc20000000000 */
        /* <DEDUP_REMOVED lines=8> */
[----:B------:R-:W-:-:S02]  /*56150*/  IMAD R29, R30, 0x100, R29 ;  /* 0x000001001e1d7824 */ /* 0x000fc400078e021d */
[----:B------:R-:W-:Y:S02]  /*56160*/  IMAD R30, R61, 0x100, R31 ;  /* 0x000001003d1e7824 */ /* 0x000fe400078e021f */
[----:B------:R-:W-:Y:S01]  /*56170*/  IMAD R31, R0, 0x100, R60 ;  /* 0x00000100001f7824 */ /* 0x000fe200078e023c */
[----:B---3--:R-:W-:Y:S01]  /*56180*/  HMMA.16816.F32 R4, R4, R38, R40 ;  /* 0x000000260404723c */ /* 0x008fe20000001828 */
[----:B------:R-:W3:Y:S04]  /*56190*/  LDL.LU.64 R42, [R1+0x47f0] ;  /* 0x0047f000012a7983 */ /* 0x000ee80000300a00 */
[----:B------:R-:W4:Y:S01]  /*561a0*/  LDL.LU.64 R40, [R1+0x47e8] ;  /* 0x0047e80001287983 */ /* 0x000f220000300a00 */
[----:B------:R-:W-:Y:S02]  /*561b0*/  F2FP.F16.E5M2.UNPACK_B R28, R28 ;  /* 0x0000001cff1c723e */ /* 0x000fe400020004ff */
[----:B------:R-:W-:-:S02]  /*561c0*/  F2FP.F16.E5M2.UNPACK_B R29, R29 ;  /* 0x0000001dff1d723e */ /* 0x000fc400020004ff */
[----:B------:R-:W-:Y:S02]  /*561d0*/  F2FP.F16.E5M2.UNPACK_B R30, R30 ;  /* 0x0000001eff1e723e */ /* 0x000fe400020004ff */
        /* <DEDUP_REMOVED lines=26> */
[----:B0-----:R-:W3:Y:S04]  /*56380*/  LDL.LU R36, [R1+0xa80] ;  /* 0x000a800001247983 */ /* 0x001ee80000300800 */
[----:B------:R-:W3:Y:S04]  /*56390*/  LDL.LU R37, [R1+0xa84] ;  /* 0x000a840001257983 */ /* 0x000ee80000300800 */
[----:B------:R-:W3:Y:S04]  /*563a0*/  LDL.LU R38, [R1+0xa88] ;  /* 0x000a880001267983 */ /* 0x000ee80000300800 */
[----:B------:R-:W3:Y:S01]  /*563b0*/  LDL.LU R39, [R1+0xa8c] ;  /* 0x000a8c0001277983 */ /* 0x000ee20000300800 */
[----:B--2---:R-:W-:-:S15]  /*563c0*/  HMMA.16816.F32 R24, R28, R34, R24 ;  /* 0x000000221c18723c */ /* 0x004fde0000001818 */
[----:B------:R-:W-:-:S08]  /*563d0*/  NOP ;  /* 0x0000000000007918 */ /* 0x000fd00000000000 */
[----:B------:R-:W-:Y:S04]  /*563e0*/  STL.64 [R1+0x1c0], R24 ;  /* 0x0001c01801007387 */ /* 0x000fe80000100a00 */
[----:B------:R0:W-:Y:S04]  /*563f0*/  STL.64 [R1+0x1c8], R26 ;  /* 0x0001c81a01007387 */ /* 0x0001e80000100a00 */
[----:B0-----:R-:W4:Y:S04]  /*56400*/  LDL.LU.64 R26, [R1+0x47c0] ;  /* 0x0047c000011a7983 */ /* 0x001f280000300a00 */
[----:B------:R-:W2:Y:S01]  /*56410*/  LDL.LU.64 R24, [R1+0x47b8] ;  /* 0x0047b80001187983 */ /* 0x000ea20000300a00 */
[----:B---3--:R-:W-:Y:S03]  /*56420*/  HMMA.16816.F32 R36, R28, R32, R36 ;  /* 0x000000201c24723c */ /* 0x008fe60000001824 */
[----:B------:R-:W-:Y:S04]  /*56430*/  STL.64 [R1+0x47a0], R34 ;  /* 0x0047a02201007387 */ /* 0x000fe80000100a00 */
[----:B------:R4:W-:-:S15]  /*56440*/  STL.64 [R1+0x4798], R32 ;  /* 0x0047982001007387 */ /* 0x0009de0000100a00 */
[----:B------:R-:W-:-:S01]  /*56450*/  NOP ;  /* 0x0000000000007918 */ /* 0x000fc20000000000 */
[----:B------:R-:W-:Y:S04]  /*56460*/  STL.64 [R1+0x1b0], R36 ;  /* 0x0001b02401007387 */ /* 0x000fe80000100a00 */
[----:B------:R-:W-:Y:S01]  /*56470*/  STL.64 [R1+0x1b8], R38 ;  /* 0x0001b82601007387 */ /* 0x000fe20000100a00 */
        /* <DEDUP_REMOVED lines=10> */
[C---:B------:R-:W-:Y:S06]  /*56520*/  HMMA.16816.F32 R32, R28.reuse, R20, R56 ;  /* 0x000000141c20723c */ /* 0x040fec0000001838 */
[C---:B------:R-:W-:Y:S11]  /*56530*/  HMMA.16816.F32 R24, R28.reuse, R18, R48 ;  /* 0x000000121c18723c */ /* 0x040ff60000001830 */
[----:B------:R-:W-:Y:S04]  /*56540*/  STL.64 [R1+0x180], R4 ;  /* 0x0001800401007387 */ /* 0x000fe80000100a00 */
[----:B------:R0:W-:Y:S02]  /*56550*/  STL.64 [R1+0x188], R6 ;  /* 0x0001880601007387 */ /* 0x0001e40000100a00 */
[C---:B0-----:R-:W-:Y:S02]  /*56560*/  HMMA.16816.F32 R4, R28.reuse, R16, R44 ;  /* 0x000000101c04723c */ /* 0x041fe4000000182c */
[----:B------:R0:W-:Y:S04]  /*56570*/  STL.64 [R1+0x170], R32 ;  /* 0x0001702001007387 */ /* 0x0001e80000100a00 */
[----:B------:R1:W-:Y:S04]  /*56580*/  STL.64 [R1+0x178], R34 ;  /* 0x0001782201007387 */ /* 0x0003e80000100a00 */
[----:B------:R-:W2:Y:S04]  /*56590*/  LDL.LU R48, [R1+0xbf0] ;  /* 0x000bf00001307983 */ /* 0x000ea80000300800 */
[----:B------:R3:W-:Y:S04]  /*565a0*/  STL.64 [R1+0x160], R24 ;  /* 0x0001601801007387 */ /* 0x0007e80000100a00 */
[----:B------:R4:W-:Y:S05]  /*565b0*/  STL.64 [R1+0x168], R26 ;  /* 0x0001681a01007387 */ /* 0x0009ea0000100a00 */
        /* <DEDUP_REMOVED lines=51> */
[----:B------:R0:W-:Y:S01]  /*568f0*/  STL.64 [R1+0x148], R26 ;  /* 0x0001481a01007387 */ /* 0x0001e20000100a00 */
[----:B----4-:R-:W-:-:S03]  /*56900*/  IMAD R4, R4, 0x100, R11 ;  /* 0x0000010004047824 */ /* 0x010fc600078e020b */
        /* <DEDUP_REMOVED lines=12> */
[----:B------:R-:W4:Y:S01]  /*569d0*/  LDL.LU R11, [R1+0x4794] ;  /* 0x00479400010b7983 */ /* 0x000f220000300800 */
[----:B------:R-:W-:Y:S01]  /*569e0*/  HMMA.16816.F32 R40, R28, R8, R40 ;  /* 0x000000081c28723c */ /* 0x000fe20000001828 */
[----:B------:R-:W-:-:S02]  /*569f0*/  IMAD R5, R5, 0x100, R0 ;  /* 0x0000010005057824 */ /* 0x000fc400078e0200 */
[----:B------:R-:W2:Y:S03]  /*56a00*/  LDL.LU R0, [R1+0x4790] ;  /* 0x0047900001007983 */ /* 0x000ea60000300800 */
[----:B----4-:R-:W-:-:S15]  /*56a10*/  HMMA.16816.F32 R36, R28, R10, R36 ;  /* 0x0000000a1c24723c */ /* 0x010fde0000001824 */
[----:B------:R-:W-:-:S08]  /*56a20*/  NOP ;  /* 0x0000000000007918 */ /* 0x000fd00000000000 */
[----:B------:R-:W-:Y:S04]  /*56a30*/  STL.64 [R1+0x120], R36 ;  /* 0x0001202401007387 */ /* 0x000fe80000100a00 */
[----:B------:R0:W-:Y:S04]  /*56a40*/  STL.64 [R1+0x128], R38 ;  /* 0x0001282601007387 */ /* 0x0001e80000100a00 */
[----:B0-----:R-:W3:Y:S04]  /*56a50*/  LDL.LU.64 R38, [R1+0x4788] ;  /* 0x0047880001267983 */ /* 0x001ee80000300a00 */
[----:B------:R-:W4:Y:S04]  /*56a60*/  LDL.LU.64 R36, [R1+0x4780] ;  /* 0x0047800001247983 */ /* 0x000f280000300a00 */
        /* <DEDUP_REMOVED lines=9> */
[----:B------:R-:W2:Y:S01]  /*56b00*/  LDL.LU R11, [R1+0xbac] ;  /* 0x000bac00010b7983 */ /* 0x000ea20000300800 */
[----:B------:R-:W-:-:S02]  /*56b10*/  IMAD R6, R7, 0x100, R6 ;  /* 0x0000010007067824 */ /* 0x000fc400078e0206 */
[----:B------:R-:W-:Y:S01]  /*56b20*/  IMAD R7, R60, 0x100, R61 ;  /* 0x000001003c077824 */ /* 0x000fe200078e023d */
[----:B------:R-:W-:Y:S02]  /*56b30*/  F2FP.F16.E5M2.UNPACK_B R4, R4 ;  /* 0x00000004ff04723e */ /* 0x000fe400020004ff */
[----:B------:R-:W-:Y:S02]  /*56b40*/  F2FP.F16.E5M2.UNPACK_B R5, R5 ;  /* 0x00000005ff05723e */ /* 0x000fe400020004ff */
[----:B------:R-:W-:Y:S02]  /*56b50*/  F2FP.F16.E5M2.UNPACK_B R6, R6 ;  /* 0x00000006ff06723e */ /* 0x000fe400020004ff */
[----:B------:R-:W-:Y:S01]  /*56b60*/  F2FP.F16.E5M2.UNPACK_B R7, R7 ;  /* 0x00000007ff07723e */ /* 0x000fe200020004ff */
[C---:B---3--:R-:W-:Y:S06]  /*56b70*/  HMMA.16816.F32 R12, R28.reuse, R38, R12 ;  /* 0x000000261c0c723c */ /* 0x048fec000000180c */
[----:B--2---:R-:W-:-:S15]  /*56b80*/  HMMA.16816.F32 R8, R28, R2, R8 ;  /* 0x000000021c08723c */ /* 0x004fde0000001808 */
[----:B------:R-:W-:-:S08]  /*56b90*/  NOP ;  /* 0x0000000000007918 */ /* 0x000fd00000000000 */
[----:B------:R-:W-:Y:S04]  /*56ba0*/  STL.64 [R1+0x590], R8 ;  /* 0x0005900801007387 */ /* 0x000fe80000100a00 */
[----:B------:R0:W-:Y:S02]  /*56bb0*/  STL.64 [R1+0x598], R10 ;  /* 0x0005980a01007387 */ /* 0x0001e40000100a00 */
[C---:B0-----:R-:W-:Y:S06]  /*56bc0*/  HMMA.16816.F32 R8, R4.reuse, R42, R16 ;  /* 0x0000002a0408723c */ /* 0x041fec0000001810 */
[----:B------:R-:W-:Y:S04]  /*56bd0*/  STL.64 [R1+0x46e0], R42 ;  /* 0x0046e02a01007387 */ /* 0x000fe80000100a00 */
[----:B------:R-:W-:Y:S04]  /*56be0*/  STL.64 [R1+0x110], R12 ;  /* 0x0001100c01007387 */ /* 0x000fe80000100a00 */
[----:B------:R-:W-:Y:S04]  /*56bf0*/  STL.64 [R1+0x118], R14 ;  /* 0x0001180e01007387 */ /* 0x000fe80000100a00 */
[----:B----4-:R-:W-:Y:S05]  /*56c00*/  STL.64 [R1+0x46d8], R40 ;  /* 0x0046d82801007387 */ /* 0x010fea0000100a00 */
        /* <DEDUP_REMOVED lines=12> */
[----:B------:R-:W-:Y:S04]  /*56cd0*/  STL.64 [R1+0xe8], R14 ;  /* 0x0000e80e01007387 */ /* 0x000fe80000100a00 */
[----:B------:R-:W-:Y:S09]  /*56ce0*/  STL.64 [R1+0x46c8], R32 ;  /* 0x0046c82001007387 */ /* 0x000ff20000100a00 */
        /* <DEDUP_REMOVED lines=8> */
[----:B------:R-:W3:Y:S04]  /*56d70*/  LDL.LU R58, [R1+0xd38] ;  /* 0x000d3800013a7983 */ /* 0x000ee80000300800 */
[----:B------:R-:W3:Y:S04]  /*56d80*/  LDL.LU R59, [R1+0xd3c] ;  /* 0x000d3c00013b7983 */ /* 0x000ee80000300800 */
[----:B---3--:R-:W-:Y:S04]  /*56d90*/  STL.64 [R1+0x4708], R58 ;  /* 0x0047083a01007387 */ /* 0x008fe80000100a00 */
[----:B--2---:R-:W-:Y:S04]  /*56da0*/  STL.64 [R1+0x4700], R56 ;  /* 0x0047003801007387 */ /* 0x004fe80000100a00 */
[----:B------:R-:W2:Y:S04]  /*56db0*/  LDL.LU R48, [R1+0xd00] ;  /* 0x000d000001307983 */ /* 0x000ea80000300800 */
[----:B------:R-:W2:Y:S04]  /*56dc0*/  LDL.LU R49, [R1+0xd04] ;  /* 0x000d040001317983 */ /* 0x000ea80000300800 */
[----:B------:R-:W3:Y:S04]  /*56dd0*/  LDL.LU R50, [R1+0xd08] ;  /* 0x000d080001327983 */ /* 0x000ee80000300800 */
[----:B------:R-:W3:Y:S04]  /*56de0*/  LDL.LU R51, [R1+0xd0c] ;  /* 0x000d0c0001337983 */ /* 0x000ee80000300800 */
[----:B---3--:R-:W-:Y:S04]  /*56df0*/  STL.64 [R1+0x4728], R50 ;  /* 0x0047283201007387 */ /* 0x008fe80000100a00 */
[----:B--2---:R2:W-:Y:S04]  /*56e00*/  STL.64 [R1+0x4720], R48 ;  /* 0x0047203001007387 */ /* 0x0045e80000100a00 */
[----:B0-----:R-:W3:Y:S04]  /*56e10*/  LDL.LU R8, [R1+0xca0] ;  /* 0x000ca00001087983 */ /* 0x001ee80000300800 */
[----:B------:R-:W3:Y:S04]  /*56e20*/  LDL.LU R9, [R1+0xca4] ;  /* 0x000ca40001097983 */ /* 0x000ee80000300800 */
[----:B-1----:R-:W4:Y:S04]  /*56e30*/  LDL.LU R10, [R1+0xca8] ;  /* 0x000ca800010a7983 */ /* 0x002f280000300800 */
[----:B------:R-:W4:Y:S04]  /*56e40*/  LDL.LU R11, [R1+0xcac] ;  /* 0x000cac00010b7983 */ /* 0x000f280000300800 */
[----:B----4-:R-:W-:Y:S04]  /*56e50*/  STL.64 [R1+0x4748], R10 ;  /* 0x0047480a01007387 */ /* 0x010fe80000100a00 */
[----:B---3--:R0:W-:Y:S04]  /*56e60*/  STL.64 [R1+0x4740], R8 ;  /* 0x0047400801007387 */ /* 0x0081e80000100a00 */
[----:B--2---:R-:W2:Y:S04]  /*56e70*/  LDL.LU R48, [R1+0xc90] ;  /* 0x000c900001307983 */ /* 0x004ea80000300800 */
[----:B------:R-:W2:Y:S04]  /*56e80*/  LDL.LU R49, [R1+0xc94] ;  /* 0x000c940001317983 */ /* 0x000ea80000300800 */
[----:B------:R-:W3:Y:S04]  /*56e90*/  LDL.LU R50, [R1+0xc98] ;  /* 0x000c980001327983 */ /* 0x000ee80000300800 */
[----:B------:R-:W3:Y:S04]  /*56ea0*/  LDL.LU R51, [R1+0xc9c] ;  /* 0x000c9c0001337983 */ /* 0x000ee80000300800 */
[----:B---3--:R-:W-:Y:S04]  /*56eb0*/  STL.64 [R1+0x4768], R50 ;  /* 0x0047683201007387 */ /* 0x008fe80000100a00 */
[----:B--2---:R1:W-:Y:S04]  /*56ec0*/  STL.64 [R1+0x4760], R48 ;  /* 0x0047603001007387 */ /* 0x0043e80000100a00 */
[----:B------:R-:W2:Y:S04]  /*56ed0*/  LDL.LU R12, [R1+0xc70] ;  /* 0x000c7000010c7983 */ /* 0x000ea80000300800 */
[----:B------:R-:W2:Y:S04]  /*56ee0*/  LDL.LU R13, [R1+0xc74] ;  /* 0x000c7400010d7983 */ /* 0x000ea80000300800 */
[----:B------:R-:W2:Y:S04]  /*56ef0*/  LDL.LU R14, [R1+0xc78] ;  /* 0x000c7800010e7983 */ /* 0x000ea80000300800 */
[----:B------:R-:W2:Y:S04]  /*56f00*/  LDL.LU R15, [R1+0xc7c] ;  /* 0x000c7c00010f7983 */ /* 0x000ea80000300800 */
[----:B0-----:R-:W3:Y:S04]  /*56f10*/  LDL.LU R8, [R1+0xc60] ;  /* 0x000c600001087983 */ /* 0x001ee80000300800 */
[----:B------:R-:W3:Y:S04]  /*56f20*/  LDL.LU R9, [R1+0xc64] ;  /* 0x000c640001097983 */ /* 0x000ee80000300800 */
[----:B------:R-:W3:Y:S04]  /*56f30*/  LDL.LU R10, [R1+0xc68] ;  /* 0x000c6800010a7983 */ /* 0x000ee80000300800 */
[----:B------:R-:W3:Y:S04]  /*56f40*/  LDL.LU R11, [R1+0xc6c] ;  /* 0x000c6c00010b7983 */ /* 0x000ee80000300800 */
[----:B------:R-:W4:Y:S04]  /*56f50*/  LDL.LU R32, [R1+0xc20] ;  /* 0x000c200001207983 */ /* 0x000f280000300800 */
[----:B------:R-:W4:Y:S04]  /*56f60*/  LDL.LU R33, [R1+0xc24] ;  /* 0x000c240001217983 */ /* 0x000f280000300800 */
[----:B------:R-:W4:Y:S04]  /*56f70*/  LDL.LU R34, [R1+0xc28] ;  /* 0x000c280001227983 */ /* 0x000f280000300800 */
[----:B------:R-:W4:Y:S04]  /*56f80*/  LDL.LU R35, [R1+0xc2c] ;  /* 0x000c2c0001237983 */ /* 0x000f280000300800 */
[----:B-1----:R-:W2:Y:S04]  /*56f90*/  LDL.LU R48, [R1+0xc40] ;  /* 0x000c400001307983 */ /* 0x002ea80000300800 */
        /* <DEDUP_REMOVED lines=31> */
[C---:B----4-:R-:W-:Y:S06]  /*57190*/  HMMA.16816.F32 R32, R4.reuse, R24, R32 ;  /* 0x000000180420723c */ /* 0x050fec0000001820 */
[C---:B--2---:R-:W-:Y:S06]  /*571a0*/  HMMA.16816.F32 R48, R4.reuse, R22, R48 ;  /* 0x000000160430723c */ /* 0x044fec0000001830 */
[C---:B---3--:R-:W-:Y:S11]  /*571b0*/  HMMA.16816.F32 R16, R4.reuse, R20, R16 ;  /* 0x000000140410723c */ /* 0x048ff60000001810 */
[----:B------:R0:W-:Y:S04]  /*571c0*/  STL.64 [R1+0xb0], R32 ;  /* 0x0000b02001007387 */ /* 0x0001e80000100a00 */
[----:B------:R1:W-:Y:S04]  /*571d0*/  STL.64 [R1+0xb8], R34 ;  /* 0x0000b82201007387 */ /* 0x0003e80000100a00 */
[----:B0-----:R-:W2:Y:S04]  /*571e0*/  LDL.LU R32, [R1+0xcf0] ;  /* 0x000cf00001207983 */ /* 0x001ea80000300800 */
[----:B------:R-:W2:Y:S04]  /*571f0*/  LDL.LU R33, [R1+0xcf4] ;  /* 0x000cf40001217983 */ /* 0x000ea80000300800 */
[----:B-1----:R-:W2:Y:S04]  /*57200*/  LDL.LU R34, [R1+0xcf8] ;  /* 0x000cf80001227983 */ /* 0x002ea80000300800 */
[----:B------:R-:W2:Y:S04]  /*57210*/  LDL.LU R35, [R1+0xcfc] ;  /* 0x000cfc0001237983 */ /* 0x000ea80000300800 */
        /* <DEDUP_REMOVED lines=8> */
[C---:B----4-:R-:W-:Y:S06]  /*572a0*/  HMMA.16816.F32 R8, R4.reuse, R18, R8 ;  /* 0x000000120408723c */ /* 0x050fec0000001808 */
        /* <DEDUP_REMOVED lines=9> */
[----:B------:R-:W2:Y:S01]  /*57340*/  LDL.LU.64 R12, [R1+0x4730] ;  /* 0x00473000010c7983 */ /* 0x000ea20000300a00 */
[C---:B---3--:R-:W-:Y:S06]  /*57350*/  HMMA.16816.F32 R48, R4.reuse, R14, R48 ;  /* 0x0000000e0430723c */ /* 0x048fec0000001830 */
        /* <DEDUP_REMOVED lines=10> */
[----:B------:R-:W-:-:S02]  /*57400*/  IMAD R28, R53, 0x100, R52 ;  /* 0x00000100351c7824 */ /* 0x000fc400078e0234 */
[----:B------:R-:W-:Y:S01]  /*57410*/  IMAD R29, R55, 0x100, R54 ;  /* 0x00000100371d7824 */ /* 0x000fe200078e0236 */
[----:B------:R-:W2:Y:S04]  /*57420*/  LDL.LU R52, [R1+0xd50] ;  /* 0x000d500001347983 */ /* 0x000ea80000300800 */
[----:B------:R-:W2:Y:S04]  /*57430*/  LDL.LU R53, [R1+0xd54] ;  /* 0x000d540001357983 */ /* 0x000ea80000300800 */
[----:B------:R-:W2:Y:S04]  /*57440*/  LDL.LU R54, [R1+0xd58] ;  /* 0x000d580001367983 */ /* 0x000ea80000300800 */
[----:B------:R-:W2:Y:S01]  /*57450*/  LDL.LU R55, [R1+0xd5c] ;  /* 0x000d5c0001377983 */ /* 0x000ea20000300800 */
[----:B------:R-:W-:-:S02]  /*57460*/  IMAD R30, R30, 0x100, R60 ;  /* 0x000001001e1e7824 */ /* 0x000fc400078e023c */
[----:B------:R-:W-:Y:S01]  /*57470*/  IMAD R31, R31, 0x100, R61 ;  /* 0x000001001f1f7824 */ /* 0x000fe200078e023d */
[C---:B---3--:R-:W-:Y:S06]  /*57480*/  HMMA.16816.F32 R56, R4.reuse, R10, R56 ;  /* 0x0000000a0438723c */ /* 0x048fec0000001838 */
[----:B----4-:R-:W-:-:S15]  /*57490*/  HMMA.16816.F32 R36, R4, R8, R36 ;  /* 0x000000080424723c */ /* 0x010fde0000001824 */
[----:B------:R-:W-:-:S02]  /*574a0*/  NOP ;  /* 0x0000000000007918 */ /* 0x000fc40000000000 */
[----:B------:R-:W-:Y:S04]  /*574b0*/  STL.64 [R1+0x40], R56 ;  /* 0x0000403801007387 */ /* 0x000fe80000100a00 */
[----:B------:R0:W-:Y:S04]  /*574c0*/  STL.64 [R1+0x48], R58 ;  /* 0x0000483a01007387 */ /* 0x0001e80000100a00 */
[----:B0-----:R-:W3:Y:S04]  /*574d0*/  LDL.LU.64 R58, [R1+0x4708] ;  /* 0x00470800013a7983 */ /* 0x001ee80000300a00 */
[----:B------:R-:W3:Y:S04]  /*574e0*/  LDL.LU.64 R56, [R1+0x4700] ;  /* 0x0047000001387983 */ /* 0x000ee80000300a00 */
[----:B------:R-:W4:Y:S04]  /*574f0*/  LDL.LU R60, [R1+0x46fc] ;  /* 0x0046fc00013c7983 */ /* 0x000f280000300800 */
[----:B------:R-:W4:Y:S04]  /*57500*/  LDL.LU R61, [R1+0x46f8] ;  /* 0x0046f800013d7983 */ /* 0x000f280000300800 */
[----:B------:R-:W-:Y:S04]  /*57510*/  STL.64 [R1+0x560], R36 ;  /* 0x0005602401007387 */ /* 0x000fe80000100a00 */
[----:B------:R0:W-:Y:S04]  /*57520*/  STL.64 [R1+0x568], R38 ;  /* 0x0005682601007387 */ /* 0x0001e80000100a00 */
[----:B0-----:R-:W3:Y:S01]  /*57530*/  LDL.LU.64 R38, [R1+0x46f0] ;  /* 0x0046f00001267983 */ /* 0x001ee20000300a00 */
[----:B--2---:R-:W-:Y:S03]  /*57540*/  HMMA.16816.F32 R48, R4, R2, R48 ;  /* 0x000000020430723c */ /* 0x004fe60000001830 */
[----:B------:R-:W2:-:S15]  /*57550*/  LDL.LU.64 R36, [R1+0x46e8] ;  /* 0x0046e80001247983 */ /* 0x000e9e0000300a00 */
[----:B------:R-:W-:-:S05]  /*57560*/  NOP ;  /* 0x0000000000007918 */ /* 0x000fca0000000000 */
[----:B------:R0:W-:Y:S04]  /*57570*/  STL.64 [R1+0x530], R48 ;  /* 0x0005303001007387 */ /* 0x0001e80000100a00 */
[----:B------:R1:W-:Y:S04]  /*57580*/  STL.64 [R1+0x538], R50 ;  /* 0x0005383201007387 */ /* 0x0003e80000100a00 */
[----:B0-----:R-:W4:Y:S04]  /*57590*/  LDL.LU R48, [R1+0xd60] ;  /* 0x000d600001307983 */ /* 0x001f280000300800 */
[----:B------:R-:W4:Y:S04]  /*575a0*/  LDL.LU R49, [R1+0xd64] ;  /* 0x000d640001317983 */ /* 0x000f280000300800 */
[----:B-1----:R-:W4:Y:S04]  /*575b0*/  LDL.LU R50, [R1+0xd68] ;  /* 0x000d680001327983 */ /* 0x002f280000300800 */
[----:B------:R-:W4:Y:S01]  /*575c0*/  LDL.LU R51, [R1+0xd6c] ;  /* 0x000d6c0001337983 */ /* 0x000f220000300800 */
[----:B---3--:R-:W-:Y:S03]  /*575d0*/  HMMA.16816.F32 R4, R4, R38, R40 ;  /* 0x000000260404723c */ /* 0x008fe60000001828 */
[----:B------:R-:W3:Y:S01]  /*575e0*/  LDL.LU.64 R42, [R1+0x46e0] ;  /* 0x0046e000012a7983 */ /* 0x000ee20000300a00 */
[----:B------:R-:W-:-:S02]  /*575f0*/  F2FP.F16.E5M2.UNPACK_B R28, R28 ;  /* 0x0000001cff1c723e */ /* 0x000fc400020004ff */
[----:B------:R-:W-:Y:S01]  /*57600*/  F2FP.F16.E5M2.UNPACK_B R29, R29 ;  /* 0x0000001dff1d723e */ /* 0x000fe200020004ff */
[----:B------:R-:W4:Y:S01]  /*57610*/  LDL.LU.64 R40, [R1+0x46d8] ;  /* 0x0046d80001287983 */ /* 0x000f220000300a00 */
[----:B------:R-:W-:Y:S02]  /*57620*/  F2FP.F16.E5M2.UNPACK_B R30, R30 ;  /* 0x0000001eff1e723e */ /* 0x000fe400020004ff */
[----:B------:R-:W-:-:S13]  /*57630*/  F2FP.F16.E5M2.UNPACK_B R31, R31 ;  /* 0x0000001fff1f723e */ /* 0x000fda00020004ff */
        /* <DEDUP_REMOVED lines=11> */
[----:B------:R-:W4:Y:S01]  /*576f0*/  LDL.LU.64 R32, [R1+0x46c8] ;  /* 0x0046c80001207983 */ /* 0x000f220000300a00 */
[----:B--2---:R-:W-:-:S15]  /*57700*/  HMMA.16816.F32 R4, R28, R36, R4 ;  /* 0x000000241c04723c */ /* 0x004fde0000001804 */
[----:B------:R-:W-:-:S08]  /*57710*/  NOP ;  /* 0x0000000000007918 */ /* 0x000fd00000000000 */
[----:B------:R-:W-:Y:S04]  /*57720*/  STL.64 [R1+0x10], R4 ;  /* 0x0000100401007387 */ /* 0x000fe80000100a00 */
[----:B------:R3:W-:Y:S01]  /*57730*/  STL.64 [R1+0x18], R6 ;  /* 0x0000180601007387 */ /* 0x0007e20000100a00 */
[C---:B------:R-:W-:Y:S06]  /*57740*/  HMMA.16816.F32 R52, R28.reuse, R26, R52 ;  /* 0x0000001a1c34723c */ /* 0x040fec0000001834 */
[C---:B---3--:R-:W-:Y:S06]  /*57750*/  HMMA.16816.F32 R4, R28.reuse, R34, R56 ;  /* 0x000000221c04723c */ /* 0x048fec0000001838 */
[----:B----4-:R-:W-:Y:S01]  /*57760*/  HMMA.16816.F32 R56, R28, R32, R44 ;  /* 0x000000201c38723c */ /* 0x010fe2000000182c */
[----:B------:R-:W2:-:S15]  /*57770*/  LDL.LU R44, [R1+0xd70] ;  /* 0x000d7000012c7983 */ /* 0x000e9e0000300800 */
[----:B------:R-:W-:-:S01]  /*57780*/  NOP ;  /* 0x0000000000007918 */ /* 0x000fc20000000000 */
[----:B------:R-:W-:Y:S04]  /*57790*/  STL.64 [R1], R4 ;  /* 0x0000000401007387 */ /* 0x000fe80000100a00 */
[----:B------:R-:W-:Y:S04]  /*577a0*/  STL.64 [R1+0x8], R6 ;  /* 0x0000080601007387 */ /* 0x000fe80000100a00 */
[----:B------:R-:W2:Y:S04]  /*577b0*/  LDL.LU R45, [R1+0xd74] ;  /* 0x000d7400012d7983 */ /* 0x000ea80000300800 */
[----:B------:R-:W2:Y:S04]  /*577c0*/  LDL.LU R46, [R1+0xd78] ;  /* 0x000d7800012e7983 */ /* 0x000ea80000300800 */
[----:B------:R-:W2:Y:S04]  /*577d0*/  LDL.LU R47, [R1+0xd7c] ;  /* 0x000d7c00012f7983 */ /* 0x000ea80000300800 */
[----:B------:R-:W-:Y:S04]  /*577e0*/  STL.64 [R1+0x46b0], R34 ;  /* 0x0046b02201007387 */ /* 0x000fe80000100a00 */
[----:B------:R-:W-:Y:S04]  /*577f0*/  STL.64 [R1+0x46a8], R32 ;  /* 0x0046a82001007387 */ /* 0x000fe80000100a00 */
[----:B------:R-:W-:Y:S04]  /*57800*/  STL.64 [R1+0x3fc0], R58 ;  /* 0x003fc03a01007387 */ /* 0x000fe80000100a00 */
[----:B------:R0:W-:Y:S04]  /*57810*/  STL.64 [R1+0x3fb8], R56 ;  /* 0x003fb83801007387 */ /* 0x0001e80000100a00 */
        /* <DEDUP_REMOVED lines=8> */
[----:B------:R0:W-:Y:S04]  /*578a0*/  STL [R1+0x3fb4], R52 ;  /* 0x003fb43401007387 */ /* 0x0001e80000100800 */
[----:B------:R1:W-:Y:S04]  /*578b0*/  STL [R1+0x3fb0], R53 ;  /* 0x003fb03501007387 */ /* 0x0003e80000100800 */
[----:B------:R1:W-:Y:S04]  /*578c0*/  STL [R1+0x3fac], R54 ;  /* 0x003fac3601007387 */ /* 0x0003e80000100800 */
[----:B------:R1:W-:Y:S04]  /*578d0*/  STL [R1+0x3fa8], R55 ;  /* 0x003fa83701007387 */ /* 0x0003e80000100800 */
[----:B0-----:R-:W3:Y:S04]  /*578e0*/  LDL.LU R52, [R1+0xd80] ;  /* 0x000d800001347983 */ /* 0x001ee80000300800 */
[----:B-1----:R-:W3:Y:S04]  /*578f0*/  LDL.LU R53, [R1+0xd84] ;  /* 0x000d840001357983 */ /* 0x002ee80000300800 */
[----:B------:R-:W3:Y:S04]  /*57900*/  LDL.LU R54, [R1+0xd88] ;  /* 0x000d880001367983 */ /* 0x000ee80000300800 */
[----:B------:R-:W3:Y:S04]  /*57910*/  LDL.LU R55, [R1+0xd8c] ;  /* 0x000d8c0001377983 */ /* 0x000ee80000300800 */
[----:B------:R-:W4:Y:S04]  /*57920*/  LDL.LU R4, [R1+0xdb0] ;  /* 0x000db00001047983 */ /* 0x000f280000300800 */
[----:B------:R-:W4:Y:S04]  /*57930*/  LDL.LU R5, [R1+0xdb4] ;  /* 0x000db40001057983 */ /* 0x000f280000300800 */
[----:B------:R-:W4:Y:S04]  /*57940*/  LDL.LU R6, [R1+0xdb8] ;  /* 0x000db80001067983 */ /* 0x000f280000300800 */
[----:B------:R-:W4:Y:S01]  /*57950*/  LDL.LU R7, [R1+0xdbc] ;  /* 0x000dbc0001077983 */ /* 0x000f220000300800 */
[----:B------:R-:W-:Y:S03]  /*57960*/  HMMA.16816.F32 R48, R28, R24, R48 ;  /* 0x000000181c30723c */ /* 0x000fe60000001830 */
[----:B------:R-:W-:Y:S04]  /*57970*/  STL.64 [R1+0x4690], R26 ;  /* 0x0046901a01007387 */ /* 0x000fe80000100a00 */
[----:B------:R3:W-:-:S15]  /*57980*/  STL.64 [R1+0x4688], R24 ;  /* 0x0046881801007387 */ /* 0x0007de0000100a00 */
[----:B------:R-:W-:-:S01]  /*57990*/  NOP ;  /* 0x0000000000007918 */ /* 0x000fc20000000000 */
[----:B------:R-:W-:Y:S04]  /*579a0*/  STL [R1+0x3fa4], R48 ;  /* 0x003fa43001007387 */ /* 0x000fe80000100800 */
[----:B------:R-:W-:Y:S04]  /*579b0*/  STL [R1+0x3fa0], R49 ;  /* 0x003fa03101007387 */ /* 0x000fe80000100800 */
[----:B------:R-:W-:Y:S04]  /*579c0*/  STL [R1+0x3f9c], R50 ;  /* 0x003f9c3201007387 */ /* 0x000fe80000100800 */
[----:B------:R-:W-:Y:S01]  /*579d0*/  STL [R1+0x3f98], R51 ;  /* 0x003f983301007387 */ /* 0x000fe20000100800 */
[----:B--2---:R-:W-:-:S15]  /*579e0*/  HMMA.16816.F32 R44, R28, R22, R44 ;  /* 0x000000161c2c723c */ /* 0x004fde000000182c */
[----:B------:R-:W-:-:S08]  /*579f0*/  NOP ;  /* 0x0000000000007918 */ /* 0x000fd00000000000 */
[----:B------:R-:W-:Y:S04]  /*57a00*/  STL [R1+0x3f94], R44 ;  /* 0x003f942c01007387 */ /* 0x000fe80000100800 */
[----:B------:R-:W-:Y:S04]  /*57a10*/  STL [R1+0x3f90], R45 ;  /* 0x003f902d01007387 */ /* 0x000fe80000100800 */
[----:B------:R-:W-:Y:S04]  /*57a20*/  STL [R1+0x3f8c], R46 ;  /* 0x003f8c2e01007387 */ /* 0x000fe80000100800 */
[----:B------:R-:W-:Y:S04]  /*57a30*/  STL [R1+0x3f88], R47 ;  /* 0x003f882f01007387 */ /* 0x000fe80000100800 */
[----:B------:R-:W-:Y:S04]  /*57a40*/  STL.64 [R1+0x4670], R22 ;  /* 0x0046701601007387 */ /* 0x000fe80000100a00 */
[----:B------:R4:W-:Y:S01]  /*57a50*/  STL.64 [R1+0x4668], R20 ;  /* 0x0046681401007387 */ /* 0x0009e20000100a00 */
[C---:B---3--:R-:W-:Y:S06]  /*57a60*/  HMMA.16816.F32 R24, R28.reuse, R20, R52 ;  /* 0x000000141c18723c */ /* 0x048fec0000001834 */
[----:B----4-:R-:W-:-:S15]  /*57a70*/  HMMA.16816.F32 R20, R28, R16, R32 ;  /* 0x000000101c14723c */ /* 0x010fde0000001820 */
[----:B------:R-:W-:-:S02]  /*57a80*/  NOP ;  /* 0x0000000000007918 */ /* 0x000fc40000000000 */
[----:B------:R-:W-:Y:S04]  /*57a90*/  STL.64 [R1+0x540], R24 ;  /* 0x0005401801007387 */ /* 0x000fe80000100a00 */
[----:B------:R0:W-:Y:S02]  /*57aa0*/  STL.64 [R1+0x548], R26 ;  /* 0x0005481a01007387 */ /* 0x0001e40000100a00 */
[----:B0-----:R-:W-:Y:S01]  /*57ab0*/  HMMA.16816.F32 R24, R28, R18, R56 ;  /* 0x000000121c18723c */ /* 0x001fe20000001838 */
[----:B------:R-:W-:-:S05]  /*57ac0*/  IMAD.MOV.U32 R50, RZ, RZ, R22 ;  /* 0x000000ffff327224 */ /* 0x000fca00078e0016 */
[----:B------:R-:W-:Y:S01]  /*57ad0*/  HMMA.16816.F32 R4, R28, R14, R4 ;  /* 0x0000000e1c04723c */ /* 0x000fe20000001804 */
[----:B------:R-:W-:Y:S02]  /*57ae0*/  IMAD.MOV.U32 R51, RZ, RZ, R23 ;  /* 0x000000ffff337224 */ /* 0x000fe400078e0017 */
[----:B------:R-:W-:Y:S02]  /*57af0*/  IMAD.MOV.U32 R48, RZ, RZ, R20 ;  /* 0x000000ffff307224 */ /* 0x000fe400078e0014 */
[----:B------:R-:W-:-:S13]  /*57b00*/  IMAD.MOV.U32 R49, RZ, RZ, R21 ;  /* 0x000000ffff317224 */ /* 0x000fda00078e0015 */
[----:B------:R-:W-:Y:S02]  /*57b10*/  IMAD.MOV.U32 R47, RZ, RZ, R27 ;  /* 0x000000ffff2f7224 */ /* 0x000fe400078e001b */
[----:B------:R-:W-:Y:S02]  /*57b20*/  IMAD.MOV.U32 R46, RZ, RZ, R26 ;  /* 0x000000ffff2e7224 */ /* 0x000fe400078e001a */
[----:B------:R-:W-:Y:S02]  /*57b30*/  IMAD.MOV.U32 R45, RZ, RZ, R25 ;  /* 0x000000ffff2d7224 */ /* 0x000fe400078e0019 */
[----:B------:R-:W-:Y:S01]  /*57b40*/  IMAD.MOV.U32 R44, RZ, RZ, R24 ;  /* 0x000000ffff2c7224 */ /* 0x000fe200078e0018 */
[----:B------:R-:W-:Y:S04]  /*57b50*/  STL [R1+0x3fd4], R47 ;  /* 0x003fd42f01007387 */ /* 0x000fe80000100800 */
[----:B------:R-:W-:Y:S04]  /*57b60*/  STL [R1+0x3fd0], R46 ;  /* 0x003fd02e01007387 */ /* 0x000fe80000100800 */
[----:B------:R-:W-:Y:S04]  /*57b70*/  STL [R1+0x3fcc], R45 ;  /* 0x003fcc2d01007387 */ /* 0x000fe80000100800 */
[----:B------:R0:W-:Y:S04]  /*57b80*/  STL [R1+0x3fc8], R44 ;  /* 0x003fc82c01007387 */ /* 0x0001e80000100800 */
[----:B0-----:R-:W2:Y:S04]  /*57b90*/  LDL.LU R44, [R1+0xdc0] ;  /* 0x000dc000012c7983 */ /* 0x001ea80000300800 */
[----:B------:R-:W2:Y:S04]  /*57ba0*/  LDL.LU R45, [R1+0xdc4] ;  /* 0x000dc400012d7983 */ /* 0x000ea80000300800 */
[----:B------:R-:W2:Y:S04]  /*57bb0*/  LDL.LU R46, [R1+0xdc8] ;  /* 0x000dc800012e7983 */ /* 0x000ea80000300800 */
[----:B------:R-:W2:Y:S04]  /*57bc0*/  LDL.LU R47, [R1+0xdcc] ;  /* 0x000dcc00012f7983 */ /* 0x000ea80000300800 */
[----:B------:R-:W-:Y:S04]  /*57bd0*/  STL.64 [R1+0x4680], R18 ;  /* 0x0046801201007387 */ /* 0x000fe80000100a00 */
[----:B------:R0:W-:Y:S04]  /*57be0*/  STL.64 [R1+0x4678], R16 ;  /* 0x0046781001007387 */ /* 0x0001e80000100a00 */
[----:B------:R-:W-:Y:S04]  /*57bf0*/  STL.64 [R1+0x3fe0], R50 ;  /* 0x003fe03201007387 */ /* 0x000fe80000100a00 */
[----:B------:R2:W-:Y:S04]  /*57c00*/  STL.64 [R1+0x3fd8], R48 ;  /* 0x003fd83001007387 */ /* 0x0005e80000100a00 */
[----:B0-----:R-:W3:Y:S04]  /*57c10*/  LDL.LU R16, [R1+0xdd0] ;  /* 0x000dd00001107983 */ /* 0x001ee80000300800 */
[----:B------:R-:W3:Y:S04]  /*57c20*/  LDL.LU R17, [R1+0xdd4] ;  /* 0x000dd40001117983 */ /* 0x000ee80000300800 */
[----:B------:R-:W3:Y:S04]  /*57c30*/  LDL.LU R18, [R1+0xdd8] ;  /* 0x000dd80001127983 */ /* 0x000ee80000300800 */
[----:B------:R-:W3:Y:S01]  /*57c40*/  LDL.LU R19, [R1+0xddc] ;  /* 0x000ddc0001137983 */ /* 0x000ee20000300800 */
[----:B------:R-:W-:-:S03]  /*57c50*/  IMAD.MOV.U32 R52, RZ, RZ, R4 ;  /* 0x000000ffff347224 */ /* 0x000fc600078e0004 */
[----:B------:R-:W4:Y:S01]  /*57c60*/  LDL.LU R20, [R1+0x1a0c] ;  /* 0x001a0c0001147983 */ /* 0x000f220000300800 */
[----:B------:R-:W-:-:S03]  /*57c70*/  IMAD.MOV.U32 R53, RZ, RZ, R5 ;  /* 0x000000ffff357224 */ /* 0x000fc600078e0005 */
[----:B------:R-:W4:Y:S04]  /*57c80*/  LDL.LU R4, [R1+0x1a08] ;  /* 0x001a080001047983 */ /* 0x000f280000300800 */
[----:B------:R-:W4:Y:S04]  /*57c90*/  LDL.LU R21, [R1+0x1a14] ;  /* 0x001a140001157983 */ /* 0x000f280000300800 */
[----:B------:R-:W4:Y:S04]  /*57ca0*/  LDL.LU R5, [R1+0x1a10] ;  /* 0x001a100001057983 */ /* 0x000f280000300800 */
[----:B------:R-:W4:Y:S01]  /*57cb0*/  LDL.LU R32, [R1+0xde0] ;  /* 0x000de00001207983 */ /* 0x000f220000300800 */
[----:B------:R-:W-:-:S03]  /*57cc0*/  IMAD.MOV.U32 R54, RZ, RZ, R6 ;  /* 0x000000ffff367224 */ /* 0x000fc600078e0006 */
[----:B------:R-:W4:Y:S04]  /*57cd0*/  LDL.LU R33, [R1+0xde4] ;  /* 0x000de40001217983 */ /* 0x000f280000300800 */
[----:B------:R-:W4:Y:S01]  /*57ce0*/  LDL.LU R34, [R1+0xde8] ;  /* 0x000de80001227983 */ /* 0x000f220000300800 */
[----:B------:R-:W-:-:S03]  /*57cf0*/  IMAD.MOV.U32 R55, RZ, RZ, R7 ;  /* 0x000000ffff377224 */ /* 0x000fc600078e0007 */
        /* <DEDUP_REMOVED lines=13> */
[----:B------:R-:W-:Y:S04]  /*57dd0*/  STL [R1+0x3ff4], R55 ;  /* 0x003ff43701007387 */ /* 0x000fe80000100800 */
[----:B------:R-:W-:Y:S04]  /*57de0*/  STL [R1+0x3ff0], R54 ;  /* 0x003ff03601007387 */ /* 0x000fe80000100800 */
[----:B------:R-:W-:Y:S04]  /*57df0*/  STL [R1+0x3fec], R53 ;  /* 0x003fec3501007387 */ /* 0x000fe80000100800 */
[----:B------:R-:W-:Y:S04]  /*57e00*/  STL [R1+0x3fe8], R52 ;  /* 0x003fe83401007387 */ /* 0x000fe80000100800 */
[----:B------:R-:W-:Y:S04]  /*57e10*/  STL.64 [R1+0x46a0], R14 ;  /* 0x0046a00e01007387 */ /* 0x000fe80000100a00 */
[----:B------:R3:W-:Y:S01]  /*57e20*/  STL.64 [R1+0x4698], R12 ;  /* 0x0046980c01007387 */ /* 0x0007e20000100a00 */
[C---:B--2---:R-:W-:Y:S06]  /*57e30*/  HMMA.16816.F32 R48, R28.reuse, R12, R44 ;  /* 0x0000000c1c30723c */ /* 0x044fec000000182c */
[----:B---3--:R-:W-:-:S15]  /*57e40*/  HMMA.16816.F32 R12, R28, R10, R16 ;  /* 0x0000000a1c0c723c */ /* 0x008fde0000001810 */
[----:B------:R-:W-:-:S03]  /*57e50*/  NOP ;  /* 0x0000000000007918 */ /* 0x000fc60000000000 */
[----:B------:R-:W-:Y:S02]  /*57e60*/  IMAD.MOV.U32 R47, RZ, RZ, R48 ;  /* 0x000000ffff2f7224 */ /* 0x000fe400078e0030 */
[----:B------:R-:W-:Y:S02]  /*57e70*/  IMAD.MOV.U32 R46, RZ, RZ, R49 ;  /* 0x000000ffff2e7224 */ /* 0x000fe400078e0031 */
[----:B------:R-:W-:Y:S02]  /*57e80*/  IMAD.MOV.U32 R45, RZ, RZ, R50 ;  /* 0x000000ffff2d7224 */ /* 0x000fe400078e0032 */
[----:B------:R-:W-:Y:S02]  /*57e90*/  IMAD.MOV.U32 R44, RZ, RZ, R51 ;  /* 0x000000ffff2c7224 */ /* 0x000fe400078e0033 */
[----:B------:R-:W-:Y:S02]  /*57ea0*/  IMAD.MOV.U32 R55, RZ, RZ, R12 ;  /* 0x000000ffff377224 */ /* 0x000fe400078e000c */
[----:B------:R-:W-:-:S02]  /*57eb0*/  IMAD.MOV.U32 R54, RZ, RZ, R13 ;  /* 0x000000ffff367224 */ /* 0x000fc400078e000d */
[----:B------:R-:W-:Y:S02]  /*57ec0*/  IMAD.MOV.U32 R53, RZ, RZ, R14 ;  /* 0x000000ffff357224 */ /* 0x000fe400078e000e */
[----:B------:R-:W-:Y:S01]  /*57ed0*/  IMAD.MOV.U32 R52, RZ, RZ, R15 ;  /* 0x000000ffff347224 */ /* 0x000fe200078e000f */
[----:B------:R-:W-:Y:S04]  /*57ee0*/  STL.64 [R1+0x4000], R46 ;  /* 0x0040002e01007387 */ /* 0x000fe80000100a00 */
[----:B------:R-:W-:Y:S04]  /*57ef0*/  STL.64 [R1+0x3ff8], R44 ;  /* 0x003ff82c01007387 */ /* 0x000fe80000100a00 */
[----:B------:R-:W-:Y:S04]  /*57f00*/  STL.64 [R1+0x4010], R54 ;  /* 0x0040103601007387 */ /* 0x000fe80000100a00 */
[----:B------:R-:W-:Y:S01]  /*57f10*/  STL.64 [R1+0x4008], R52 ;  /* 0x0040083401007387 */ /* 0x000fe20000100a00 */
[C---:B----4-:R-:W-:Y:S03]  /*57f20*/  HMMA.16816.F32 R12, R28.reuse, R8, R24 ;  /* 0x000000081c0c723c */ /* 0x050fe60000001818 */
[----:B------:R-:W-:Y:S04]  /*57f30*/  STL.64 [R1+0x46c0], R10 ;  /* 0x0046c00a01007387 */ /* 0x000fe80000100a00 */
[----:B------:R0:W-:Y:S02]  /*57f40*/  STL.64 [R1+0x46b8], R8 ;  /* 0x0046b80801007387 */ /* 0x0001e40000100a00 */
[----:B0-----:R-:W-:-:S14]  /*57f50*/  HMMA.16816.F32 R8, R28, R38, R32 ;  /* 0x000000261c08723c */ /* 0x001fdc0000001820 */
[----:B------:R-:W-:Y:S04]  /*57f60*/  STL.64 [R1+0x1500], R12 ;  /* 0x0015000c01007387 */ /* 0x000fe80000100a00 */
[----:B------:R0:W-:Y:S04]  /*57f70*/  STL.64 [R1+0x1508], R14 ;  /* 0x0015080e01007387 */ /* 0x0001e80000100a00 */
[----:B------:R-:W2:Y:S01]  /*57f80*/  LDL.LU R48, [R1+0xed0] ;  /* 0x000ed00001307983 */ /* 0x000ea20000300800 */
[----:B0-----:R-:W-:-:S15]  /*57f90*/  HMMA.16816.F32 R12, R28, R2, R56 ;  /* 0x000000021c0c723c */ /* 0x001fde0000001838 */
[----:B------:R-:W-:-:S08]  /*57fa0*/  NOP ;  /* 0x0000000000007918 */ /* 0x000fd00000000000 */
[----:B------:R-:W-:Y:S04]  /*57fb0*/  STL.64 [R1+0x14f0], R12 ;  /* 0x0014f00c01007387 */ /* 0x000fe80000100a00 */
[----:B------:R-:W-:Y:S04]  /*57fc0*/  STL.64 [R1+0x14f8], R14 ;  /* 0x0014f80e01007387 */ /* 0x000fe80000100a00 */
        /* <DEDUP_REMOVED lines=9> */
[----:B0-----:R-:W4:Y:S04]  /*58060*/  LDL.LU R8, [R1+0xdf0] ;  /* 0x000df00001087983 */ /* 0x001f280000300800 */
[----:B------:R-:W4:Y:S04]  /*58070*/  LDL.LU R9, [R1+0xdf4] ;  /* 0x000df40001097983 */ /* 0x000f280000300800 */
[----:B-1----:R-:W4:Y:S04]  /*58080*/  LDL.LU R10, [R1+0xdf8] ;  /* 0x000df800010a7983 */ /* 0x002f280000300800 */
        /* <DEDUP_REMOVED lines=8> */
[----:B------:R-:W3:Y:S01]  /*58110*/  LDL.LU R35, [R1+0xe2c] ;  /* 0x000e2c0001237983 */ /* 0x000ee20000300800 */
[----:B------:R-:W-:-:S02]  /*58120*/  IMAD R4, R4, 0x100, R20 ;  /* 0x0000010004047824 */ /* 0x000fc400078e0214 */
[----:B------:R-:W-:Y:S01]  /*58130*/  IMAD R5, R5, 0x100, R21 ;  /* 0x0000010005057824 */ /* 0x000fe200078e0215 */
[----:B------:R-:W2:Y:S01]  /*58140*/  LDL.LU R24, [R1+0xe40] ;  /* 0x000e400001187983 */ /* 0x000ea20000300800 */
[----:B------:R-:W-:Y:S02]  /*58150*/  IMAD R6, R6, 0x100, R22 ;  /* 0x0000010006067824 */ /* 0x000fe400078e0216 */
[----:B------:R-:W-:Y:S01]  /*58160*/  IMAD R7, R7, 0x100, R23 ;  /* 0x0000010007077824 */ /* 0x000fe200078e0217 */
[----:B------:R-:W-:Y:S01]  /*58170*/  F2FP.F16.E5M2.UNPACK_B R4, R4 ;  /* 0x00000004ff04723e */ /* 0x000fe200020004ff */
[----:B------:R-:W2:Y:S01]  /*58180*/  LDL.LU R25, [R1+0xe44] ;  /* 0x000e440001197983 */ /* 0x000ea20000300800 */
[----:B------:R-:W-:Y:S02]  /*58190*/  F2FP.F16.E5M2.UNPACK_B R5, R5 ;  /* 0x00000005ff05723e */ /* 0x000fe400020004ff */
[----:B------:R-:W-:Y:S01]  /*581a0*/  F2FP.F16.E5M2.UNPACK_B R6, R6 ;  /* 0x00000006ff06723e */ /* 0x000fe200020004ff */
[----:B------:R-:W2:Y:S01]  /*581b0*/  LDL.LU R26, [R1+0xe48] ;  /* 0x000e4800011a7983 */ /* 0x000ea20000300800 */
[----:B------:R-:W-:-:S03]  /*581c0*/  F2FP.F16.E5M2.UNPACK_B R7, R7 ;  /* 0x00000007ff07723e */ /* 0x000fc600020004ff */
        /* <DEDUP_REMOVED lines=104> */
[----:B------:R-:W-:Y:S01]  /*58850*/  STL.64 [R1+0x920], R16 ;  /* 0x0009201001007387 */ /* 0x000fe20000100a00 */
[----:B------:R-:W-:-:S03]  /*58860*/  IMAD R28, R45, 0x100, R44 ;  /* 0x000001002d1c7824 */ /* 0x000fc600078e022c */
[----:B------:R-:W-:Y:S01]  /*58870*/  STL.64 [R1+0x928], R18 ;  /* 0x0009281201007387 */ /* 0x000fe20000100a00 */
[----:B------:R-:W-:-:S15]  /*58880*/  IMAD R29, R47, 0x100, R46 ;  /* 0x000001002f1d7824 */ /* 0x000fde00078e022e */
[----:B------:R-:W-:-:S01]  /*58890*/  NOP ;  /* 0x0000000000007918 */ /* 0x000fc20000000000 */
        /* <DEDUP_REMOVED lines=59> */
[----:B------:R-:W-:Y:S01]  /*58c50*/  F2FP.F16.E5M2.UNPACK_B R28, R28 ;  /* 0x0000001cff1c723e */ /* 0x000fe200020004ff */
[----:B---3--:R-:W-:Y:S02]  /*58c60*/  HMMA.16816.F32 R4, R4, R38, R40 ;  /* 0x000000260404723c */ /* 0x008fe40000001828 */
[----:B------:R-:W3:Y:S04]  /*58c70*/  LDL.LU.64 R42, [R1+0x4640] ;  /* 0x00464000012a7983 */ /* 0x000ee80000300a00 */
[----:B------:R-:W4:Y:S01]  /*58c80*/  LDL.LU.64 R40, [R1+0x4638] ;  /* 0x0046380001287983 */ /* 0x000f220000300a00 */
[----:B------:R-:W-:-:S02]  /*58c90*/  F2FP.F16.E5M2.UNPACK_B R29, R29 ;  /* 0x0000001dff1d723e */ /* 0x000fc400020004ff */
[----:B------:R-:W-:Y:S02]  /*58ca0*/  F2FP.F16.E5M2.UNPACK_B R30, R30 ;  /* 0x0000001eff1e723e */ /* 0x000fe400020004ff */
[----:B------:R-:W-:-:S07]  /*58cb0*/  F2FP.F16.E5M2.UNPACK_B R31, R31 ;  /* 0x0000001fff1f723e */ /* 0x000fce00020004ff */
[C---:B--2---:R-:W-:Y:S05]  /*58cc0*/  HMMA.16816.F32 R32, R28.reuse, R36, R32 ;  /* 0x000000241c20723c */ /* 0x044fea0000001820 */
        /* <DEDUP_REMOVED lines=48> */
[C---:B0-----:R-:W-:Y:S06]  /*58fd0*/  HMMA.16816.F32 R24, R28.reuse, R22, R4 ;  /* 0x000000161c18723c */ /* 0x041fec0000001804 */
[C---:B---3--:R-:W-:Y:S01]  /*58fe0*/  HMMA.16816.F32 R4, R28.reuse, R20, R52 ;  /* 0x000000141c04723c */ /* 0x048fe20000001834 */
[----:B------:R-:W-:Y:S04]  /*58ff0*/  STL.64 [R1+0xae0], R32 ;  /* 0x000ae02001007387 */ /* 0x000fe80000100a00 */
[----:B------:R-:W-:Y:S04]  /*59000*/  STL.64 [R1+0xae8], R34 ;  /* 0x000ae82201007387 */ /* 0x000fe80000100a00 */
[----:B------:R-:W-:Y:S08]  /*59010*/  STL.64 [R1+0x45d0], R22 ;  /* 0x0045d01601007387 */ /* 0x000ff00000100a00 */
[----:B------:R-:W-:Y:S04]  /*59020*/  STL.64 [R1+0xb10], R24 ;  /* 0x000b101801007387 */ /* 0x000fe80000100a00 */
[----:B------:R-:W-:Y:S04]  /*59030*/  STL.64 [R1+0xb18], R26 ;  /* 0x000b181a01007387 */ /* 0x000fe80000100a00 */
[----:B------:R0:W-:Y:S04]  /*59040*/  STL.64 [R1+0x45c8], R20 ;  /* 0x0045c81401007387 */ /* 0x0001e80000100a00 */
[----:B------:R-:W-:Y:S04]  /*59050*/  STL.64 [R1+0xb40], R4 ;  /* 0x000b400401007387 */ /* 0x000fe80000100a00 */
[----:B------:R1:W-:Y:S01]  /*59060*/  STL.64 [R1+0xb48], R6 ;  /* 0x000b480601007387 */ /* 0x0003e20000100a00 */
[C---:B0-----:R-:W-:Y:S03]  /*59070*/  HMMA.16816.F32 R20, R28.reuse, R18, R44 ;  /* 0x000000121c14723c */ /* 0x041fe6000000182c */
[----:B------:R-:W2:Y:S03]  /*59080*/  LDL.LU R40, [R1+0xfc0] ;  /* 0x000fc00001287983 */ /* 0x000ea60000300800 */
[----:B-1----:R-:W-:-:S15]  /*59090*/  HMMA.16816.F32 R4, R28, R16, R48 ;  /* 0x000000101c04723c */ /* 0x002fde0000001830 */
[----:B------:R-:W-:-:S02]  /*590a0*/  NOP ;  /* 0x0000000000007918 */ /* 0x000fc40000000000 */
[----:B------:R-:W-:Y:S04]  /*590b0*/  STL.64 [R1+0xba0], R20 ;  /* 0x000ba01401007387 */ /* 0x000fe80000100a00 */
[----:B------:R-:W-:Y:S04]  /*590c0*/  STL.64 [R1+0xba8], R22 ;  /* 0x000ba81601007387 */ /* 0x000fe80000100a00 */
[----:B------:R-:W-:Y:S04]  /*590d0*/  STL.64 [R1+0xbc0], R4 ;  /* 0x000bc00401007387 */ /* 0x000fe80000100a00 */
[----:B------:R0:W-:Y:S04]  /*590e0*/  STL.64 [R1+0xbc8], R6 ;  /* 0x000bc80601007387 */ /* 0x0001e80000100a00 */
[----:B------:R-:W2:Y:S04]  /*590f0*/  LDL.LU R41, [R1+0xfc4] ;  /* 0x000fc40001297983 */ /* 0x000ea80000300800 */
[----:B------:R-:W2:Y:S01]  /*59100*/  LDL.LU R42, [R1+0xfc8] ;  /* 0x000fc800012a7983 */ /* 0x000ea20000300800 */
[C---:B0-----:R-:W-:Y:S03]  /*59110*/  HMMA.16816.F32 R4, R28.reuse, R14, R56 ;  /* 0x0000000e1c04723c */ /* 0x041fe60000001838 */
[----:B------:R-:W2:Y:S04]  /*59120*/  LDL.LU R43, [R1+0xfcc] ;  /* 0x000fcc00012b7983 */ /* 0x000ea80000300800 */
[----:B------:R-:W-:Y:S04]  /*59130*/  STL.64 [R1+0x45a0], R18 ;  /* 0x0045a01201007387 */ /* 0x000fe80000100a00 */
[----:B------:R0:W-:Y:S04]  /*59140*/  STL.64 [R1+0x4598], R16 ;  /* 0x0045981001007387 */ /* 0x0001e80000100a00 */
[----:B------:R-:W3:Y:S08]  /*59150*/  LDL.LU R52, [R1+0x1100] ;  /* 0x0011000001347983 */ /* 0x000ef00000300800 */
[----:B------:R1:W-:Y:S04]  /*59160*/  STL.64 [R1+0xbf0], R4 ;  /* 0x000bf00401007387 */ /* 0x0003e80000100a00 */
[----:B------:R4:W-:Y:S04]  /*59170*/  STL.64 [R1+0xbf8], R6 ;  /* 0x000bf80601007387 */ /* 0x0009e80000100a00 */
[----:B------:R-:W3:Y:S04]  /*59180*/  LDL.LU R53, [R1+0x1104] ;  /* 0x0011040001357983 */ /* 0x000ee80000300800 */
[----:B------:R-:W3:Y:S04]  /*59190*/  LDL.LU R54, [R1+0x1108] ;  /* 0x0011080001367983 */ /* 0x000ee80000300800 */
[----:B------:R-:W3:Y:S04]  /*591a0*/  LDL.LU R55, [R1+0x110c] ;  /* 0x00110c0001377983 */ /* 0x000ee80000300800 */
[----:B------:R-:W3:Y:S04]  /*591b0*/  LDL.LU R36, [R1+0xfe0] ;  /* 0x000fe00001247983 */ /* 0x000ee80000300800 */
[----:B------:R-:W3:Y:S04]  /*591c0*/  LDL.LU R37, [R1+0xfe4] ;  /* 0x000fe40001257983 */ /* 0x000ee80000300800 */
[----:B------:R-:W3:Y:S04]  /*591d0*/  LDL.LU R38, [R1+0xfe8] ;  /* 0x000fe80001267983 */ /* 0x000ee80000300800 */
[----:B------:R-:W3:Y:S04]  /*591e0*/  LDL.LU R39, [R1+0xfec] ;  /* 0x000fec0001277983 */ /* 0x000ee80000300800 */
[----:B0-----:R-:W3:Y:S04]  /*591f0*/  LDL.LU R16, [R1+0x1a4c] ;  /* 0x001a4c0001107983 */ /* 0x001ee80000300800 */
[----:B-1----:R-:W3:Y:S04]  /*59200*/  LDL.LU R4, [R1+0x1a48] ;  /* 0x001a480001047983 */ /* 0x002ee80000300800 */
[----:B------:R-:W3:Y:S04]  /*59210*/  LDL.LU R17, [R1+0x1a54] ;  /* 0x001a540001117983 */ /* 0x000ee80000300800 */
[----:B------:R-:W3:Y:S04]  /*59220*/  LDL.LU R5, [R1+0x1a50] ;  /* 0x001a500001057983 */ /* 0x000ee80000300800 */
        /* <DEDUP_REMOVED lines=19> */
[----:B------:R0:W-:Y:S04]  /*59360*/  STL.64 [R1+0xc20], R20 ;  /* 0x000c201401007387 */ /* 0x0001e80000100a00 */
[----:B------:R1:W-:Y:S04]  /*59370*/  STL.64 [R1+0xc28], R22 ;  /* 0x000c281601007387 */ /* 0x0003e80000100a00 */
[----:B------:R-:W2:Y:S04]  /*59380*/  LDL.LU R33, [R1+0x10d4] ;  /* 0x0010d40001217983 */ /* 0x000ea80000300800 */
[----:B------:R-:W2:Y:S04]  /*59390*/  LDL.LU R34, [R1+0x10d8] ;  /* 0x0010d80001227983 */ /* 0x000ea80000300800 */
[----:B------:R-:W2:Y:S04]  /*593a0*/  LDL.LU R35, [R1+0x10dc] ;  /* 0x0010dc0001237983 */ /* 0x000ea80000300800 */
[----:B------:R-:W2:Y:S04]  /*593b0*/  LDL.LU R40, [R1+0xff0] ;  /* 0x000ff00001287983 */ /* 0x000ea80000300800 */
[----:B------:R-:W2:Y:S04]  /*593c0*/  LDL.LU R41, [R1+0xff4] ;  /* 0x000ff40001297983 */ /* 0x000ea80000300800 */
[----:B------:R-:W2:Y:S01]  /*593d0*/  LDL.LU R42, [R1+0xff8] ;  /* 0x000ff800012a7983 */ /* 0x000ea20000300800 */
[----:B---3--:R-:W-:Y:S03]  /*593e0*/  HMMA.16816.F32 R36, R28, R10, R36 ;  /* 0x0000000a1c24723c */ /* 0x008fe60000001824 */
[----:B------:R-:W2:Y:S04]  /*593f0*/  LDL.LU R43, [R1+0xffc] ;  /* 0x000ffc00012b7983 */ /* 0x000ea80000300800 */
        /* <DEDUP_REMOVED lines=8> */
[----:B------:R-:W-:Y:S04]  /*59480*/  STL.64 [R1+0xc50], R36 ;  /* 0x000c502401007387 */ /* 0x000fe80000100a00 */
[----:B------:R0:W-:Y:S04]  /*59490*/  STL.64 [R1+0xc58], R38 ;  /* 0x000c582601007387 */ /* 0x0001e80000100a00 */
[----:B0-----:R-:W2:Y:S01]  /*594a0*/  LDL.LU.64 R38, [R1+0x45f0] ;  /* 0x0045f00001267983 */ /* 0x001ea20000300a00 */
[----:B------:R-:W-:-:S02]  /*594b0*/  IMAD R4, R4, 0x100, R16 ;  /* 0x0000010004047824 */ /* 0x000fc400078e0210 */
[----:B------:R-:W-:Y:S01]  /*594c0*/  IMAD R5, R5, 0x100, R17 ;  /* 0x0000010005057824 */ /* 0x000fe200078e0211 */
[----:B------:R-:W3:Y:S01]  /*594d0*/  LDL.LU.64 R36, [R1+0x45e8] ;  /* 0x0045e80001247983 */ /* 0x000ee20000300a00 */
[----:B----4-:R-:W-:Y:S02]  /*594e0*/  IMAD R6, R6, 0x100, R18 ;  /* 0x0000010006067824 */ /* 0x010fe400078e0212 */
[----:B------:R-:W-:Y:S02]  /*594f0*/  IMAD R7, R7, 0x100, R19 ;  /* 0x0000010007077824 */ /* 0x000fe400078e0213 */
[C---:B------:R-:W-:Y:S06]  /*59500*/  HMMA.16816.F32 R16, R28.reuse, R8, R48 ;  /* 0x000000081c10723c */ /* 0x040fec0000001830 */
[----:B------:R-:W-:-:S15]  /*59510*/  HMMA.16816.F32 R48, R28, R2, R56 ;  /* 0x000000021c30723c */ /* 0x000fde0000001838 */
[----:B------:R-:W-:-:S02]  /*59520*/  NOP ;  /* 0x0000000000007918 */ /* 0x000fc40000000000 */
[----:B------:R0:W-:Y:S04]  /*59530*/  STL.64 [R1+0x14c0], R16 ;  /* 0x0014c01001007387 */ /* 0x0001e80000100a00 */
[----:B------:R1:W-:Y:S04]  /*59540*/  STL.64 [R1+0x14c8], R18 ;  /* 0x0014c81201007387 */ /* 0x0003e80000100a00 */
[----:B0-----:R-:W4:Y:S04]  /*59550*/  LDL.LU R16, [R1+0x1130] ;  /* 0x0011300001107983 */ /* 0x001f280000300800 */
[----:B------:R0:W-:Y:S04]  /*59560*/  STL.64 [R1+0x14b0], R48 ;  /* 0x0014b03001007387 */ /* 0x0001e80000100a00 */
[----:B------:R0:W-:Y:S04]  /*59570*/  STL.64 [R1+0x14b8], R50 ;  /* 0x0014b83201007387 */ /* 0x0001e80000100a00 */
[----:B------:R-:W4:Y:S04]  /*59580*/  LDL.LU R17, [R1+0x1134] ;  /* 0x0011340001117983 */ /* 0x000f280000300800 */
[----:B-1----:R-:W4:Y:S04]  /*59590*/  LDL.LU R18, [R1+0x1138] ;  /* 0x0011380001127983 */ /* 0x002f280000300800 */
        /* <DEDUP_REMOVED lines=8> */
[----:B------:R-:W4:Y:S01]  /*59620*/  LDL.LU R59, [R1+0x118c] ;  /* 0x00118c00013b7983 */ /* 0x000f220000300800 */
[----:B--2---:R-:W-:Y:S03]  /*59630*/  HMMA.16816.F32 R28, R28, R38, R40 ;  /* 0x000000261c1c723c */ /* 0x004fe60000001828 */
[----:B------:R-:W2:Y:S01]  /*59640*/  LDL.LU.64 R42, [R1+0x45e0] ;  /* 0x0045e000012a7983 */ /* 0x000ea20000300a00 */
[----:B------:R-:W-:-:S02]  /*59650*/  F2FP.F16.E5M2.UNPACK_B R4, R4 ;  /* 0x00000004ff04723e */ /* 0x000fc400020004ff */
[----:B------:R-:W-:Y:S01]  /*59660*/  F2FP.F16.E5M2.UNPACK_B R5, R5 ;  /* 0x00000005ff05723e */ /* 0x000fe200020004ff */
[----:B------:R-:W4:Y:S01]  /*59670*/  LDL.LU.64 R40, [R1+0x45d8] ;  /* 0x0045d80001287983 */ /* 0x000f220000300a00 */
[----:B------:R-:W-:Y:S02]  /*59680*/  F2FP.F16.E5M2.UNPACK_B R6, R6 ;  /* 0x00000006ff06723e */ /* 0x000fe400020004ff */
[----:B------:R-:W-:-:S07]  /*59690*/  F2FP.F16.E5M2.UNPACK_B R7, R7 ;  /* 0x00000007ff07723e */ /* 0x000fce00020004ff */
[C---:B---3--:R-:W-:Y:S06]  /*596a0*/  HMMA.16816.F32 R32, R4.reuse, R36, R32 ;  /* 0x000000240420723c */ /* 0x048fec0000001820 */
[----:B------:R0:W-:Y:S04]  /*596b0*/  STL.64 [R1+0xca0], R28 ;  /* 0x000ca01c01007387 */ /* 0x0001e80000100a00 */
[----:B------:R1:W-:Y:S04]  /*596c0*/  STL.64 [R1+0xca8], R30 ;  /* 0x000ca81e01007387 */ /* 0x0003e80000100a00 */
[----:B0-----:R-:W3:Y:S04]  /*596d0*/  LDL.LU R28, [R1+0x10f0] ;  /* 0x0010f000011c7983 */ /* 0x001ee80000300800 */
[----:B------:R-:W3:Y:S04]  /*596e0*/  LDL.LU R29, [R1+0x10f4] ;  /* 0x0010f400011d7983 */ /* 0x000ee80000300800 */
[----:B-1----:R-:W3:Y:S04]  /*596f0*/  LDL.LU R30, [R1+0x10f8] ;  /* 0x0010f800011e7983 */ /* 0x002ee80000300800 */
[----:B------:R-:W3:Y:S01]  /*59700*/  LDL.LU R31, [R1+0x10fc] ;  /* 0x0010fc00011f7983 */ /* 0x000ee20000300800 */
[----:B--2---:R-:W-:-:S15]  /*59710*/  HMMA.16816.F32 R20, R4, R42, R20 ;  /* 0x0000002a0414723c */ /* 0x004fde0000001814 */
[----:B------:R-:W-:-:S08]  /*59720*/  NOP ;  /* 0x0000000000007918 */ /* 0x000fd00000000000 */
        /* <DEDUP_REMOVED lines=12> */
[----:B0-----:R-:W3:Y:S04]  /*597f0*/  LDL.LU.64 R26, [R1+0x45b0] ;  /* 0x0045b000011a7983 */ /* 0x001ee80000300a00 */
[----:B------:R-:W2:Y:S01]  /*59800*/  LDL.LU.64 R24, [R1+0x45a8] ;  /* 0x0045a80001187983 */ /* 0x000ea20000300a00 */
[----:B----4-:R-:W-:-:S15]  /*59810*/  HMMA.16816.F32 R28, R4, R32, R28 ;  /* 0x00000020041c723c */ /* 0x010fde000000181c */
[----:B------:R-:W-:-:S08]  /*59820*/  NOP ;  /* 0x0000000000007918 */ /* 0x000fd00000000000 */
[----:B------:R-:W-:Y:S04]  /*59830*/  STL.64 [R1+0xd60], R28 ;  /* 0x000d601c01007387 */ /* 0x000fe80000100a00 */
[----:B------:R2:W-:Y:S01]  /*59840*/  STL.64 [R1+0xd68], R30 ;  /* 0x000d681e01007387 */ /* 0x0005e20000100a00 */
[C---:B------:R-:W-:Y:S06]  /*59850*/  HMMA.16816.F32 R16, R4.reuse, R22, R16 ;  /* 0x000000160410723c */ /* 0x040fec0000001810 */
[C---:B---3--:R-:W-:Y:S06]  /*59860*/  HMMA.16816.F32 R52, R4.reuse, R26, R52 ;  /* 0x0000001a0434723c */ /* 0x048fec0000001834 */
[----:B--2---:R-:W-:-:S15]  /*59870*/  HMMA.16816.F32 R28, R4, R24, R44 ;  /* 0x00000018041c723c */ /* 0x004fde000000182c */
[----:B------:R-:W-:-:S02]  /*59880*/  NOP ;  /* 0x0000000000007918 */ /* 0x000fc40000000000 */
[----:B------:R0:W-:Y:S04]  /*59890*/  STL.64 [R1+0xd80], R52 ;  /* 0x000d803401007387 */ /* 0x0001e80000100a00 */
[----:B------:R1:W-:Y:S04]  /*598a0*/  STL.64 [R1+0xd88], R54 ;  /* 0x000d883601007387 */ /* 0x0003e80000100a00 */
[----:B0-----:R-:W2:Y:S04]  /*598b0*/  LDL.LU R52, [R1+0x11b0] ;  /* 0x0011b00001347983 */ /* 0x001ea80000300800 */
[----:B------:R0:W-:Y:S04]  /*598c0*/  STL.64 [R1+0xda0], R28 ;  /* 0x000da01c01007387 */ /* 0x0001e80000100a00 */
[----:B------:R3:W-:Y:S04]  /*598d0*/  STL.64 [R1+0xda8], R30 ;  /* 0x000da81e01007387 */ /* 0x0007e80000100a00 */
[----:B------:R-:W2:Y:S04]  /*598e0*/  LDL.LU R53, [R1+0x11b4] ;  /* 0x0011b40001357983 */ /* 0x000ea80000300800 */
[----:B-1----:R-:W2:Y:S04]  /*598f0*/  LDL.LU R54, [R1+0x11b8] ;  /* 0x0011b80001367983 */ /* 0x002ea80000300800 */
[----:B------:R-:W2:Y:S04]  /*59900*/  LDL.LU R55, [R1+0x11bc] ;  /* 0x0011bc0001377983 */ /* 0x000ea80000300800 */
[----:B0-----:R-:W4:Y:S04]  /*59910*/  LDL.LU R28, [R1+0x1a6c] ;  /* 0x001a6c00011c7983 */ /* 0x001f280000300800 */
[----:B------:R-:W4:Y:S04]  /*59920*/  LDL.LU R29, [R1+0x1a68] ;  /* 0x001a6800011d7983 */ /* 0x000f280000300800 */
[----:B---3--:R-:W3:Y:S04]  /*59930*/  LDL.LU R30, [R1+0x1a74] ;  /* 0x001a7400011e7983 */ /* 0x008ee80000300800 */
[----:B------:R-:W3:Y:S04]  /*59940*/  LDL.LU R31, [R1+0x1a70] ;  /* 0x001a7000011f7983 */ /* 0x000ee80000300800 */
[----:B------:R-:W3:Y:S04]  /*59950*/  LDL.LU R44, [R1+0x1a7c] ;  /* 0x001a7c00012c7983 */ /* 0x000ee80000300800 */
[----:B------:R-:W3:Y:S04]  /*59960*/  LDL.LU R45, [R1+0x1a78] ;  /* 0x001a7800012d7983 */ /* 0x000ee80000300800 */
[----:B------:R-:W3:Y:S04]  /*59970*/  LDL.LU R46, [R1+0x1a84] ;  /* 0x001a8400012e7983 */ /* 0x000ee80000300800 */
[----:B------:R-:W3:Y:S04]  /*59980*/  LDL.LU R47, [R1+0x1a80] ;  /* 0x001a8000012f7983 */ /* 0x000ee80000300800 */
        /* <DEDUP_REMOVED lines=11> */
[----:B------:R0:W-:Y:S01]  /*59a40*/  STL.64 [R1+0x4558], R20 ;  /* 0x0045581401007387 */ /* 0x0001e20000100a00 */
[C---:B--2---:R-:W-:Y:S06]  /*59a50*/  HMMA.16816.F32 R24, R4.reuse, R20, R24 ;  /* 0x000000140418723c */ /* 0x044fec0000001818 */
[----:B----4-:R-:W-:-:S15]  /*59a60*/  HMMA.16816.F32 R48, R4, R18, R48 ;  /* 0x000000120430723c */ /* 0x010fde0000001830 */
[----:B------:R-:W-:-:S02]  /*59a70*/  NOP ;  /* 0x0000000000007918 */ /* 0x000fc40000000000 */
[----:B------:R-:W-:Y:S04]  /*59a80*/  STL.64 [R1+0xde0], R24 ;  /* 0x000de01801007387 */ /* 0x000fe80000100a00 */
[----:B------:R3:W-:Y:S04]  /*59a90*/  STL.64 [R1+0xde8], R26 ;  /* 0x000de81a01007387 */ /* 0x0007e80000100a00 */
[----:B0-----:R-:W2:Y:S04]  /*59aa0*/  LDL.LU R20, [R1+0x11a0] ;  /* 0x0011a00001147983 */ /* 0x001ea80000300800 */
[----:B------:R-:W2:Y:S01]  /*59ab0*/  LDL.LU R21, [R1+0x11a4] ;  /* 0x0011a40001157983 */ /* 0x000ea20000300800 */
[C---:B---3--:R-:W-:Y:S03]  /*59ac0*/  HMMA.16816.F32 R24, R4.reuse, R16, R56 ;  /* 0x000000100418723c */ /* 0x048fe60000001838 */
[----:B------:R-:W2:Y:S04]  /*59ad0*/  LDL.LU R22, [R1+0x11a8] ;  /* 0x0011a80001167983 */ /* 0x000ea80000300800 */
[----:B------:R-:W2:Y:S04]  /*59ae0*/  LDL.LU R23, [R1+0x11ac] ;  /* 0x0011ac0001177983 */ /* 0x000ea80000300800 */
[----:B------:R-:W3:Y:S04]  /*59af0*/  LDL.LU R56, [R1+0x12b0] ;  /* 0x0012b00001387983 */ /* 0x000ee80000300800 */
[----:B------:R-:W-:Y:S04]  /*59b00*/  STL.64 [R1+0xe00], R48 ;  /* 0x000e003001007387 */ /* 0x000fe80000100a00 */
[----:B------:R-:W-:Y:S04]  /*59b10*/  STL.64 [R1+0xe08], R50 ;  /* 0x000e083201007387 */ /* 0x000fe80000100a00 */
[----:B------:R0:W-:Y:S04]  /*59b20*/  STL.64 [R1+0xe20], R24 ;  /* 0x000e201801007387 */ /* 0x0001e80000100a00 */
[----:B------:R1:W-:Y:S04]  /*59b30*/  STL.64 [R1+0xe28], R26 ;  /* 0x000e281a01007387 */ /* 0x0003e80000100a00 */
[----:B------:R-:W3:Y:S04]  /*59b40*/  LDL.LU R57, [R1+0x12b4] ;  /* 0x0012b40001397983 */ /* 0x000ee80000300800 */
[----:B------:R-:W3:Y:S04]  /*59b50*/  LDL.LU R58, [R1+0x12b8] ;  /* 0x0012b800013a7983 */ /* 0x000ee80000300800 */
[----:B------:R-:W3:Y:S04]  /*59b60*/  LDL.LU R59, [R1+0x12bc] ;  /* 0x0012bc00013b7983 */ /* 0x000ee80000300800 */
[----:B0-----:R-:W4:Y:S04]  /*59b70*/  LDL.LU R24, [R1+0x12e0] ;  /* 0x0012e00001187983 */ /* 0x001f280000300800 */
[----:B------:R-:W4:Y:S04]  /*59b80*/  LDL.LU R25, [R1+0x12e4] ;  /* 0x0012e40001197983 */ /* 0x000f280000300800 */
[----:B-1----:R-:W4:Y:S04]  /*59b90*/  LDL.LU R26, [R1+0x12e8] ;  /* 0x0012e800011a7983 */ /* 0x002f280000300800 */
[----:B------:R-:W4:Y:S04]  /*59ba0*/  LDL.LU R27, [R1+0x12ec] ;  /* 0x0012ec00011b7983 */ /* 0x000f280000300800 */
        /* <DEDUP_REMOVED lines=9> */
[----:B------:R-:W2:Y:S02]  /*59c40*/  LDL.LU R19, [R1+0x119c] ;  /* 0x00119c0001137983 */ /* 0x000ea40000300800 */
[----:B--2---:R-:W-:-:S15]  /*59c50*/  HMMA.16816.F32 R16, R4, R14, R16 ;  /* 0x0000000e0410723c */ /* 0x004fde0000001810 */
[----:B------:R-:W-:-:S08]  /*59c60*/  NOP ;  /* 0x0000000000007918 */ /* 0x000fd00000000000 */
[----:B------:R-:W-:Y:S04]  /*59c70*/  STL.64 [R1+0xe40], R16 ;  /* 0x000e401001007387 */ /* 0x000fe80000100a00 */
[----:B------:R0:W-:Y:S04]  /*59c80*/  STL.64 [R1+0xe48], R18 ;  /* 0x000e481201007387 */ /* 0x0001e80000100a00 */
[----:B------:R-:W-:Y:S04]  /*59c90*/  STL.64 [R1+0x4530], R14 ;  /* 0x0045300e01007387 */ /* 0x000fe80000100a00 */
[----:B------:R1:W-:Y:S01]  /*59ca0*/  STL.64 [R1+0x4528], R12 ;  /* 0x0045280c01007387 */ /* 0x0003e20000100a00 */
[C---:B0-----:R-:W-:Y:S06]  /*59cb0*/  HMMA.16816.F32 R16, R4.reuse, R12, R20 ;  /* 0x0000000c0410723c */ /* 0x041fec0000001814 */
[----:B-1----:R-:W-:-:S15]  /*59cc0*/  HMMA.16816.F32 R12, R4, R10, R52 ;  /* 0x0000000a040c723c */ /* 0x002fde0000001834 */
[----:B------:R-:W-:-:S02]  /*59cd0*/  NOP ;  /* 0x0000000000007918 */ /* 0x000fc40000000000 */
[----:B------:R-:W-:Y:S04]  /*59ce0*/  STL.64 [R1+0xe60], R16 ;  /* 0x000e601001007387 */ /* 0x000fe80000100a00 */
[----:B------:R-:W-:Y:S04]  /*59cf0*/  STL.64 [R1+0xe68], R18 ;  /* 0x000e681201007387 */ /* 0x000fe80000100a00 */
[----:B------:R-:W-:Y:S04]  /*59d00*/  STL.64 [R1+0xe80], R12 ;  /* 0x000e800c01007387 */ /* 0x000fe80000100a00 */
[----:B------:R4:W-:Y:S04]  /*59d10*/  STL.64 [R1+0xe88], R14 ;  /* 0x000e880e01007387 */ /* 0x0009e80000100a00 */
[----:B------:R-:W2:Y:S04]  /*59d20*/  LDL.LU R52, [R1+0x11d0] ;  /* 0x0011d00001347983 */ /* 0x000ea80000300800 */
[----:B------:R-:W2:Y:S04]  /*59d30*/  LDL.LU R53, [R1+0x11d4] ;  /* 0x0011d40001357983 */ /* 0x000ea80000300800 */
[----:B------:R-:W3:Y:S04]  /*59d40*/  LDL.LU R54, [R1+0x11d8] ;  /* 0x0011d80001367983 */ /* 0x000ee80000300800 */
[----:B------:R-:W3:Y:S01]  /*59d50*/  LDL.LU R55, [R1+0x11dc] ;  /* 0x0011dc0001377983 */ /* 0x000ee20000300800 */
[----:B------:R-:W-:-:S02]  /*59d60*/  IMAD R28, R29, 0x100, R28 ;  /* 0x000001001d1c7824 */ /* 0x000fc400078e021c */
[----:B------:R-:W-:Y:S02]  /*59d70*/  IMAD R29, R31, 0x100, R30 ;  /* 0x000001001f1d7824 */ /* 0x000fe400078e021e */
[----:B------:R-:W-:Y:S02]  /*59d80*/  IMAD R30, R45, 0x100, R44 ;  /* 0x000001002d1e7824 */ /* 0x000fe400078e022c */
[----:B------:R-:W-:Y:S01]  /*59d90*/  IMAD R31, R47, 0x100, R46 ;  /* 0x000001002f1f7824 */ /* 0x000fe200078e022e */
[----:B---3--:R-:W-:Y:S04]  /*59da0*/  STL.64 [R1+0x4550], R54 ;  /* 0x0045503601007387 */ /* 0x008fe80000100a00 */
[----:B--2---:R-:W-:Y:S04]  /*59db0*/  STL.64 [R1+0x4548], R52 ;  /* 0x0045483401007387 */ /* 0x004fe80000100a00 */
[----:B------:R-:W2:Y:S04]  /*59dc0*/  LDL.LU R44, [R1+0x1a8c] ;  /* 0x001a8c00012c7983 */ /* 0x000ea80000300800 */
[----:B------:R-:W2:Y:S04]  /*59dd0*/  LDL.LU R45, [R1+0x1a88] ;  /* 0x001a8800012d7983 */ /* 0x000ea80000300800 */
[----:B------:R-:W3:Y:S04]  /*59de0*/  LDL.LU R46, [R1+0x1a94] ;  /* 0x001a9400012e7983 */ /* 0x000ee80000300800 */
[----:B------:R-:W3:Y:S01]  /*59df0*/  LDL.LU R47, [R1+0x1a90] ;  /* 0x001a9000012f7983 */ /* 0x000ee20000300800 */
[C---:B----4-:R-:W-:Y:S03]  /*59e00*/  HMMA.16816.F32 R12, R4.reuse, R8, R24 ;  /* 0x00000008040c723c */ /* 0x050fe60000001818 */
[----:B---3--:R-:W-:Y:S04]  /*59e10*/  STL.64 [R1+0x4570], R46 ;  /* 0x0045702e01007387 */ /* 0x008fe80000100a00 */
[----:B--2---:R-:W-:Y:S04]  /*59e20*/  STL.64 [R1+0x4568], R44 ;  /* 0x0045682c01007387 */ /* 0x004fe80000100a00 */
[----:B------:R-:W-:Y:S04]  /*59e30*/  STL.64 [R1+0x4590], R10 ;  /* 0x0045900a01007387 */ /* 0x000fe80000100a00 */
[----:B------:R0:W-:Y:S02]  /*59e40*/  STL.64 [R1+0x4588], R8 ;  /* 0x0045880801007387 */ /* 0x0001e40000100a00 */
[C---:B0-----:R-:W-:Y:S06]  /*59e50*/  HMMA.16816.F32 R8, R4.reuse, R2, R48 ;  /* 0x000000020408723c */ /* 0x041fec0000001830 */
[----:B------:R-:W-:Y:S01]  /*59e60*/  HMMA.16816.F32 R4, R4, R38, R56 ;  /* 0x000000260404723c */ /* 0x000fe20000001838 */
[----:B------:R-:W-:Y:S04]  /*59e70*/  STL.64 [R1+0x14a0], R12 ;  /* 0x0014a00c01007387 */ /* 0x000fe80000100a00 */
[----:B------:R-:W-:Y:S04]  /*59e80*/  STL.64 [R1+0x14a8], R14 ;  /* 0x0014a80e01007387 */ /* 0x000fe80000100a00 */
[----:B------:R-:W2:Y:S08]  /*59e90*/  LDL.LU R56, [R1+0x1290] ;  /* 0x0012900001387983 */ /* 0x000eb00000300800 */
        /* <DEDUP_REMOVED lines=23> */
[----:B------:R-:W-:-:S02]  /*5a010*/  F2FP.F16.E5M2.UNPACK_B R28, R28 ;  /* 0x0000001cff1c723e */ /* 0x000fc400020004ff */
[----:B------:R-:W-:Y:S01]  /*5a020*/  F2FP.F16.E5M2.UNPACK_B R29, R29 ;  /* 0x0000001dff1d723e */ /* 0x000fe200020004ff */
[----:B------:R-:W2:Y:S01]  /*5a030*/  LDL.LU R44, [R1+0x1260] ;  /* 0x00126000012c7983 */ /* 0x000ea20000300800 */
[----:B------:R-:W-:Y:S02]  /*5a040*/  F2FP.F16.E5M2.UNPACK_B R30, R30 ;  /* 0x0000001eff1e723e */ /* 0x000fe400020004ff */
[----:B------:R-:W-:Y:S01]  /*5a050*/  F2FP.F16.E5M2.UNPACK_B R31, R31 ;  /* 0x0000001fff1f723e */ /* 0x000fe200020004ff */
        /* <DEDUP_REMOVED lines=18> */
[----:B------:R-:W3:Y:S01]  /*5a180*/  LDL.LU R7, [R1+0x11ec] ;  /* 0x0011ec0001077983 */ /* 0x000ee20000300800 */
[C---:B--2---:R-:W-:Y:S06]  /*5a190*/  HMMA.16816.F32 R56, R28.reuse, R36, R56 ;  /* 0x000000241c38723c */ /* 0x044fec0000001838 */
[----:B------:R-:W-:-:S15]  /*5a1a0*/  HMMA.16816.F32 R48, R28, R42, R48 ;  /* 0x0000002a1c30723c */ /* 0x000fde0000001830 */
[----:B------:R-:W-:-:S08]  /*5a1b0*/  NOP ;  /* 0x0000000000007918 */ /* 0x000fd00000000000 */
[----:B------:R0:W-:Y:S04]  /*5a1c0*/  STL.64 [R1+0xfb0], R48 ;  /* 0x000fb03001007387 */ /* 0x0001e80000100a00 */
[----:B------:R1:W-:Y:S04]  /*5a1d0*/  STL.64 [R1+0xfb8], R50 ;  /* 0x000fb83201007387 */ /* 0x0003e80000100a00 */
[----:B0-----:R-:W2:Y:S04]  /*5a1e0*/  LDL.LU R48, [R1+0x1a9c] ;  /* 0x001a9c0001307983 */ /* 0x001ea80000300800 */
[----:B------:R-:W2:Y:S01]  /*5a1f0*/  LDL.LU R49, [R1+0x1a98] ;  /* 0x001a980001317983 */ /* 0x000ea20000300800 */
[C---:B------:R-:W-:Y:S03]  /*5a200*/  HMMA.16816.F32 R8, R28.reuse, R34, R8 ;  /* 0x000000221c08723c */ /* 0x040fe60000001808 */
[----:B------:R0:W-:Y:S04]  /*5a210*/  STL.64 [R1+0xfa0], R56 ;  /* 0x000fa03801007387 */ /* 0x0001e80000100a00 */
[----:B------:R4:W-:Y:S04]  /*5a220*/  STL.64 [R1+0xfa8], R58 ;  /* 0x000fa83a01007387 */ /* 0x0009e80000100a00 */
[----:B-1----:R-:W2:Y:S04]  /*5a230*/  LDL.LU R50, [R1+0x1aa4] ;  /* 0x001aa40001327983 */ /* 0x002ea80000300800 */
[----:B------:R-:W2:Y:S04]  /*5a240*/  LDL.LU R51, [R1+0x1aa0] ;  /* 0x001aa00001337983 */ /* 0x000ea80000300800 */
[----:B0-----:R-:W2:Y:S04]  /*5a250*/  LDL.LU R56, [R1+0x11c0] ;  /* 0x0011c00001387983 */ /* 0x001ea80000300800 */
[----:B------:R-:W2:Y:S04]  /*5a260*/  LDL.LU R57, [R1+0x11c4] ;  /* 0x0011c40001397983 */ /* 0x000ea80000300800 */
[----:B----4-:R-:W2:Y:S04]  /*5a270*/  LDL.LU R58, [R1+0x11c8] ;  /* 0x0011c800013a7983 */ /* 0x010ea80000300800 */
[----:B------:R-:W2:Y:S01]  /*5a280*/  LDL.LU R59, [R1+0x11cc] ;  /* 0x0011cc00013b7983 */ /* 0x000ea20000300800 */
[C---:B------:R-:W-:Y:S03]  /*5a290*/  HMMA.16816.F32 R32, R28.reuse, R32, R24 ;  /* 0x000000201c20723c */ /* 0x040fe60000001818 */
[----:B------:R-:W-:Y:S04]  /*5a2a0*/  STL.64 [R1+0xf90], R8 ;  /* 0x000f900801007387 */ /* 0x000fe80000100a00 */
[----:B------:R0:W-:Y:S04]  /*5a2b0*/  STL.64 [R1+0xf98], R10 ;  /* 0x000f980a01007387 */ /* 0x0001e80000100a00 */
[----:B0-----:R-:W3:Y:S04]  /*5a2c0*/  LDL.LU.64 R10, [R1+0x4590] ;  /* 0x00459000010a7983 */ /* 0x001ee80000300a00 */
[----:B------:R-:W4:Y:S04]  /*5a2d0*/  LDL.LU.64 R8, [R1+0x4588] ;  /* 0x0045880001087983 */ /* 0x000f280000300a00 */
[----:B------:R-:W2:Y:S04]  /*5a2e0*/  LDL.LU.64 R26, [R1+0x4580] ;  /* 0x00458000011a7983 */ /* 0x000ea80000300a00 */
[----:B------:R-:W3:Y:S04]  /*5a2f0*/  LDL.LU.64 R24, [R1+0x4578] ;  /* 0x0045780001187983 */ /* 0x000ee80000300a00 */
[----:B------:R0:W-:Y:S04]  /*5a300*/  STL.64 [R1+0xf80], R32 ;  /* 0x000f802001007387 */ /* 0x0001e80000100a00 */
[----:B------:R1:W-:Y:S04]  /*5a310*/  STL.64 [R1+0xf88], R34 ;  /* 0x000f882201007387 */ /* 0x0003e80000100a00 */
[----:B0-----:R-:W4:Y:S04]  /*5a320*/  LDL.LU R32, [R1+0x11f0] ;  /* 0x0011f00001207983 */ /* 0x001f280000300800 */
[----:B------:R-:W4:Y:S04]  /*5a330*/  LDL.LU R33, [R1+0x11f4] ;  /* 0x0011f40001217983 */ /* 0x000f280000300800 */
[----:B-1----:R-:W4:Y:S04]  /*5a340*/  LDL.LU R34, [R1+0x11f8] ;  /* 0x0011f80001227983 */ /* 0x002f280000300800 */
        /* <DEDUP_REMOVED lines=8> */
[----:B------:R-:W4:Y:S04]  /*5a3d0*/  LDL.LU.64 R22, [R1+0x4560] ;  /* 0x0045600001167983 */ /* 0x000f280000300a00 */
[----:B------:R-:W2:Y:S04]  /*5a3e0*/  LDL.LU.64 R20, [R1+0x4558] ;  /* 0x0045580001147983 */ /* 0x000ea80000300a00 */
[----:B------:R0:W-:Y:S04]  /*5a3f0*/  STL.64 [R1+0xf60], R24 ;  /* 0x000f601801007387 */ /* 0x0001e80000100a00 */
[----:B------:R1:W-:Y:S04]  /*5a400*/  STL.64 [R1+0xf68], R26 ;  /* 0x000f681a01007387 */ /* 0x0003e80000100a00 */
[----:B0-----:R-:W3:Y:S04]  /*5a410*/  LDL.LU R24, [R1+0x1200] ;  /* 0x0012000001187983 */ /* 0x001ee80000300800 */
[----:B------:R-:W3:Y:S04]  /*5a420*/  LDL.LU R25, [R1+0x1204] ;  /* 0x0012040001197983 */ /* 0x000ee80000300800 */
[----:B-1----:R-:W3:Y:S04]  /*5a430*/  LDL.LU R26, [R1+0x1208] ;  /* 0x00120800011a7983 */ /* 0x002ee80000300800 */
[----:B------:R-:W3:Y:S01]  /*5a440*/  LDL.LU R27, [R1+0x120c] ;  /* 0x00120c00011b7983 */ /* 0x000ee20000300800 */
[C---:B----4-:R-:W-:Y:S06]  /*5a450*/  HMMA.16816.F32 R52, R28.reuse, R22, R52 ;  /* 0x000000161c34723c */ /* 0x050fec0000001834 */
[----:B--2---:R-:W-:-:S15]  /*5a460*/  HMMA.16816.F32 R20, R28, R20, R16 ;  /* 0x000000141c14723c */ /* 0x004fde0000001810 */
[----:B------:R-:W-:-:S02]  /*5a470*/  NOP ;  /* 0x0000000000007918 */ /* 0x000fc40000000000 */
[----:B------:R-:W-:Y:S04]  /*5a480*/  STL.64 [R1+0xf50], R52 ;  /* 0x000f503401007387 */ /* 0x000fe80000100a00 */
[----:B------:R0:W-:Y:S04]  /*5a490*/  STL.64 [R1+0xf58], R54 ;  /* 0x000f583601007387 */ /* 0x0001e80000100a00 */
[----:B0-----:R-:W2:Y:S04]  /*5a4a0*/  LDL.LU.64 R54, [R1+0x4550] ;  /* 0x0045500001367983 */ /* 0x001ea80000300a00 */
[----:B------:R-:W2:Y:S04]  /*5a4b0*/  LDL.LU.64 R52, [R1+0x4548] ;  /* 0x0045480001347983 */ /* 0x000ea80000300a00 */
[----:B------:R-:W4:Y:S04]  /*5a4c0*/  LDL.LU.64 R18, [R1+0x4540] ;  /* 0x0045400001127983 */ /* 0x000f280000300a00 */
[----:B------:R-:W3:Y:S04]  /*5a4d0*/  LDL.LU.64 R16, [R1+0x4538] ;  /* 0x0045380001107983 */ /* 0x000ee80000300a00 */
[----:B------:R0:W-:Y:S04]  /*5a4e0*/  STL.64 [R1+0xf40], R20 ;  /* 0x000f401401007387 */ /* 0x0001e80000100a00 */
[----:B------:R1:W-:Y:S04]  /*5a4f0*/  STL.64 [R1+0xf48], R22 ;  /* 0x000f481601007387 */ /* 0x0003e80000100a00 */
[----:B0-----:R-:W3:Y:S04]  /*5a500*/  LDL.LU R20, [R1+0x1210] ;  /* 0x0012100001147983 */ /* 0x001ee80000300800 */
[----:B------:R-:W3:Y:S04]  /*5a510*/  LDL.LU R21, [R1+0x1214] ;  /* 0x0012140001157983 */ /* 0x000ee80000300800 */
[----:B-1----:R-:W3:Y:S04]  /*5a520*/  LDL.LU R22, [R1+0x1218] ;  /* 0x0012180001167983 */ /* 0x002ee80000300800 */
[----:B------:R-:W3:Y:S01]  /*5a530*/  LDL.LU R23, [R1+0x121c] ;  /* 0x00121c0001177983 */ /* 0x000ee20000300800 */
[----:B----4-:R-:W-:-:S15]  /*5a540*/  HMMA.16816.F32 R12, R28, R18, R12 ;  /* 0x000000121c0c723c */ /* 0x010fde000000180c */
[----:B------:R-:W-:-:S08]  /*5a550*/  NOP ;  /* 0x0000000000007918 */ /* 0x000fd00000000000 */
[----:B------:R0:W-:Y:S01]  /*5a560*/  STL.64 [R1+0xf30], R12 ;  /* 0x000f300c01007387 */ /* 0x0001e20000100a00 */
[----:B------:R-:W-:Y:S02]  /*5a570*/  IMAD.MOV.U32 R42, RZ, RZ, R14 ;  /* 0x000000ffff2a7224 */ /* 0x000fe400078e000e */
[----:B------:R-:W-:Y:S02]  /*5a580*/  IMAD.MOV.U32 R43, RZ, RZ, R15 ;  /* 0x000000ffff2b7224 */ /* 0x000fe400078e000f */
[----:B------:R-:W4:Y:S04]  /*5a590*/  LDL.LU.64 R14, [R1+0x4530] ;  /* 0x00453000010e7983 */ /* 0x000f280000300a00 */
[----:B0-----:R-:W2:Y:S01]  /*5a5a0*/  LDL.LU.64 R12, [R1+0x4528] ;  /* 0x00452800010c7983 */ /* 0x001ea20000300a00 */
[----:B---3--:R-:W-:-:S15]  /*5a5b0*/  HMMA.16816.F32 R16, R28, R16, R20 ;  /* 0x000000101c10723c */ /* 0x008fde0000001814 */
[----:B------:R-:W-:-:S08]  /*5a5c0*/  NOP ;  /* 0x0000000000007918 */ /* 0x000fd00000000000 */
[----:B------:R-:W-:Y:S04]  /*5a5d0*/  STL.64 [R1+0xf20], R16 ;  /* 0x000f201001007387 */ /* 0x000fe80000100a00 */
[----:B------:R2:W-:Y:S01]  /*5a5e0*/  STL.64 [R1+0xf28], R18 ;  /* 0x000f281201007387 */ /* 0x0005e20000100a00 */
[C---:B----4-:R-:W-:Y:S06]  /*5a5f0*/  HMMA.16816.F32 R20, R28.reuse, R14, R24 ;  /* 0x0000000e1c14723c */ /* 0x050fec0000001818 */
[C---:B--2---:R-:W-:Y:S06]  /*5a600*/  HMMA.16816.F32 R16, R28.reuse, R12, R32 ;  /* 0x0000000c1c10723c */ /* 0x044fec0000001820 */
[C---:B------:R-:W-:Y:S06]  /*5a610*/  HMMA.16816.F32 R12, R28.reuse, R10, R4 ;  /* 0x0000000a1c0c723c */ /* 0x040fec0000001804 */
[----:B------:R-:W-:Y:S05]  /*5a620*/  HMMA.16816.F32 R8, R28, R8, R52 ;  /* 0x000000081c08723c */ /* 0x000fea0000001834 */
[----:B------:R-:W-:Y:S04]  /*5a630*/  STL.64 [R1+0xf10], R20 ;  /* 0x000f101401007387 */ /* 0x000fe80000100a00 */
[----:B------:R0:W-:Y:S04]  /*5a640*/  STL.64 [R1+0xf18], R22 ;  /* 0x000f181601007387 */ /* 0x0001e80000100a00 */
[----:B------:R-:W-:Y:S04]  /*5a650*/  STL.64 [R1+0xf00], R16 ;  /* 0x000f001001007387 */ /* 0x000fe80000100a00 */
[----:B------:R-:W-:Y:S04]  /*5a660*/  STL.64 [R1+0xf08], R18 ;  /* 0x000f081201007387 */ /* 0x000fe80000100a00 */
[----:B------:R-:W-:Y:S01]  /*5a670*/  STL.64 [R1+0xef0], R12 ;  /* 0x000ef00c01007387 */ /* 0x000fe20000100a00 */
[----:B0-----:R-:W-:-:S03]  /*5a680*/  IMAD.MOV.U32 R22, RZ, RZ, R41 ;  /* 0x000000ffff167224 */ /* 0x001fc600078e0029 */
[----:B------:R-:W-:Y:S01]  /*5a690*/  STL.64 [R1+0xef8], R14 ;  /* 0x000ef80e01007387 */ /* 0x000fe20000100a00 */
[----:B------:R-:W-:-:S03]  /*5a6a0*/  IMAD.MOV.U32 R23, RZ, RZ, R0 ;  /* 0x000000ffff177224 */ /* 0x000fc600078e0000 */
[----:B------:R-:W-:Y:S04]  /*5a6b0*/  STL.64 [R1+0xee0], R8 ;  /* 0x000ee00801007387 */ /* 0x000fe80000100a00 */
[----:B------:R0:W-:Y:S01]  /*5a6c0*/  STL.64 [R1+0xee8], R10 ;  /* 0x000ee80a01007387 */ /* 0x0001e20000100a00 */
[----:B------:R-:W-:-:S03]  /*5a6d0*/  IMAD.MOV.U32 R20, RZ, RZ, R61 ;  /* 0x000000ffff147224 */ /* 0x000fc600078e003d */
[----:B------:R-:W2:Y:S01]  /*5a6e0*/  LDL R41, [R1+0x15b8] ;  /* 0x0015b80001297983 */ /* 0x000ea20000100800 */
[----:B------:R-:W-:-:S03]  /*5a6f0*/  IMAD.MOV.U32 R21, RZ, RZ, R60 ;  /* 0x000000ffff157224 */ /* 0x000fc600078e003c */
[----:B------:R-:W3:Y:S04]  /*5a700*/  LDL R0, [R1+0x15bc] ;  /* 0x0015bc0001007983 */ /* 0x000ee80000100800 */
[----:B------:R-:W4:Y:S01]  /*5a710*/  LDL R60, [R1+0x15c8] ;  /* 0x0015c800013c7983 */ /* 0x000f220000100800 */
[----:B0-----:R-:W-:Y:S03]  /*5a720*/  HMMA.16816.F32 R8, R28, R2, R56 ;  /* 0x000000021c08723c */ /* 0x001fe60000001838 */
[----:B------:R-:W4:Y:S04]  /*5a730*/  LDL R61, [R1+0x15cc] ;  /* 0x0015cc00013d7983 */ /* 0x000f280000100800 */
[----:B------:R-:W4:Y:S04]  /*5a740*/  LDL.LU R24, [R1+0x12f0] ;  /* 0x0012f00001187983 */ /* 0x000f280000300800 */
[----:B------:R-:W4:Y:S04]  /*5a750*/  LDL.LU R25, [R1+0x12f4] ;  /* 0x0012f40001197983 */ /* 0x000f280000300800 */
[----:B------:R-:W4:Y:S04]  /*5a760*/  LDL.LU R26, [R1+0x12f8] ;  /* 0x0012f800011a7983 */ /* 0x000f280000300800 */
[----:B------:R-:W4:Y:S04]  /*5a770*/  LDL.LU R27, [R1+0x12fc] ;  /* 0x0012fc00011b7983 */ /* 0x000f280000300800 */
[----:B------:R-:W4:Y:S04]  /*5a780*/  LDL.LU R52, [R1+0x1320] ;  /* 0x0013200001347983 */ /* 0x000f280000300800 */
[----:B------:R-:W-:Y:S04]  /*5a790*/  STL.64 [R1+0xff0], R8 ;  /* 0x000ff00801007387 */ /* 0x000fe80000100a00 */
[----:B------:R0:W-:Y:S04]  /*5a7a0*/  STL.64 [R1+0xff8], R10 ;  /* 0x000ff80a01007387 */ /* 0x0001e80000100a00 */
[----:B------:R-:W4:Y:S04]  /*5a7b0*/  LDL.LU R53, [R1+0x1324] ;  /* 0x0013240001357983 */ /* 0x000f280000300800 */
[----:B------:R-:W4:Y:S04]  /*5a7c0*/  LDL.LU R54, [R1+0x1328] ;  /* 0x0013280001367983 */ /* 0x000f280000300800 */
[----:B------:R-:W4:Y:S04]  /*5a7d0*/  LDL.LU R55, [R1+0x132c] ;  /* 0x00132c0001377983 */ /* 0x000f280000300800 */
[----:B------:R-:W4:Y:S04]  /*5a7e0*/  LDL R34, [R1+0x15d8] ;  /* 0x0015d80001227983 */ /* 0x000f280000100800 */
[----:B------:R-:W4:Y:S01]  /*5a7f0*/  LDL R35, [R1+0x15dc] ;  /* 0x0015dc0001237983 */ /* 0x000f220000100800 */
        /* <DEDUP_REMOVED lines=8> */
[----:B------:R-:W4:Y:S01]  /*5a880*/  LDL.LU R46, [R1+0x1348] ;  /* 0x00134800012e7983 */ /* 0x000f220000300800 */
[----:B------:R-:W-:-:S03]  /*5a890*/  IMAD R6, R49, 0x100, R48 ;  /* 0x0000010031067824 */ /* 0x000fc600078e0230 */
[----:B------:R-:W4:Y:S04]  /*5a8a0*/  LDL R48, [R1+0x15e8] ;  /* 0x0015e80001307983 */ /* 0x000f280000100800 */
[----:B------:R-:W4:Y:S01]  /*5a8b0*/  LDL R49, [R1+0x15ec] ;  /* 0x0015ec0001317983 */ /* 0x000f220000100800 */
[----:B0-----:R-:W-:Y:S01]  /*5a8c0*/  HMMA.16816.F32 R8, R28, R38, R20 ;  /* 0x000000261c08723c */ /* 0x001fe20000001814 */
[----:B------:R-:W-:Y:S02]  /*5a8d0*/  IMAD R7, R51, 0x100, R50 ;  /* 0x0000010033077824 */ /* 0x000fe400078e0232 */
[----:B------:R-:W-:Y:S01]  /*5a8e0*/  IMAD.MOV.U32 R47, RZ, RZ, R40 ;  /* 0x000000ffff2f7224 */ /* 0x000fe200078e0028 */
[----:B------:R-:W-:Y:S01]  /*5a8f0*/  F2FP.F16.E5M2.UNPACK_B R4, R4 ;  /* 0x00000004ff04723e */ /* 0x000fe200020004ff */
[----:B------:R-:W4:Y:S01]  /*5a900*/  LDL R50, [R1+0x15f8] ;  /* 0x0015f80001327983 */ /* 0x000f220000100800 */
[----:B------:R-:W-:-:S02]  /*5a910*/  F2FP.F16.E5M2.UNPACK_B R5, R5 ;  /* 0x00000005ff05723e */ /* 0x000fc400020004ff */
[----:B------:R-:W-:Y:S01]  /*5a920*/  F2FP.F16.E5M2.UNPACK_B R6, R6 ;  /* 0x00000006ff06723e */ /* 0x000fe200020004ff */
[----:B------:R-:W4:Y:S01]  /*5a930*/  LDL R51, [R1+0x15fc] ;  /* 0x0015fc0001337983 */ /* 0x000f220000100800 */
[----:B------:R-:W-:-:S13]  /*5a940*/  F2FP.F16.E5M2.UNPACK_B R7, R7 ;  /* 0x00000007ff07723e */ /* 0x000fda00020004ff */
[----:B------:R-:W-:Y:S04]  /*5a950*/  STL.64 [R1+0xfe0], R8 ;  /* 0x000fe00801007387 */ /* 0x000fe80000100a00 */
[----:B------:R0:W-:Y:S01]  /*5a960*/  STL.64 [R1+0xfe8], R10 ;  /* 0x000fe80a01007387 */ /* 0x0001e20000100a00 */
[----:B--2---:R-:W-:Y:S02]  /*5a970*/  F2FP.F16.E5M2.UNPACK_B R40, R41 ;  /* 0x00000029ff28723e */ /* 0x004fe400020004ff */
[----:B---3--:R-:W-:Y:S02]  /*5a980*/  F2FP.F16.E5M2.UNPACK_B R41, R0 ;  /* 0x00000000ff29723e */ /* 0x008fe400020004ff */
[----:B----4-:R-:W-:-:S05]  /*5a990*/  F2FP.F16.E5M2.UNPACK_B R36, R60 ;  /* 0x0000003cff24723e */ /* 0x010fca00020004ff */
[----:B0-----:R-:W-:Y:S01]  /*5a9a0*/  HMMA.16816.F32 R8, R4, R40, R24 ;  /* 0x000000280408723c */ /* 0x001fe20000001818 */
[----:B------:R-:W-:-:S15]  /*5a9b0*/  F2FP.F16.E5M2.UNPACK_B R37, R61 ;  /* 0x0000003dff25723e */ /* 0x000fde00020004ff */
[----:B------:R-:W-:-:S07]  /*5a9c0*/  NOP ;  /* 0x0000000000007918 */ /* 0x000fce0000000000 */
[----:B------:R0:W-:Y:S01]  /*5a9d0*/  STL [R1+0x1050], R8 ;  /* 0x0010500801007387 */ /* 0x0001e20000100800 */
[----:B------:R-:W-:Y:S02]  /*5a9e0*/  IMAD.MOV.U32 R61, RZ, RZ, R9 ;  /* 0x000000ffff3d7224 */ /* 0x000fe400078e0009 */
[----:B------:R-:W-:Y:S02]  /*5a9f0*/  IMAD.MOV.U32 R60, RZ, RZ, R10 ;  /* 0x000000ffff3c7224 */ /* 0x000fe400078e000a */
[----:B------:R-:W-:Y:S02]  /*5aa00*/  IMAD.MOV.U32 R0, RZ, RZ, R11 ;  /* 0x000000ffff007224 */ /* 0x000fe400078e000b */
[----:B0-----:R-:W-:Y:S01]  /*5aa10*/  HMMA.16816.F32 R8, R4, R36, R52 ;  /* 0x000000240408723c */ /* 0x001fe20000001834 */
[----:B------:R-:W-:Y:S01]  /*5aa20*/  F2FP.F16.E5M2.UNPACK_B R34, R34 ;  /* 0x00000022ff22723e */ /* 0x000fe200020004ff */
[----:B------:R-:W-:Y:S01]  /*5aa30*/  STL.64 [R1+0x44e8], R42 ;  /* 0x0044e82a01007387 */ /* 0x000fe20000100a00 */
[----:B------:R-:W-:-:S03]  /*5aa40*/  F2FP.F16.E5M2.UNPACK_B R35, R35 ;  /* 0x00000023ff23723e */ /* 0x000fc600020004ff */
[----:B------:R-:W-:Y:S04]  /*5aa50*/  STL.64 [R1+0x44e0], R40 ;  /* 0x0044e02801007387 */ /* 0x000fe80000100a00 */
[----:B------:R0:W-:Y:S04]  /*5aa60*/  STL [R1+0x3de0], R0 ;  /* 0x003de00001007387 */ /* 0x0001e80000100800 */
[----:B------:R1:W-:Y:S04]  /*5aa70*/  STL [R1+0x3ddc], R60 ;  /* 0x003ddc3c01007387 */ /* 0x0003e80000100800 */
[----:B------:R2:W-:Y:S05]  /*5aa80*/  STL [R1+0x3dd8], R61 ;  /* 0x003dd83d01007387 */ /* 0x0005ea0000100800 */
[----:B------:R3:W-:Y:S01]  /*5aa90*/  STL [R1+0x10f0], R8 ;  /* 0x0010f00801007387 */ /* 0x0007e20000100800 */
[----:B0-----:R-:W-:-:S02]  /*5aaa0*/  IMAD.MOV.U32 R0, RZ, RZ, R9 ;  /* 0x000000ffff007224 */ /* 0x001fc400078e0009 */
[----:B-1----:R-:W-:Y:S02]  /*5aab0*/  IMAD.MOV.U32 R60, RZ, RZ, R10 ;  /* 0x000000ffff3c7224 */ /* 0x002fe400078e000a */
[----:B--2---:R-:W-:Y:S02]  /*5aac0*/  IMAD.MOV.U32 R61, RZ, RZ, R11 ;  /* 0x000000ffff3d7224 */ /* 0x004fe400078e000b */
[----:B---3--:R-:W-:Y:S01]  /*5aad0*/  HMMA.16816.F32 R8, R4, R34, R44 ;  /* 0x000000220408723c */ /* 0x008fe2000000182c */
[----:B------:R-:W-:Y:S01]  /*5aae0*/  F2FP.F16.E5M2.UNPACK_B R32, R48 ;  /* 0x00000030ff20723e */ /* 0x000fe200020004ff */
[----:B------:R-:W-:Y:S01]  /*5aaf0*/  STL.64 [R1+0x4510], R36 ;  /* 0x0045102401007387 */ /* 0x000fe20000100a00 */
[----:B------:R-:W-:-:S03]  /*5ab00*/  F2FP.F16.E5M2.UNPACK_B R33, R49 ;  /* 0x00000031ff21723e */ /* 0x000fc600020004ff */
[----:B------:R-:W-:Y:S04]  /*5ab10*/  STL [R1+0x3e80], R61 ;  /* 0x003e803d01007387 */ /* 0x000fe80000100800 */
[----:B------:R-:W-:Y:S04]  /*5ab20*/  STL [R1+0x3e6c], R60 ;  /* 0x003e6c3c01007387 */ /* 0x000fe80000100800 */
[----:B------:R-:W-:Y:S09]  /*5ab30*/  STL [R1+0x3e68], R0 ;  /* 0x003e680001007387 */ /* 0x000ff20000100800 */
[----:B------:R-:W-:Y:S04]  /*5ab40*/  STL.64 [R1+0x1140], R8 ;  /* 0x0011400801007387 */ /* 0x000fe80000100a00 */
[----:B------:R0:W-:Y:S02]  /*5ab50*/  STL.64 [R1+0x1148], R10 ;  /* 0x0011480a01007387 */ /* 0x0001e40000100a00 */
[----:B0-----:R-:W-:Y:S02]  /*5ab60*/  HMMA.16816.F32 R8, R4, R32, R56 ;  /* 0x000000200408723c */ /* 0x001fe40000001838 */
[----:B------:R-:W2:-:S15]  /*5ab70*/  LDL.LU R56, [R1+0x1440] ;  /* 0x0014400001387983 */ /* 0x000e9e0000300800 */
[----:B------:R-:W-:-:S06]  /*5ab80*/  NOP ;  /* 0x0000000000007918 */ /* 0x000fcc0000000000 */
[----:B------:R0:W-:Y:S04]  /*5ab90*/  STL.64 [R1+0x1180], R8 ;  /* 0x0011800801007387 */ /* 0x0001e80000100a00 */
[----:B------:R1:W-:Y:S04]  /*5aba0*/  STL.64 [R1+0x1188], R10 ;  /* 0x0011880a01007387 */ /* 0x0003e80000100a00 */
[----:B------:R-:W2:Y:S04]  /*5abb0*/  LDL.LU R57, [R1+0x1444] ;  /* 0x0014440001397983 */ /* 0x000ea80000300800 */
[----:B------:R-:W3:Y:S04]  /*5abc0*/  LDL.LU R58, [R1+0x1448] ;  /* 0x00144800013a7983 */ /* 0x000ee80000300800 */
[----:B------:R-:W3:Y:S01]  /*5abd0*/  LDL.LU R59, [R1+0x144c] ;  /* 0x00144c00013b7983 */ /* 0x000ee20000300800 */
[----:B------:R-:W-:-:S02]  /*5abe0*/  F2FP.F16.E5M2.UNPACK_B R26, R50 ;  /* 0x00000032ff1a723e */ /* 0x000fc400020004ff */
[----:B------:R-:W-:Y:S01]  /*5abf0*/  F2FP.F16.E5M2.UNPACK_B R27, R51 ;  /* 0x00000033ff1b723e */ /* 0x000fe200020004ff */
[----:B---3--:R-:W-:Y:S04]  /*5ac00*/  STL.64 [R1+0x4520], R58 ;  /* 0x0045203a01007387 */ /* 0x008fe80000100a00 */
[----:B--2---:R2:W-:Y:S04]  /*5ac10*/  STL.64 [R1+0x4518], R56 ;  /* 0x0045183801007387 */ /* 0x0045e80000100a00 */
        /* <DEDUP_REMOVED lines=16> */
[----:B--2---:R-:W2:Y:S04]  /*5ad20*/  LDL.LU R56, [R1+0x1380] ;  /* 0x0013800001387983 */ /* 0x004ea80000300800 */
[----:B------:R-:W2:Y:S04]  /*5ad30*/  LDL.LU R57, [R1+0x1384] ;  /* 0x0013840001397983 */ /* 0x000ea80000300800 */
[----:B------:R-:W2:Y:S04]  /*5ad40*/  LDL.LU R58, [R1+0x1388] ;  /* 0x00138800013a7983 */ /* 0x000ea80000300800 */
[----:B------:R-:W2:Y:S04]  /*5ad50*/  LDL.LU R59, [R1+0x138c] ;  /* 0x00138c00013b7983 */ /* 0x000ea80000300800 */
        /* <DEDUP_REMOVED lines=10> */
[----:B------:R-:W4:Y:S04]  /*5ae00*/  LDL.LU R28, [R1+0x13f0] ;  /* 0x0013f000011c7983 */ /* 0x000f280000300800 */
[----:B------:R-:W4:Y:S04]  /*5ae10*/  LDL.LU R29, [R1+0x13f4] ;  /* 0x0013f400011d7983 */ /* 0x000f280000300800 */
[----:B------:R-:W4:Y:S04]  /*5ae20*/  LDL.LU R30, [R1+0x13f8] ;  /* 0x0013f800011e7983 */ /* 0x000f280000300800 */
[----:B------:R-:W4:Y:S04]  /*5ae30*/  LDL.LU R31, [R1+0x13fc] ;  /* 0x0013fc00011f7983 */ /* 0x000f280000300800 */
        /* <DEDUP_REMOVED lines=8> */
[----:B------:R-:W4:Y:S04]  /*5aec0*/  LDL.LU R48, [R1+0x1abc] ;  /* 0x001abc0001307983 */ /* 0x000f280000300800 */
[----:B------:R-:W4:Y:S04]  /*5aed0*/  LDL.LU R49, [R1+0x1ab8] ;  /* 0x001ab80001317983 */ /* 0x000f280000300800 */
[----:B------:R-:W4:Y:S04]  /*5aee0*/  LDL R50, [R1+0x1678] ;  /* 0x0016780001327983 */ /* 0x000f280000100800 */
[----:B------:R-:W4:Y:S04]  /*5aef0*/  LDL R51, [R1+0x167c] ;  /* 0x00167c0001337983 */ /* 0x000f280000100800 */
[----:B------:R-:W-:Y:S04]  /*5af00*/  STL.64 [R1+0x44f8], R34 ;  /* 0x0044f82201007387 */ /* 0x000fe80000100a00 */
[----:B------:R0:W-:Y:S04]  /*5af10*/  STL.64 [R1+0x44f0], R32 ;  /* 0x0044f02001007387 */ /* 0x0001e80000100a00 */
[----:B0-----:R-:W4:Y:S04]  /*5af20*/  LDL.LU R32, [R1+0x13b0] ;  /* 0x0013b00001207983 */ /* 0x001f280000300800 */
        /* <DEDUP_REMOVED lines=8> */
[----:B------:R-:W2:Y:S01]  /*5afb0*/  LDL.LU.64 R56, [R1+0x4518] ;  /* 0x0045180001387983 */ /* 0x000ea20000300a00 */
[----:B---3--:R-:W-:-:S02]  /*5afc0*/  F2FP.F16.E5M2.UNPACK_B R24, R24 ;  /* 0x00000018ff18723e */ /* 0x008fc400020004ff */
[----:B----4-:R-:W-:-:S07]  /*5afd0*/  F2FP.F16.E5M2.UNPACK_B R25, R25 ;  /* 0x00000019ff19723e */ /* 0x010fce00020004ff */
[----:B------:R-:W-:Y:S01]  /*5afe0*/  HMMA.16816.F32 R36, R4, R24, R36 ;  /* 0x000000180424723c */ /* 0x000fe20000001824 */
[----:B------:R-:W-:Y:S02]  /*5aff0*/  F2FP.F16.E5M2.UNPACK_B R22, R22 ;  /* 0x00000016ff16723e */ /* 0x000fe400020004ff */
[----:B------:R-:W-:-:S15]  /*5b000*/  F2FP.F16.E5M2.UNPACK_B R23, R23 ;  /* 0x00000017ff17723e */ /* 0x000fde00020004ff */
[----:B------:R-:W-:-:S05]  /*5b010*/  NOP ;  /* 0x0000000000007918 */ /* 0x000fca0000000000 */
[----:B------:R0:W-:Y:S04]  /*5b020*/  STL.64 [R1+0x1230], R36 ;  /* 0x0012302401007387 */ /* 0x0001e80000100a00 */
[----:B------:R-:W-:Y:S04]  /*5b030*/  STL.64 [R1+0x1238], R38 ;  /* 0x0012382601007387 */ /* 0x000fe80000100a00 */
[----:B0-----:R-:W3:Y:S04]  /*5b040*/  LDL.LU.64 R36, [R1+0x4510] ;  /* 0x0045100001247983 */ /* 0x001ee80000300a00 */
[----:B------:R-:W-:Y:S04]  /*5b050*/  STL.64 [R1+0x4508], R26 ;  /* 0x0045081a01007387 */ /* 0x000fe80000100a00 */
[----:B------:R0:W-:Y:S01]  /*5b060*/  STL.64 [R1+0x4500], R24 ;  /* 0x0045001801007387 */ /* 0x0001e20000100a00 */
[----:B------:R-:W-:-:S02]  /*5b070*/  F2FP.F16.E5M2.UNPACK_B R20, R20 ;  /* 0x00000014ff14723e */ /* 0x000fc400020004ff */
[----:B------:R-:W-:Y:S01]  /*5b080*/  F2FP.F16.E5M2.UNPACK_B R21, R21 ;  /* 0x00000015ff15723e */ /* 0x000fe200020004ff */
[----:B0-----:R-:W-:Y:S01]  /*5b090*/  HMMA.16816.F32 R24, R4, R22, R32 ;  /* 0x000000160418723c */ /* 0x001fe20000001820 */
[----:B------:R-:W-:Y:S02]  /*5b0a0*/  F2FP.F16.E5M2.UNPACK_B R18, R18 ;  /* 0x00000012ff12723e */ /* 0x000fe400020004ff */
[----:B------:R-:W-:-:S15]  /*5b0b0*/  F2FP.F16.E5M2.UNPACK_B R19, R19 ;  /* 0x00000013ff13723e */ /* 0x000fde00020004ff */
[----:B------:R-:W-:-:S05]  /*5b0c0*/  NOP ;  /* 0x0000000000007918 */ /* 0x000fca0000000000 */
[----:B------:R-:W-:Y:S04]  /*5b0d0*/  STL.64 [R1+0x1260], R24 ;  /* 0x0012601801007387 */ /* 0x000fe80000100a00 */
[----:B------:R0:W-:Y:S02]  /*5b0e0*/  STL.64 [R1+0x1268], R26 ;  /* 0x0012681a01007387 */ /* 0x0001e40000100a00 */
[----:B0-----:R-:W-:Y:S01]  /*5b0f0*/  HMMA.16816.F32 R24, R4, R20, R40 ;  /* 0x000000140418723c */ /* 0x001fe20000001828 */
[----:B------:R-:W-:Y:S02]  /*5b100*/  F2FP.F16.E5M2.UNPACK_B R16, R16 ;  /* 0x00000010ff10723e */ /* 0x000fe400020004ff */
[----:B------:R-:W-:-:S07]  /*5b110*/  F2FP.F16.E5M2.UNPACK_B R17, R17 ;  /* 0x00000011ff11723e */ /* 0x000fce00020004ff */
[----:B------:R-:W-:-:S13]  /*5b120*/  HMMA.16816.F32 R8, R4, R16, R8 ;  /* 0x000000100408723c */ /* 0x000fda0000001808 */
[----:B------:R-:W-:Y:S04]  /*5b130*/  STL.64 [R1+0x1290], R24 ;  /* 0x0012901801007387 */ /* 0x000fe80000100a00 */
[----:B------:R0:W-:Y:S02]  /*5b140*/  STL.64 [R1+0x1298], R26 ;  /* 0x0012981a01007387 */ /* 0x0001e40000100a00 */
[----:B0-----:R-:W-:Y:S01]  /*5b150*/  HMMA.16816.F32 R24, R4, R18, R28 ;  /* 0x000000120418723c */ /* 0x001fe2000000181c */
[----:B------:R-:W-:Y:S02]  /*5b160*/  F2FP.F16.E5M2.UNPACK_B R14, R14 ;  /* 0x0000000eff0e723e */ /* 0x000fe400020004ff */
[----:B------:R-:W-:Y:S02]  /*5b170*/  F2FP.F16.E5M2.UNPACK_B R15, R15 ;  /* 0x0000000fff0f723e */ /* 0x000fe400020004ff */
[----:B------:R-:W-:-:S02]  /*5b180*/  F2FP.F16.E5M2.UNPACK_B R12, R12 ;  /* 0x0000000cff0c723e */ /* 0x000fc400020004ff */
[----:B------:R-:W-:-:S15]  /*5b190*/  F2FP.F16.E5M2.UNPACK_B R13, R13 ;  /* 0x0000000dff0d723e */ /* 0x000fde00020004ff */
[----:B------:R-:W-:-:S01]  /*5b1a0*/  NOP ;  /* 0x0000000000007918 */ /* 0x000fc20000000000 */
[----:B------:R-:W-:Y:S04]  /*5b1b0*/  STL.64 [R1+0x12c0], R24 ;  /* 0x0012c01801007387 */ /* 0x000fe80000100a00 */
[----:B------:R-:W-:Y:S04]  /*5b1c0*/  STL.64 [R1+0x12c8], R26 ;  /* 0x0012c81a01007387 */ /* 0x000fe80000100a00 */
[----:B------:R-:W-:Y:S04]  /*5b1d0*/  STL.64 [R1+0x44c8], R18 ;  /* 0x0044c81201007387 */ /* 0x000fe80000100a00 */
[----:B------:R-:W-:Y:S04]  /*5b1e0*/  STL.64 [R1+0x44c0], R16 ;  /* 0x0044c01001007387 */ /* 0x000fe80000100a00 */
[----:B------:R-:W-:Y:S04]  /*5b1f0*/  STL.64 [R1+0x12f0], R8 ;  /* 0x0012f00801007387 */ /* 0x000fe80000100a00 */
[----:B------:R0:W-:Y:S02]  /*5b200*/  STL.64 [R1+0x12f8], R10 ;  /* 0x0012f80a01007387 */ /* 0x0001e40000100a00 */
[----:B0-----:R-:W-:Y:S01]  /*5b210*/  HMMA.16816.F32 R8, R4, R14, R52 ;  /* 0x0000000e0408723c */ /* 0x001fe20000001834 */
[----:B------:R-:W-:-:S15]  /*5b220*/  IMAD R30, R49, 0x100, R48 ;  /* 0x00000100311e7824 */ /* 0x000fde00078e0230 */
[----:B------:R-:W-:-:S07]  /*5b230*/  NOP ;  /* 0x0000000000007918 */ /* 0x000fce0000000000 */
[----:B------:R-:W-:Y:S04]  /*5b240*/  STL.64 [R1+0x1320], R8 ;  /* 0x0013200801007387 */ /* 0x000fe80000100a00 */
[----:B------:R0:W-:Y:S04]  /*5b250*/  STL.64 [R1+0x1328], R10 ;  /* 0x0013280a01007387 */ /* 0x0001e80000100a00 */
[----:B------:R-:W4:Y:S01]  /*5b260*/  LDL.LU R48, [R1+0x13a0] ;  /* 0x0013a00001307983 */ /* 0x000f220000300800 */
[----:B0-----:R-:W-:Y:S02]  /*5b270*/  F2FP.F16.E5M2.UNPACK_B R10, R50 ;  /* 0x00000032ff0a723e */ /* 0x001fe400020004ff */
[----:B------:R-:W-:Y:S01]  /*5b280*/  F2FP.F16.E5M2.UNPACK_B R11, R51 ;  /* 0x00000033ff0b723e */ /* 0x000fe200020004ff */
[----:B--2---:R-:W-:-:S15]  /*5b290*/  HMMA.16816.F32 R16, R4, R12, R56 ;  /* 0x0000000c0410723c */ /* 0x004fde0000001838 */
[----:B------:R-:W-:-:S08]  /*5b2a0*/  NOP ;  /* 0x0000000000007918 */ /* 0x000fd00000000000 */
[----:B------:R0:W-:Y:S04]  /*5b2b0*/  STL.64 [R1+0x13c0], R16 ;  /* 0x0013c01001007387 */ /* 0x0001e80000100a00 */
[----:B------:R1:W-:Y:S04]  /*5b2c0*/  STL.64 [R1+0x13c8], R18 ;  /* 0x0013c81201007387 */ /* 0x0003e80000100a00 */
        /* <DEDUP_REMOVED lines=13> */
[----:B------:R-:W2:Y:S04]  /*5b3a0*/  LDL.LU R24, [R1+0x1450] ;  /* 0x0014500001187983 */ /* 0x000ea80000300800 */
        /* <DEDUP_REMOVED lines=9> */
[----:B0-----:R-:W4:Y:S04]  /*5b440*/  LDL.LU R16, [R1+0x1400] ;  /* 0x0014000001107983 */ /* 0x001f280000300800 */
[----:B------:R-:W4:Y:S04]  /*5b450*/  LDL.LU R17, [R1+0x1404] ;  /* 0x0014040001117983 */ /* 0x000f280000300800 */
[----:B-1----:R-:W4:Y:S04]  /*5b460*/  LDL.LU R18, [R1+0x1408] ;  /* 0x0014080001127983 */ /* 0x002f280000300800 */
[----:B------:R-:W4:Y:S04]  /*5b470*/  LDL.LU R19, [R1+0x140c] ;  /* 0x00140c0001137983 */ /* 0x000f280000300800 */
[----:B------:R-:W4:Y:S04]  /*5b480*/  LDL.LU R40, [R1+0x1470] ;  /* 0x0014700001287983 */ /* 0x000f280000300800 */
[----:B------:R-:W4:Y:S04]  /*5b490*/  LDL.LU R41, [R1+0x1474] ;  /* 0x0014740001297983 */ /* 0x000f280000300800 */
[----:B------:R-:W4:Y:S04]  /*5b4a0*/  LDL.LU R42, [R1+0x1478] ;  /* 0x00147800012a7983 */ /* 0x000f280000300800 */
[----:B------:R-:W4:Y:S01]  /*5b4b0*/  LDL.LU R43, [R1+0x147c] ;  /* 0x00147c00012b7983 */ /* 0x000f220000300800 */
[----:B------:R-:W-:-:S02]  /*5b4c0*/  IMAD R28, R45, 0x100, R44 ;  /* 0x000001002d1c7824 */ /* 0x000fc400078e022c */
[----:B------:R-:W-:Y:S01]  /*5b4d0*/  IMAD R29, R47, 0x100, R46 ;  /* 0x000001002f1d7824 */ /* 0x000fe200078e022e */
        /* <DEDUP_REMOVED lines=14> */
[----:B--2---:R-:W-:Y:S01]  /*5b5c0*/  HMMA.16816.F32 R24, R4, R10, R24 ;  /* 0x0000000a0418723c */ /* 0x004fe20000001818 */
[----:B---3--:R-:W-:-:S02]  /*5b5d0*/  F2FP.F16.E5M2.UNPACK_B R8, R8 ;  /* 0x00000008ff08723e */ /* 0x008fc400020004ff */
[----:B----4-:R-:W-:Y:S02]  /*5b5e0*/  F2FP.F16.E5M2.UNPACK_B R9, R9 ;  /* 0x00000009ff09723e */ /* 0x010fe400020004ff */
[----:B------:R-:W-:-:S05]  /*5b5f0*/  F2FP.F16.E5M2.UNPACK_B R2, R2 ;  /* 0x00000002ff02723e */ /* 0x000fca00020004ff */
[----:B------:R-:W-:Y:S01]  /*5b600*/  HMMA.16816.F32 R32, R4, R8, R32 ;  /* 0x000000080420723c */ /* 0x000fe20000001820 */
[----:B------:R-:W-:-:S12]  /*5b610*/  F2FP.F16.E5M2.UNPACK_B R3, R3 ;  /* 0x00000003ff03723e */ /* 0x000fd800020004ff */
        /* <DEDUP_REMOVED lines=20> */
[----:B------:R-:W-:-:S02]  /*5b760*/  F2FP.F16.E5M2.UNPACK_B R38, R38 ;  /* 0x00000026ff26723e */ /* 0x000fc400020004ff */
[----:B------:R-:W-:Y:S02]  /*5b770*/  F2FP.F16.E5M2.UNPACK_B R39, R39 ;  /* 0x00000027ff27723e */ /* 0x000fe400020004ff */
[----:B------:R-:W-:Y:S02]  /*5b780*/  F2FP.F16.E5M2.UNPACK_B R28, R28 ;  /* 0x0000001cff1c723e */ /* 0x000fe400020004ff */
[----:B------:R-:W-:Y:S02]  /*5b790*/  F2FP.F16.E5M2.UNPACK_B R29, R29 ;  /* 0x0000001dff1d723e */ /* 0x000fe400020004ff */
[----:B------:R-:W-:Y:S02]  /*5b7a0*/  F2FP.F16.E5M2.UNPACK_B R30, R30 ;  /* 0x0000001eff1e723e */ /* 0x000fe400020004ff */
[----:B------:R-:W-:Y:S01]  /*5b7b0*/  F2FP.F16.E5M2.UNPACK_B R31, R31 ;  /* 0x0000001fff1f723e */ /* 0x000fe200020004ff */
[----:B---3--:R-:W-:Y:S06]  /*5b7c0*/  HMMA.16816.F32 R8, R4, R38, R8 ;  /* 0x000000260408723c */ /* 0x008fec0000001808 */
[----:B--2---:R-:W-:Y:S01]  /*5b7d0*/  HMMA.16816.F32 R4, R28, R40, R12 ;  /* 0x000000281c04723c */ /* 0x004fe2000000180c */
[----:B----4-:R-:W-:-:S15]  /*5b7e0*/  STL.64 [R1+0x4498], R42 ;  /* 0x0044982a01007387 */ /* 0x010fde0000100a00 */
[----:B------:R-:W-:-:S01]  /*5b7f0*/  NOP ;  /* 0x0000000000007918 */ /* 0x000fc20000000000 */
[----:B------:R-:W-:Y:S04]  /*5b800*/  STL.64 [R1+0x1460], R8 ;  /* 0x0014600801007387 */ /* 0x000fe80000100a00 */
[----:B------:R-:W-:Y:S04]  /*5b810*/  STL.64 [R1+0x1468], R10 ;  /* 0x0014680a01007387 */ /* 0x000fe80000100a00 */
[----:B------:R-:W-:Y:S04]  /*5b820*/  STL.64 [R1+0x4490], R40 ;  /* 0x0044902801007387 */ /* 0x000fe80000100a00 */
        /* <DEDUP_REMOVED lines=272> */
[----:B------:R-:W-:-:S02]  /*5c930*/  IMAD R28, R53, 0x100, R52 ;  /* 0x00000100351c7824 */ /* 0x000fc400078e0234 */
[----:B------:R-:W-:-:S14]  /*5c940*/  IMAD R29, R55, 0x100, R54 ;  /* 0x00000100371d7824 */ /* 0x000fdc00078e0236 */
        /* <DEDUP_REMOVED lines=58> */
[----:B------:R-:W-:Y:S01]  /*5ccf0*/  F2FP.F16.E5M2.UNPACK_B R28, R28 ;  /* 0x0000001cff1c723e */ /* 0x000fe200020004ff */
[----:B---3--:R-:W-:Y:S02]  /*5cd00*/  HMMA.16816.F32 R4, R4, R38, R40 ;  /* 0x000000260404723c */ /* 0x008fe40000001828 */
[----:B------:R-:W3:Y:S04]  /*5cd10*/  LDL.LU.64 R42, [R1+0x4418] ;  /* 0x00441800012a7983 */ /* 0x000ee80000300a00 */
[----:B------:R-:W2:Y:S01]  /*5cd20*/  LDL.LU.64 R40, [R1+0x4410] ;  /* 0x0044100001287983 */ /* 0x000ea20000300a00 */
[----:B------:R-:W-:-:S02]  /*5cd30*/  F2FP.F16.E5M2.UNPACK_B R29, R29 ;  /* 0x0000001dff1d723e */ /* 0x000fc400020004ff */
[----:B------:R-:W-:Y:S02]  /*5cd40*/  F2FP.F16.E5M2.UNPACK_B R30, R30 ;  /* 0x0000001eff1e723e */ /* 0x000fe400020004ff */
[----:B------:R-:W-:-:S07]  /*5cd50*/  F2FP.F16.E5M2.UNPACK_B R31, R31 ;  /* 0x0000001fff1f723e */ /* 0x000fce00020004ff */
[C---:B----4-:R-:W-:Y:S05]  /*5cd60*/  HMMA.16816.F32 R32, R28.reuse, R36, R32 ;  /* 0x000000241c20723c */ /* 0x050fea0000001820 */
[----:B------:R0:W-:Y:S04]  /*5cd70*/  STL.64 [R1+0x11e0], R4 ;  /* 0x0011e00401007387 */ /* 0x0001e80000100a00 */
[----:B------:R1:W-:Y:S04]  /*5cd80*/  STL.64 [R1+0x11e8], R6 ;  /* 0x0011e80601007387 */ /* 0x0003e80000100a00 */
[----:B0-----:R-:W4:Y:S04]  /*5cd90*/  LDL.LU R4, [R1+0xa00] ;  /* 0x000a000001047983 */ /* 0x001f280000300800 */
[----:B------:R-:W4:Y:S04]  /*5cda0*/  LDL.LU R5, [R1+0xa04] ;  /* 0x000a040001057983 */ /* 0x000f280000300800 */
[----:B-1----:R-:W4:Y:S04]  /*5cdb0*/  LDL.LU R6, [R1+0xa08] ;  /* 0x000a080001067983 */ /* 0x002f280000300800 */
[----:B------:R-:W4:Y:S01]  /*5cdc0*/  LDL.LU R7, [R1+0xa0c] ;  /* 0x000a0c0001077983 */ /* 0x000f220000300800 */
[----:B--2---:R-:W-:-:S15]  /*5cdd0*/  HMMA.16816.F32 R8, R28, R40, R8 ;  /* 0x000000281c08723c */ /* 0x004fde0000001808 */
[----:B------:R-:W-:-:S08]  /*5cde0*/  NOP ;  /* 0x0000000000007918 */ /* 0x000fd00000000000 */
[----:B------:R-:W-:Y:S04]  /*5cdf0*/  STL.64 [R1+0x11d0], R8 ;  /* 0x0011d00801007387 */ /* 0x000fe80000100a00 */
[----:B------:R0:W-:Y:S04]  /*5ce00*/  STL.64 [R1+0x11d8], R10 ;  /* 0x0011d80a01007387 */ /* 0x0001e80000100a00 */
[----:B0-----:R-:W2:Y:S04]  /*5ce10*/  LDL.LU.64 R10, [R1+0x4408] ;  /* 0x00440800010a7983 */ /* 0x001ea80000300a00 */
[----:B------:R-:W2:Y:S04]  /*5ce20*/  LDL.LU.64 R8, [R1+0x4400] ;  /* 0x0044000001087983 */ /* 0x000ea80000300a00 */
[----:B---3--:R-:W-:Y:S04]  /*5ce30*/  STL.64 [R1+0x4388], R42 ;  /* 0x0043882a01007387 */ /* 0x008fe80000100a00 */
        /* <DEDUP_REMOVED lines=69> */
[----:B------:R-:W-:Y:S04]  /*5d290*/  STL.64 [R1+0x10e0], R4 ;  /* 0x0010e00401007387 */ /* 0x000fe80000100a00 */
[----:B------:R0:W-:Y:S04]  /*5d2a0*/  STL.64 [R1+0x10e8], R6 ;  /* 0x0010e80601007387 */ /* 0x0001e80000100a00 */
[----:B------:R-:W2:-:S13]  /*5d2b0*/  LDL.LU R56, [R1+0x6b0] ;  /* 0x0006b00001387983 */ /* 0x000e9a0000300800 */
[----:B------:R1:W-:Y:S04]  /*5d2c0*/  STL.64 [R1+0x10b0], R12 ;  /* 0x0010b00c01007387 */ /* 0x0003e80000100a00 */
[----:B------:R3:W-:Y:S04]  /*5d2d0*/  STL.64 [R1+0x10b8], R14 ;  /* 0x0010b80e01007387 */ /* 0x0007e80000100a00 */
[----:B------:R-:W2:Y:S04]  /*5d2e0*/  LDL.LU R57, [R1+0x6b4] ;  /* 0x0006b40001397983 */ /* 0x000ea80000300800 */
[----:B------:R-:W2:Y:S04]  /*5d2f0*/  LDL.LU R58, [R1+0x6b8] ;  /* 0x0006b800013a7983 */ /* 0x000ea80000300800 */
[----:B------:R-:W2:Y:S04]  /*5d300*/  LDL.LU R59, [R1+0x6bc] ;  /* 0x0006bc00013b7983 */ /* 0x000ea80000300800 */
        /* <DEDUP_REMOVED lines=16> */
[----:B-1----:R-:W2:Y:S04]  /*5d410*/  LDL.LU R12, [R1+0x1560] ;  /* 0x00156000010c7983 */ /* 0x002ea80000300800 */
[----:B------:R-:W2:Y:S04]  /*5d420*/  LDL.LU R13, [R1+0x1564] ;  /* 0x00156400010d7983 */ /* 0x000ea80000300800 */
[----:B---3--:R-:W2:Y:S04]  /*5d430*/  LDL.LU R14, [R1+0x1568] ;  /* 0x00156800010e7983 */ /* 0x008ea80000300800 */
        /* <DEDUP_REMOVED lines=27> */
[----:B------:R-:W-:Y:S01]  /*5d5f0*/  STL [R1+0x4338], R11 ;  /* 0x0043380b01007387 */ /* 0x000fe20000100800 */
        /* <DEDUP_REMOVED lines=12> */
[----:B------:R-:W-:Y:S01]  /*5d6c0*/  IMAD R7, R61, 0x100, R60 ;  /* 0x000001003d077824 */ /* 0x000fe200078e023c */
[----:B---3--:R-:W-:Y:S01]  /*5d6d0*/  HMMA.16816.F32 R28, R28, R38, R40 ;  /* 0x000000261c1c723c */ /* 0x008fe20000001828 */
[----:B------:R-:W3:Y:S04]  /*5d6e0*/  LDL.LU.64 R42, [R1+0x4388] ;  /* 0x00438800012a7983 */ /* 0x000ee80000300a00 */
[----:B------:R-:W4:Y:S01]  /*5d6f0*/  LDL.LU.64 R40, [R1+0x4380] ;  /* 0x0043800001287983 */ /* 0x000f220000300a00 */
        /* <DEDUP_REMOVED lines=179> */
[----:B----4-:R2:W-:Y:S01]  /*5e230*/  STL.64 [R1+0x42a8], R36 ;  /* 0x0042a82401007387 */ /* 0x0105e20000100a00 */
[C---:B---3--:R-:W-:Y:S06]  /*5e240*/  HMMA.16816.F32 R40, R28.reuse, R36, R40 ;  /* 0x000000241c28723c */ /* 0x048fec0000001828 */
[C---:B--2---:R-:W-:Y:S06]  /*5e250*/  HMMA.16816.F32 R36, R28.reuse, R34, R4 ;  /* 0x000000221c24723c */ /* 0x044fec0000001804 */
        /* <DEDUP_REMOVED lines=131> */
[----:B--2---:R-:W-:Y:S03]  /*5ea90*/  HMMA.16816.F32 R8, R4, R40, R52 ;  /* 0x000000280408723c */ /* 0x004fe60000001834 */
[----:B----4-:R-:W-:-:S12]  /*5eaa0*/  STL.64 [R1+0x4268], R42 ;  /* 0x0042682a01007387 */ /* 0x010fd80000100a00 */
        /* <DEDUP_REMOVED lines=138> */
[----:B------:R-:W-:Y:S04]  /*5f350*/  STL.64 [R1+0xb70], R8 ;  /* 0x000b700801007387 */ /* 0x000fe80000100a00 */
[----:B------:R-:W-:Y:S04]  /*5f360*/  STL.64 [R1+0xb78], R10 ;  /* 0x000b780a01007387 */ /* 0x000fe80000100a00 */
[----:B------:R0:W-:Y:S04]  /*5f370*/  STL.64 [R1+0xb50], R4 ;  /* 0x000b500401007387 */ /* 0x0001e80000100a00 */
[----:B------:R1:W-:Y:S04]  /*5f380*/  STL.64 [R1+0xb58], R6 ;  /* 0x000b580601007387 */ /* 0x0003e80000100a00 */
        /* <DEDUP_REMOVED lines=14> */
[----:B------:R-:W2:Y:S01]  /*5f470*/  LDL.LU R35, [R1+0x39c] ;  /* 0x00039c0001237983 */ /* 0x000ea20000300800 */
        /* <DEDUP_REMOVED lines=115> */
[----:B------:R-:W-:Y:S04]  /*5fbb0*/  STL.64 [R1+0xa28], R6 ;  /* 0x000a280601007387 */ /* 0x000fe80000100a00 */
[----:B------:R-:W-:-:S13]  /*5fbc0*/  STL [R1+0x4148], R11 ;  /* 0x0041480b01007387 */ /* 0x000fda0000100800 */
        /* <DEDUP_REMOVED lines=60> */
[----:B0-----:R-:W3:Y:S04]  /*5ff90*/  LDL.LU.64 R38, [R1+0x41b8] ;  /* 0x0041b80001267983 */ /* 0x001ee80000300a00 */
[----:B------:R-:W4:Y:S01]  /*5ffa0*/  LDL.LU.64 R36, [R1+0x41b0] ;  /* 0x0041b00001247983 */ /* 0x000f220000300a00 */
[----:B--2---:R-:W-:Y:S01]  /*5ffb0*/  IMAD R7, R61, 0x100, R60 ;  /* 0x000001003d077824 */ /* 0x004fe200078e023c */
[----:B---3--:R-:W-:Y:S02]  /*5ffc0*/  HMMA.16816.F32 R28, R28, R38, R40 ;  /* 0x000000261c1c723c */ /* 0x008fe40000001828 */
[----:B------:R-:W2:Y:S04]  /*5ffd0*/  LDL.LU.64 R42, [R1+0x41a8] ;  /* 0x0041a800012a7983 */ /* 0x000ea80000300a00 */
[----:B------:R-:W3:Y:S01]  /*5ffe0*/  LDL.LU.64 R40, [R1+0x41a0] ;  /* 0x0041a00001287983 */ /* 0x000ee20000300a00 */
[----:B------:R-:W-:-:S02]  /*5fff0*/  F2FP.F16.E5M2.UNPACK_B R4, R4 ;  /* 0x00000004ff04723e */ /* 0x000fc400020004ff */
[----:B------:R-:W-:Y:S02]  /*60000*/  F2FP.F16.E5M2.UNPACK_B R5, R5 ;  /* 0x00000005ff05723e */ /* 0x000fe400020004ff */
[----:B------:R-:W-:Y:S02]  /*60010*/  F2FP.F16.E5M2.UNPACK_B R6, R6 ;  /* 0x00000006ff06723e */ /* 0x000fe400020004ff */
[----:B------:R-:W-:-:S07]  /*60020*/  F2FP.F16.E5M2.UNPACK_B R7, R7 ;  /* 0x00000007ff07723e */ /* 0x000fce00020004ff */
[C---:B----4-:R-:W-:Y:S03]  /*60030*/  HMMA.16816.F32 R32, R4.reuse, R36, R32 ;  /* 0x000000240420723c */ /* 0x050fe60000001820 */
        /* <DEDUP_REMOVED lines=12> */
[----:B--2---:R-:W-:Y:S04]  /*60100*/  STL.64 [R1+0x4110], R42 ;  /* 0x0041102a01007387 */ /* 0x004fe80000100a00 */
        /* <DEDUP_REMOVED lines=27> */
[----:B------:R4:W-:Y:S01]  /*602c0*/  STL.64 [R1+0x40f8], R32 ;  /* 0x0040f82001007387 */ /* 0x0009e20000100a00 */
[C---:B---3--:R-:W-:Y:S06]  /*602d0*/  HMMA.16816.F32 R28, R4.reuse, R22, R28 ;  /* 0x00000016041c723c */ /* 0x048fec000000181c */
[C---:B--2---:R-:W-:Y:S06]  /*602e0*/  HMMA.16816.F32 R36, R4.reuse, R26, R36 ;  /* 0x0000001a0424723c */ /* 0x044fec0000001824 */
        /* <DEDUP_REMOVED lines=24> */
[----:B------:R-:W-:Y:S04]  /*60470*/  STL.64 [R1+0x908], R22 ;  /* 0x0009081601007387 */ /* 0x000fe80000100a00 */
[----:B------:R-:W2:-:S13]  /*60480*/  LDL.LU R48, [R1+0x180] ;  /* 0x0001800001307983 */ /* 0x000e9a0000300800 */
        /* <DEDUP_REMOVED lines=49> */
[----:B--2---:R-:W-:-:S15]  /*607a0*/  HMMA.16816.F32 R16, R4, R12, R16 ;  /* 0x0000000c0410723c */ /* 0x004fde0000001810 */
[----:B------:R-:W-:-:S08]  /*607b0*/  NOP ;  /* 0x0000000000007918 */ /* 0x000fd00000000000 */
[----:B------:R-:W-:Y:S04]  /*607c0*/  STL.64 [R1+0x8c0], R16 ;  /* 0x0008c01001007387 */ /* 0x000fe80000100a00 */
[----:B------:R0:W-:Y:S01]  /*607d0*/  STL.64 [R1+0x8c8], R18 ;  /* 0x0008c81201007387 */ /* 0x0001e20000100a00 */
[----:B----4-:R-:W-:-:S03]  /*607e0*/  IMAD R28, R28, 0x100, R11 ;  /* 0x000001001c1c7824 */ /* 0x010fc600078e020b */
        /* <DEDUP_REMOVED lines=8> */
[----:B------:R-:W4:Y:S01]  /*60870*/  LDL.LU R11, [R1+0x4148] ;  /* 0x00414800010b7983 */ /* 0x000f220000300800 */
[C---:B---3--:R-:W-:Y:S06]  /*60880*/  HMMA.16816.F32 R24, R4.reuse, R8, R24 ;  /* 0x000000080418723c */ /* 0x048fec0000001818 */
[C---:B------:R-:W-:Y:S06]  /*60890*/  HMMA.16816.F32 R36, R4.reuse, R2, R36 ;  /* 0x000000020424723c */ /* 0x040fec0000001824 */
        /* <DEDUP_REMOVED lines=41> */
[----:B------:R-:W2:Y:S01]  /*60b30*/  LDL.LU.64 R32, [R1+0x40f8] ;  /* 0x0040f80001207983 */ /* 0x000ea20000300a00 */
[C---:B----4-:R-:W-:Y:S03]  /*60b40*/  HMMA.16816.F32 R4, R28.reuse, R36, R4 ;  /* 0x000000241c04723c */ /* 0x050fe60000001804 */
[----:B---3--:R-:W-:Y:S04]  /*60b50*/  STL.64 [R1+0x40d0], R42 ;  /* 0x0040d02a01007387 */ /* 0x008fe80000100a00 */
[----:B------:R-:W-:Y:S04]  /*60b60*/  STL.64 [R1+0x40c8], R40 ;  /* 0x0040c82801007387 */ /* 0x000fe80000100a00 */
[----:B------:R-:W-:Y:S04]  /*60b70*/  STL.64 [R1+0x40f0], R38 ;  /* 0x0040f02601007387 */ /* 0x000fe80000100a00 */
[----:B------:R-:W-:Y:S08]  /*60b80*/  STL.64 [R1+0x40e8], R36 ;  /* 0x0040e82401007387 */ /* 0x000ff00000100a00 */
[----:B------:R-:W-:Y:S04]  /*60b90*/  STL.64 [R1+0x850], R4 ;  /* 0x0008500401007387 */ /* 0x000fe80000100a00 */
[----:B------:R2:W-:Y:S02]  /*60ba0*/  STL.64 [R1+0x858], R6 ;  /* 0x0008580601007387 */ /* 0x0005e40000100a00 */
[C---:B--2---:R-:W-:Y:S06]  /*60bb0*/  HMMA.16816.F32 R4, R28.reuse, R34, R8 ;  /* 0x000000221c04723c */ /* 0x044fec0000001808 */
[C---:B------:R-:W-:Y:S06]  /*60bc0*/  HMMA.16816.F32 R12, R28.reuse, R32, R12 ;  /* 0x000000201c0c723c */ /* 0x040fec000000180c */
[C---:B------:R-:W-:Y:S11]  /*60bd0*/  HMMA.16816.F32 R8, R28.reuse, R26, R52 ;  /* 0x0000001a1c08723c */ /* 0x040ff60000001834 */
[----:B------:R-:W-:Y:S04]  /*60be0*/  STL.64 [R1+0x830], R4 ;  /* 0x0008300401007387 */ /* 0x000fe80000100a00 */
[----:B------:R0:W-:Y:S02]  /*60bf0*/  STL.64 [R1+0x838], R6 ;  /* 0x0008380601007387 */ /* 0x0001e40000100a00 */
[C---:B0-----:R-:W-:Y:S02]  /*60c00*/  HMMA.16816.F32 R4, R28.reuse, R24, R44 ;  /* 0x000000181c04723c */ /* 0x041fe4000000182c */
[----:B------:R-:W-:Y:S04]  /*60c10*/  STL.64 [R1+0x820], R12 ;  /* 0x0008200c01007387 */ /* 0x000fe80000100a00 */
[----:B------:R-:W-:Y:S04]  /*60c20*/  STL.64 [R1+0x828], R14 ;  /* 0x0008280e01007387 */ /* 0x000fe80000100a00 */
[----:B------:R-:W-:Y:S04]  /*60c30*/  STL.64 [R1+0x40b0], R26 ;  /* 0x0040b01a01007387 */ /* 0x000fe80000100a00 */
[----:B------:R-:W-:Y:S04]  /*60c40*/  STL.64 [R1+0x800], R8 ;  /* 0x0008000801007387 */ /* 0x000fe80000100a00 */
[----:B------:R0:W-:Y:S04]  /*60c50*/  STL.64 [R1+0x808], R10 ;  /* 0x0008080a01007387 */ /* 0x0001e80000100a00 */
[----:B------:R-:W-:Y:S04]  /*60c60*/  STL.64 [R1+0x40a8], R24 ;  /* 0x0040a81801007387 */ /* 0x000fe80000100a00 */
[----:B------:R-:W-:Y:S01]  /*60c70*/  STL.64 [R1+0x7f0], R4 ;  /* 0x0007f00401007387 */ /* 0x000fe20000100a00 */
[C---:B0-----:R-:W-:Y:S03]  /*60c80*/  HMMA.16816.F32 R8, R28.reuse, R22, R48 ;  /* 0x000000161c08723c */ /* 0x041fe60000001830 */
[----:B------:R0:W-:Y:S04]  /*60c90*/  STL.64 [R1+0x7f8], R6 ;  /* 0x0007f80601007387 */ /* 0x0001e80000100a00 */
[----:B------:R-:W2:Y:S01]  /*60ca0*/  LDL.LU R44, [R1+0x100] ;  /* 0x00010000012c7983 */ /* 0x000ea20000300800 */
[----:B0-----:R-:W-:-:S15]  /*60cb0*/  HMMA.16816.F32 R4, R28, R20, R56 ;  /* 0x000000141c04723c */ /* 0x001fde0000001838 */
        /* <DEDUP_REMOVED lines=82> */
[----:B------:R2:W-:Y:S01]  /*611e0*/  STL.64 [R1+0x4048], R12 ;  /* 0x0040480c01007387 */ /* 0x0005e20000100a00 */
[----:B------:R-:W-:-:S02]  /*611f0*/  IMAD R5, R6, 0x100, R5 ;  /* 0x0000010006057824 */ /* 0x000fc400078e0205 */
[----:B------:R-:W-:Y:S02]  /*61200*/  IMAD R6, R0, 0x100, R7 ;  /* 0x0000010000067824 */ /* 0x000fe400078e0207 */
[----:B------:R-:W-:Y:S01]  /*61210*/  IMAD R7, R61, 0x100, R60 ;  /* 0x000001003d077824 */ /* 0x000fe200078e023c */
[----:B------:R-:W-:Y:S02]  /*61220*/  F2FP.F16.E5M2.UNPACK_B R5, R5 ;  /* 0x00000005ff05723e */ /* 0x000fe400020004ff */
[----:B------:R-:W-:Y:S02]  /*61230*/  F2FP.F16.E5M2.UNPACK_B R6, R6 ;  /* 0x00000006ff06723e */ /* 0x000fe400020004ff */
[----:B------:R-:W-:Y:S01]  /*61240*/  F2FP.F16.E5M2.UNPACK_B R7, R7 ;  /* 0x00000007ff07723e */ /* 0x000fe200020004ff */
[----:B----4-:R-:W-:Y:S02]  /*61250*/  IMAD R4, R4, 0x100, R15 ;  /* 0x0000010004047824 */ /* 0x010fe400078e020f */
[----:B--2---:R-:W-:-:S15]  /*61260*/  HMMA.16816.F32 R12, R28, R10, R16 ;  /* 0x0000000a1c0c723c */ /* 0x004fde0000001810 */
[----:B------:R-:W-:-:S08]  /*61270*/  NOP ;  /* 0x0000000000007918 */ /* 0x000fd00000000000 */
[----:B------:R-:W-:Y:S04]  /*61280*/  STL.64 [R1+0x720], R12 ;  /* 0x0007200c01007387 */ /* 0x000fe80000100a00 */
[----:B------:R3:W-:Y:S02]  /*61290*/  STL.64 [R1+0x728], R14 ;  /* 0x0007280e01007387 */ /* 0x0007e40000100a00 */
[C---:B---3--:R-:W-:Y:S01]  /*612a0*/  HMMA.16816.F32 R12, R28.reuse, R8, R20 ;  /* 0x000000081c0c723c */ /* 0x048fe20000001814 */
[----:B------:R-:W-:Y:S01]  /*612b0*/  F2FP.F16.E5M2.UNPACK_B R4, R4 ;  /* 0x00000004ff04723e */ /* 0x000fe200020004ff */
[----:B------:R-:W-:Y:S04]  /*612c0*/  STL.64 [R1+0x4040], R10 ;  /* 0x0040400a01007387 */ /* 0x000fe80000100a00 */
[----:B------:R0:W-:Y:S01]  /*612d0*/  STL.64 [R1+0x4038], R8 ;  /* 0x0040380801007387 */ /* 0x0001e20000100a00 */
[----:B------:R-:W-:Y:S06]  /*612e0*/  HMMA.16816.F32 R16, R28, R2, R24 ;  /* 0x000000021c10723c */ /* 0x000fec0000001818 */
[----:B0-----:R-:W-:Y:S10]  /*612f0*/  HMMA.16816.F32 R8, R4, R40, R44 ;  /* 0x000000280408723c */ /* 0x001ff4000000182c */
        /* <DEDUP_REMOVED lines=10> */
[----:B------:R0:W-:Y:S02]  /*613a0*/  STL.64 [R1+0x6f8], R10 ;  /* 0x0006f80a01007387 */ /* 0x0001e40000100a00 */
[----:B0-----:R-:W-:Y:S02]  /*613b0*/  HMMA.16816.F32 R8, R4, R36, R48 ;  /* 0x000000240408723c */ /* 0x001fe40000001830 */
[----:B------:R-:W-:Y:S04]  /*613c0*/  STL.64 [R1+0x4030], R38 ;  /* 0x0040302601007387 */ /* 0x000fe80000100a00 */
[----:B------:R0:W-:-:S15]  /*613d0*/  STL.64 [R1+0x4028], R36 ;  /* 0x0040282401007387 */ /* 0x0001de0000100a00 */
[----:B------:R-:W-:-:S02]  /*613e0*/  NOP ;  /* 0x0000000000007918 */ /* 0x000fc40000000000 */
[----:B------:R-:W-:Y:S04]  /*613f0*/  STL.64 [R1+0x6e0], R8 ;  /* 0x0006e00801007387 */ /* 0x000fe80000100a00 */
[----:B------:R1:W-:Y:S04]  /*61400*/  STL.64 [R1+0x6e8], R10 ;  /* 0x0006e80a01007387 */ /* 0x0003e80000100a00 */
[----:B0-----:R-:W2:Y:S01]  /*61410*/  LDL.LU R36, [R1+0x40] ;  /* 0x0000400001247983 */ /* 0x001ea20000300800 */
[----:B-1----:R-:W-:-:S15]  /*61420*/  HMMA.16816.F32 R8, R4, R34, R56 ;  /* 0x000000220408723c */ /* 0x002fde0000001838 */
[----:B------:R-:W-:-:S08]  /*61430*/  NOP ;  /* 0x0000000000007918 */ /* 0x000fd00000000000 */
[----:B------:R-:W-:Y:S04]  /*61440*/  STL.64 [R1+0x6c0], R8 ;  /* 0x0006c00801007387 */ /* 0x000fe80000100a00 */
[----:B------:R-:W-:Y:S04]  /*61450*/  STL.64 [R1+0x6c8], R10 ;  /* 0x0006c80a01007387 */ /* 0x000fe80000100a00 */
[----:B------:R-:W2:Y:S04]  /*61460*/  LDL.LU R37, [R1+0x44] ;  /* 0x0000440001257983 */ /* 0x000ea80000300800 */
[----:B------:R-:W3:Y:S04]  /*61470*/  LDL.LU R38, [R1+0x48] ;  /* 0x0000480001267983 */ /* 0x000ee80000300800 */
[----:B------:R-:W3:Y:S04]  /*61480*/  LDL.LU R39, [R1+0x4c] ;  /* 0x00004c0001277983 */ /* 0x000ee80000300800 */
[----:B---3--:R-:W-:Y:S04]  /*61490*/  STL.64 [R1+0x4060], R38 ;  /* 0x0040602601007387 */ /* 0x008fe80000100a00 */
[----:B--2---:R0:W-:Y:S04]  /*614a0*/  STL.64 [R1+0x4058], R36 ;  /* 0x0040582401007387 */ /* 0x0041e80000100a00 */
[----:B------:R-:W2:Y:S04]  /*614b0*/  LDL.LU R48, [R1+0x60] ;  /* 0x0000600001307983 */ /* 0x000ea80000300800 */
[----:B------:R-:W2:Y:S04]  /*614c0*/  LDL.LU R49, [R1+0x64] ;  /* 0x0000640001317983 */ /* 0x000ea80000300800 */
[----:B------:R-:W3:Y:S04]  /*614d0*/  LDL.LU R50, [R1+0x68] ;  /* 0x0000680001327983 */ /* 0x000ee80000300800 */
[----:B------:R-:W3:Y:S04]  /*614e0*/  LDL.LU R51, [R1+0x6c] ;  /* 0x00006c0001337983 */ /* 0x000ee80000300800 */
[----:B---3--:R-:W-:Y:S04]  /*614f0*/  STL.64 [R1+0x4080], R50 ;  /* 0x0040803201007387 */ /* 0x008fe80000100a00 */
[----:B--2---:R1:W-:Y:S04]  /*61500*/  STL.64 [R1+0x4078], R48 ;  /* 0x0040783001007387 */ /* 0x0043e80000100a00 */
[----:B0-----:R-:W2:Y:S04]  /*61510*/  LDL.LU R36, [R1+0x80] ;  /* 0x0000800001247983 */ /* 0x001ea80000300800 */
        /* <DEDUP_REMOVED lines=9> */
[----:B-1----:R-:W3:Y:S04]  /*615b0*/  LDL.LU R48, [R1+0xa0] ;  /* 0x0000a00001307983 */ /* 0x002ee80000300800 */
[----:B------:R-:W3:Y:S04]  /*615c0*/  LDL.LU R49, [R1+0xa4] ;  /* 0x0000a40001317983 */ /* 0x000ee80000300800 */
[----:B------:R-:W3:Y:S04]  /*615d0*/  LDL.LU R50, [R1+0xa8] ;  /* 0x0000a80001327983 */ /* 0x000ee80000300800 */
[----:B------:R-:W3:Y:S04]  /*615e0*/  LDL.LU R51, [R1+0xac] ;  /* 0x0000ac0001337983 */ /* 0x000ee80000300800 */
[----:B0-----:R-:W4:Y:S04]  /*615f0*/  LDL.LU R36, [R1+0xc0] ;  /* 0x0000c00001247983 */ /* 0x001f280000300800 */
        /* <DEDUP_REMOVED lines=44> */
[----:B------:R-:W3:Y:S01]  /*618c0*/  LDL.LU.64 R24, [R1+0x40a8] ;  /* 0x0040a80001187983 */ /* 0x000ee20000300a00 */
[C---:B----4-:R-:W-:Y:S06]  /*618d0*/  HMMA.16816.F32 R36, R4.reuse, R26, R36 ;  /* 0x0000001a0424723c */ /* 0x050fec0000001824 */
[----:B---3--:R-:W-:-:S15]  /*618e0*/  HMMA.16816.F32 R20, R4, R24, R20 ;  /* 0x000000180414723c */ /* 0x008fde0000001814 */
        /* <DEDUP_REMOVED lines=20> */
[C---:B--2---:R-:W-:Y:S06]  /*61a30*/  HMMA.16816.F32 R36, R4.reuse, R18, R36 ;  /* 0x000000120424723c */ /* 0x044fec0000001824 */
[----:B----4-:R-:W-:-:S15]  /*61a40*/  HMMA.16816.F32 R12, R4, R16, R12 ;  /* 0x00000010040c723c */ /* 0x010fde000000180c */
        /* <DEDUP_REMOVED lines=12> */
[----:B------:R0:W-:Y:S04]  /*61b10*/  STL.64 [R1+0x610], R48 ;  /* 0x0006103001007387 */ /* 0x0001e80000100a00 */
[----:B------:R1:W-:Y:S04]  /*61b20*/  STL.64 [R1+0x618], R50 ;  /* 0x0006183201007387 */ /* 0x0003e80000100a00 */
[----:B0-----:R-:W3:Y:S04]  /*61b30*/  LDL.LU R48, [R1+0x10] ;  /* 0x0000100001307983 */ /* 0x001ee80000300800 */
[----:B------:R-:W3:Y:S04]  /*61b40*/  LDL.LU R49, [R1+0x14] ;  /* 0x0000140001317983 */ /* 0x000ee80000300800 */
[----:B-1----:R-:W3:Y:S04]  /*61b50*/  LDL.LU R50, [R1+0x18] ;  /* 0x0000180001327983 */ /* 0x002ee80000300800 */
[----:B------:R-:W3:Y:S04]  /*61b60*/  LDL.LU R51, [R1+0x1c] ;  /* 0x00001c0001337983 */ /* 0x000ee80000300800 */
[----:B------:R-:W-:Y:S04]  /*61b70*/  STL.64 [R1+0x5f0], R8 ;  /* 0x0005f00801007387 */ /* 0x000fe80000100a00 */
[----:B------:R0:W-:Y:S04]  /*61b80*/  STL.64 [R1+0x5f8], R10 ;  /* 0x0005f80a01007387 */ /* 0x0001e80000100a00 */
[----:B0-----:R-:W2:Y:S04]  /*61b90*/  LDL.LU.64 R10, [R1+0x4040] ;  /* 0x00404000010a7983 */ /* 0x001ea80000300a00 */
[----:B------:R-:W4:Y:S01]  /*61ba0*/  LDL.LU.64 R8, [R1+0x4038] ;  /* 0x0040380001087983 */ /* 0x000f220000300a00 */
[----:B------:R-:W-:-:S02]  /*61bb0*/  IMAD R28, R57, 0x100, R56 ;  /* 0x00000100391c7824 */ /* 0x000fc400078e0238 */
[----:B------:R-:W-:Y:S01]  /*61bc0*/  IMAD R29, R59, 0x100, R58 ;  /* 0x000001003b1d7824 */ /* 0x000fe200078e023a */
[----:B------:R-:W3:Y:S04]  /*61bd0*/  LDL.LU R56, [R1] ;  /* 0x0000000001387983 */ /* 0x000ee80000300800 */
[----:B------:R-:W3:Y:S04]  /*61be0*/  LDL.LU R57, [R1+0x4] ;  /* 0x0000040001397983 */ /* 0x000ee80000300800 */
[----:B------:R-:W3:Y:S04]  /*61bf0*/  LDL.LU R58, [R1+0x8] ;  /* 0x00000800013a7983 */ /* 0x000ee80000300800 */
[----:B------:R-:W3:Y:S01]  /*61c00*/  LDL.LU R59, [R1+0xc] ;  /* 0x00000c00013b7983 */ /* 0x000ee20000300800 */
[----:B--2---:R-:W-:-:S15]  /*61c10*/  HMMA.16816.F32 R36, R4, R10, R36 ;  /* 0x0000000a0424723c */ /* 0x004fde0000001824 */
[----:B------:R-:W-:-:S08]  /*61c20*/  NOP ;  /* 0x0000000000007918 */ /* 0x000fd00000000000 */
[----:B------:R-:W-:Y:S04]  /*61c30*/  STL.64 [R1+0x5c0], R36 ;  /* 0x0005c02401007387 */ /* 0x000fe80000100a00 */
[----:B------:R0:W-:Y:S04]  /*61c40*/  STL.64 [R1+0x5c8], R38 ;  /* 0x0005c82601007387 */ /* 0x0001e80000100a00 */
[----:B0-----:R-:W2:Y:S01]  /*61c50*/  LDL.LU.64 R38, [R1+0x4030] ;  /* 0x0040300001267983 */ /* 0x001ea20000300a00 */
[C---:B----4-:R-:W-:Y:S03]  /*61c60*/  HMMA.16816.F32 R40, R4.reuse, R8, R40 ;  /* 0x000000080428723c */ /* 0x050fe60000001828 */
[----:B------:R-:W3:Y:S03]  /*61c70*/  LDL.LU.64 R36, [R1+0x4028] ;  /* 0x0040280001247983 */ /* 0x000ee60000300a00 */
[----:B------:R-:W-:Y:S01]  /*61c80*/  HMMA.16816.F32 R52, R4, R2, R52 ;  /* 0x000000020434723c */ /* 0x000fe20000001834 */
[----:B------:R-:W-:-:S02]  /*61c90*/  IMAD R30, R0, 0x100, R31 ;  /* 0x00000100001e7824 */ /* 0x000fc400078e021f */
[----:B------:R-:W-:-:S14]  /*61ca0*/  IMAD R31, R61, 0x100, R60 ;  /* 0x000001003d1f7824 */ /* 0x000fdc00078e023c */
[----:B------:R-:W-:Y:S04]  /*61cb0*/  STL.64 [R1+0x5e0], R40 ;  /* 0x0005e02801007387 */ /* 0x000fe80000100a00 */
[----:B------:R0:W-:Y:S04]  /*61cc0*/  STL.64 [R1+0x5e8], R42 ;  /* 0x0005e82a01007387 */ /* 0x0001e80000100a00 */
[----:B0-----:R-:W4:Y:S04]  /*61cd0*/  LDL.LU.64 R42, [R1+0x4020] ;  /* 0x00402000012a7983 */ /* 0x001f280000300a00 */
[----:B------:R-:W4:Y:S04]  /*61ce0*/  LDL.LU.64 R40, [R1+0x4018] ;  /* 0x0040180001287983 */ /* 0x000f280000300a00 */
[----:B------:R-:W-:Y:S04]  /*61cf0*/  STL.64 [R1+0x5d0], R52 ;  /* 0x0005d03401007387 */ /* 0x000fe80000100a00 */
[----:B------:R0:W-:Y:S04]  /*61d00*/  STL.64 [R1+0x5d8], R54 ;  /* 0x0005d83601007387 */ /* 0x0001e80000100a00 */
[----:B0-----:R-:W4:Y:S04]  /*61d10*/  LDL.LU.64 R54, [R1+0x4010] ;  /* 0x0040100001367983 */ /* 0x001f280000300a00 */
[----:B------:R-:W4:Y:S04]  /*61d20*/  LDL.LU.64 R52, [R1+0x4008] ;  /* 0x0040080001347983 */ /* 0x000f280000300a00 */
[----:B------:R-:W4:Y:S04]  /*61d30*/  LDL.LU R60, [R1+0x33dc] ;  /* 0x0033dc00013c7983 */ /* 0x000f280000300800 */
[----:B------:R-:W4:Y:S01]  /*61d40*/  LDL.LU R61, [R1+0x33d8] ;  /* 0x0033d800013d7983 */ /* 0x000f220000300800 */
[----:B--2---:R-:W-:Y:S03]  /*61d50*/  HMMA.16816.F32 R4, R4, R38, R44 ;  /* 0x000000260404723c */ /* 0x004fe6000000182c */
[----:B------:R-:W2:Y:S04]  /*61d60*/  LDL.LU.64 R46, [R1+0x4000] ;  /* 0x00400000012e7983 */ /* 0x000ea80000300a00 */
[----:B------:R-:W2:-:S15]  /*61d70*/  LDL.LU.64 R44, [R1+0x3ff8] ;  /* 0x003ff800012c7983 */ /* 0x000e9e0000300a00 */
[----:B------:R-:W-:-:S01]  /*61d80*/  NOP ;  /* 0x0000000000007918 */ /* 0x000fc20000000000 */
[----:B------:R0:W-:Y:S04]  /*61d90*/  STL.64 [R1+0x5b0], R4 ;  /* 0x0005b00401007387 */ /* 0x0001e80000100a00 */
[----:B------:R1:W-:Y:S04]  /*61da0*/  STL.64 [R1+0x5b8], R6 ;  /* 0x0005b80601007387 */ /* 0x0003e80000100a00 */
[----:B0-----:R-:W4:Y:S04]  /*61db0*/  LDL.LU R4, [R1+0x20] ;  /* 0x0000200001047983 */ /* 0x001f280000300800 */
[----:B------:R-:W4:Y:S04]  /*61dc0*/  LDL.LU R5, [R1+0x24] ;  /* 0x0000240001057983 */ /* 0x000f280000300800 */
[----:B-1----:R-:W4:Y:S04]  /*61dd0*/  LDL.LU R6, [R1+0x28] ;  /* 0x0000280001067983 */ /* 0x002f280000300800 */
[----:B------:R-:W4:Y:S01]  /*61de0*/  LDL.LU R7, [R1+0x2c] ;  /* 0x00002c0001077983 */ /* 0x000f220000300800 */
[----:B------:R-:W-:-:S02]  /*61df0*/  F2FP.F16.E5M2.UNPACK_B R28, R28 ;  /* 0x0000001cff1c723e */ /* 0x000fc400020004ff */
[----:B------:R-:W-:Y:S02]  /*61e00*/  F2FP.F16.E5M2.UNPACK_B R29, R29 ;  /* 0x0000001dff1d723e */ /* 0x000fe400020004ff */
[----:B------:R-:W-:Y:S02]  /*61e10*/  F2FP.F16.E5M2.UNPACK_B R30, R30 ;  /* 0x0000001eff1e723e */ /* 0x000fe400020004ff */
[----:B------:R-:W-:-:S07]  /*61e20*/  F2FP.F16.E5M2.UNPACK_B R31, R31 ;  /* 0x0000001fff1f723e */ /* 0x000fce00020004ff */
[C---:B---3--:R-:W-:Y:S06]  /*61e30*/  HMMA.16816.F32 R48, R28.reuse, R36, R48 ;  /* 0x000000241c30723c */ /* 0x048fec0000001830 */
[C---:B------:R-:W-:Y:S06]  /*61e40*/  HMMA.16816.F32 R56, R28.reuse, R34, R56 ;  /* 0x000000221c38723c */ /* 0x040fec0000001838 */
[----:B----4-:R-:W-:-:S15]  /*61e50*/  HMMA.16816.F32 R4, R28, R40, R4 ;  /* 0x000000281c04723c */ /* 0x010fde0000001804 */
[----:B------:R-:W-:-:S08]  /*61e60*/  NOP ;  /* 0x0000000000007918 */ /* 0x000fd00000000000 */
[----:B------:R0:W-:Y:S04]  /*61e70*/  STL.64 [R1+0x590], R4 ;  /* 0x0005900401007387 */ /* 0x0001e80000100a00 */
[----:B------:R1:W-:Y:S04]  /*61e80*/  STL.64 [R1+0x598], R6 ;  /* 0x0005980601007387 */ /* 0x0003e80000100a00 */
[----:B0-----:R-:W3:Y:S04]  /*61e90*/  LDL.LU R5, [R1+0x33cc] ;  /* 0x0033cc0001057983 */ /* 0x001ee80000300800 */
[----:B-1----:R-:W3:Y:S04]  /*61ea0*/  LDL.LU R6, [R1+0x33c8] ;  /* 0x0033c80001067983 */ /* 0x002ee80000300800 */
[----:B------:R-:W4:Y:S04]  /*61eb0*/  LDL.LU R7, [R1+0x33d4] ;  /* 0x0033d40001077983 */ /* 0x000f280000300800 */
[----:B------:R-:W4:Y:S04]  /*61ec0*/  LDL.LU R0, [R1+0x33d0] ;  /* 0x0033d00001007983 */ /* 0x000f280000300800 */
[----:B------:R0:W-:Y:S04]  /*61ed0*/  STL.64 [R1+0x3f60], R42 ;  /* 0x003f602a01007387 */ /* 0x0001e80000100a00 */
[----:B------:R1:W-:Y:S01]  /*61ee0*/  STL.64 [R1+0x3f58], R40 ;  /* 0x003f582801007387 */ /* 0x0003e20000100a00 */
[----:B0-----:R-:W-:-:S02]  /*61ef0*/  IMAD.MOV.U32 R42, RZ, RZ, R53 ;  /* 0x000000ffff2a7224 */ /* 0x001fc400078e0035 */
[----:B-1----:R-:W-:Y:S02]  /*61f00*/  IMAD.MOV.U32 R40, RZ, RZ, R55 ;  /* 0x000000ffff287224 */ /* 0x002fe400078e0037 */
[----:B------:R-:W3:Y:S01]  /*61f10*/  LDL.LU R55, [R1+0x3ff4] ;  /* 0x003ff40001377983 */ /* 0x000ee20000300800 */
[----:B------:R-:W-:Y:S02]  /*61f20*/  IMAD.MOV.U32 R41, RZ, RZ, R54 ;  /* 0x000000ffff297224 */ /* 0x000fe400078e0036 */
[----:B------:R-:W-:Y:S01]  /*61f30*/  IMAD.MOV.U32 R43, RZ, RZ, R52 ;  /* 0x000000ffff2b7224 */ /* 0x000fe200078e0034 */
[----:B------:R-:W4:Y:S04]  /*61f40*/  LDL.LU R54, [R1+0x3ff0] ;  /* 0x003ff00001367983 */ /* 0x000f280000300800 */
[----:B------:R-:W3:Y:S04]  /*61f50*/  LDL.LU R53, [R1+0x3fec] ;  /* 0x003fec0001357983 */ /* 0x000ee80000300800 */
[----:B------:R-:W4:Y:S04]  /*61f60*/  LDL.LU R52, [R1+0x3fe8] ;  /* 0x003fe80001347983 */ /* 0x000f280000300800 */
[----:B------:R-:W-:Y:S04]  /*61f70*/  STL.64 [R1+0x580], R48 ;  /* 0x0005803001007387 */ /* 0x000fe80000100a00 */
[----:B------:R0:W-:Y:S04]  /*61f80*/  STL.64 [R1+0x588], R50 ;  /* 0x0005883201007387 */ /* 0x0001e80000100a00 */
[----:B0-----:R-:W3:Y:S04]  /*61f90*/  LDL.LU.64 R50, [R1+0x3fe0] ;  /* 0x003fe00001327983 */ /* 0x001ee80000300a00 */
[----:B------:R-:W3:Y:S04]  /*61fa0*/  LDL.LU.64 R48, [R1+0x3fd8] ;  /* 0x003fd80001307983 */ /* 0x000ee80000300a00 */
[----:B------:R2:W-:Y:S04]  /*61fb0*/  STL.64 [R1+0x3f70], R38 ;  /* 0x003f702601007387 */ /* 0x0005e80000100a00 */
[----:B------:R0:W-:Y:S01]  /*61fc0*/  STL.64 [R1+0x3f68], R36 ;  /* 0x003f682401007387 */ /* 0x0001e20000100a00 */
[----:B--2---:R-:W-:-:S02]  /*61fd0*/  IMAD.MOV.U32 R38, RZ, RZ, R45 ;  /* 0x000000ffff267224 */ /* 0x004fc400078e002d */
[----:B0-----:R-:W-:Y:S02]  /*61fe0*/  IMAD.MOV.U32 R36, RZ, RZ, R47 ;  /* 0x000000ffff247224 */ /* 0x001fe400078e002f */
[----:B------:R-:W2:Y:S01]  /*61ff0*/  LDL.LU R47, [R1+0x3fd4] ;  /* 0x003fd400012f7983 */ /* 0x000ea20000300800 */
[----:B------:R-:W-:Y:S02]  /*62000*/  IMAD.MOV.U32 R37, RZ, RZ, R46 ;  /* 0x000000ffff257224 */ /* 0x000fe400078e002e */
[----:B------:R-:W-:Y:S01]  /*62010*/  IMAD.MOV.U32 R39, RZ, RZ, R44 ;  /* 0x000000ffff277224 */ /* 0x000fe200078e002c */
[----:B------:R-:W2:Y:S04]  /*62020*/  LDL.LU R46, [R1+0x3fd0] ;  /* 0x003fd000012e7983 */ /* 0x000ea80000300800 */
[----:B------:R-:W2:Y:S04]  /*62030*/  LDL.LU R45, [R1+0x3fcc] ;  /* 0x003fcc00012d7983 */ /* 0x000ea80000300800 */
[----:B------:R-:W2:Y:S04]  /*62040*/  LDL.LU R44, [R1+0x3fc8] ;  /* 0x003fc800012c7983 */ /* 0x000ea80000300800 */
[----:B------:R-:W-:Y:S04]  /*62050*/  STL.64 [R1+0x560], R56 ;  /* 0x0005603801007387 */ /* 0x000fe80000100a00 */
[----:B------:R0:W-:Y:S04]  /*62060*/  STL.64 [R1+0x568], R58 ;  /* 0x0005683a01007387 */ /* 0x0001e80000100a00 */
[----:B0-----:R-:W4:Y:S04]  /*62070*/  LDL.LU.64 R58, [R1+0x3fc0] ;  /* 0x003fc000013a7983 */ /* 0x001f280000300a00 */
[----:B------:R-:W4:Y:S02]  /*62080*/  LDL.LU.64 R56, [R1+0x3fb8] ;  /* 0x003fb80001387983 */ /* 0x000f240000300a00 */
[----:B----4-:R-:W-:-:S15]  /*62090*/  HMMA.16816.F32 R56, R28, R32, R56 ;  /* 0x000000201c38723c */ /* 0x010fde0000001838 */
[----:B------:R-:W-:-:S08]  /*620a0*/  NOP ;  /* 0x0000000000007918 */ /* 0x000fd00000000000 */
[----:B------:R0:W-:Y:S04]  /*620b0*/  STL.64 [R1+0x550], R56 ;  /* 0x0005503801007387 */ /* 0x0001e80000100a00 */
[----:B------:R1:W-:Y:S01]  /*620c0*/  STL.64 [R1+0x558], R58 ;  /* 0x0005583a01007387 */ /* 0x0003e20000100a00 */
[----:B0-----:R-:W-:-:S03]  /*620d0*/  IMAD.MOV.U32 R56, RZ, RZ, R52 ;  /* 0x000000ffff387224 */ /* 0x001fc600078e0034 */
[----:B------:R-:W4:Y:S01]  /*620e0*/  LDL.LU R52, [R1+0x3fb4] ;  /* 0x003fb40001347983 */ /* 0x000f220000300800 */
[----:B---3--:R-:W-:Y:S02]  /*620f0*/  IMAD.MOV.U32 R57, RZ, RZ, R53 ;  /* 0x000000ffff397224 */ /* 0x008fe400078e0035 */
[----:B-1----:R-:W-:Y:S01]  /*62100*/  IMAD.MOV.U32 R58, RZ, RZ, R54 ;  /* 0x000000ffff3a7224 */ /* 0x002fe200078e0036 */
[----:B------:R-:W4:Y:S01]  /*62110*/  LDL.LU R53, [R1+0x3fb0] ;  /* 0x003fb00001357983 */ /* 0x000f220000300800 */
[----:B------:R-:W-:-:S03]  /*62120*/  IMAD.MOV.U32 R59, RZ, RZ, R55 ;  /* 0x000000ffff3b7224 */ /* 0x000fc600078e0037 */
        /* <DEDUP_REMOVED lines=9> */
[----:B------:R-:W3:Y:S04]  /*621c0*/  LDL.LU R49, [R1+0x3fa0] ;  /* 0x003fa00001317983 */ /* 0x000ee80000300800 */
[----:B------:R-:W3:Y:S04]  /*621d0*/  LDL.LU R50, [R1+0x3f9c] ;  /* 0x003f9c0001327983 */ /* 0x000ee80000300800 */
[----:B------:R-:W3:Y:S01]  /*621e0*/  LDL.LU R51, [R1+0x3f98] ;  /* 0x003f980001337983 */ /* 0x000ee20000300800 */
[C---:B----4-:R-:W-:Y:S06]  /*621f0*/  HMMA.16816.F32 R52, R28.reuse, R26, R52 ;  /* 0x0000001a1c34723c */ /* 0x050fec0000001834 */
[----:B---3--:R-:W-:-:S15]  /*62200*/  HMMA.16816.F32 R48, R28, R24, R48 ;  /* 0x000000181c30723c */ /* 0x008fde0000001830 */
[----:B------:R-:W-:-:S02]  /*62210*/  NOP ;  /* 0x0000000000007918 */ /* 0x000fc40000000000 */
[----:B------:R2:W-:Y:S04]  /*62220*/  STL.64 [R1+0x530], R52 ;  /* 0x0005303401007387 */ /* 0x0005e80000100a00 */
[----:B------:R0:W-:Y:S01]  /*62230*/  STL.64 [R1+0x538], R54 ;  /* 0x0005383601007387 */ /* 0x0001e20000100a00 */
[----:B--2---:R-:W-:-:S03]  /*62240*/  IMAD.MOV.U32 R52, RZ, RZ, R44 ;  /* 0x000000ffff347224 */ /* 0x004fc600078e002c */
[----:B------:R-:W2:Y:S01]  /*62250*/  LDL.LU R44, [R1+0x3f94] ;  /* 0x003f9400012c7983 */ /* 0x000ea20000300800 */
[----:B------:R-:W-:Y:S02]  /*62260*/  IMAD.MOV.U32 R53, RZ, RZ, R45 ;  /* 0x000000ffff357224 */ /* 0x000fe400078e002d */
[----:B0-----:R-:W-:Y:S01]  /*62270*/  IMAD.MOV.U32 R54, RZ, RZ, R46 ;  /* 0x000000ffff367224 */ /* 0x001fe200078e002e */
[----:B------:R-:W2:Y:S01]  /*62280*/  LDL.LU R45, [R1+0x3f90] ;  /* 0x003f9000012d7983 */ /* 0x000ea20000300800 */
[----:B------:R-:W-:-:S03]  /*62290*/  IMAD.MOV.U32 R55, RZ, RZ, R47 ;  /* 0x000000ffff377224 */ /* 0x000fc600078e002f */
[----:B------:R-:W2:Y:S04]  /*622a0*/  LDL.LU R46, [R1+0x3f8c] ;  /* 0x003f8c00012e7983 */ /* 0x000ea80000300800 */
[----:B------:R-:W2:Y:S04]  /*622b0*/  LDL.LU R47, [R1+0x3f88] ;  /* 0x003f8800012f7983 */ /* 0x000ea80000300800 */
        /* <DEDUP_REMOVED lines=8> */
[----:B------:R-:W-:Y:S01]  /*62340*/  STL.64 [R1+0x3f30], R22 ;  /* 0x003f301601007387 */ /* 0x000fe20000100a00 */
[----:B------:R-:W-:-:S02]  /*62350*/  IMAD R4, R6, 0x100, R5 ;  /* 0x0000010006047824 */ /* 0x000fc400078e0205 */
[----:B------:R-:W-:Y:S01]  /*62360*/  IMAD R5, R0, 0x100, R7 ;  /* 0x0000010000057824 */ /* 0x000fe200078e0207 */
[C---:B--2---:R-:W-:Y:S06]  /*62370*/  HMMA.16816.F32 R44, R28.reuse, R22, R44 ;  /* 0x000000161c2c723c */ /* 0x044fec000000182c */
[----:B---3--:R-:W-:-:S15]  /*62380*/  HMMA.16816.F32 R24, R28, R20, R48 ;  /* 0x000000141c18723c */ /* 0x008fde0000001830 */
        /* <DEDUP_REMOVED lines=78> */
[----:B------:R-:W-:-:S08]  /*62870*/  NOP ;  /* 0x0000000000007918 */ /* 0x000fd00000000000 */
[----:B------:R-:W-:Y:S04]  /*62880*/  STL.64 [R1+0x510], R12 ;  /* 0x0005100c01007387 */ /* 0x000fe80000100a00 */
[----:B------:R0:W-:Y:S04]  /*62890*/  STL.64 [R1+0x518], R14 ;  /* 0x0005180e01007387 */ /* 0x0001e80000100a00 */
[----:B0-----:R-:W2:Y:S04]  /*628a0*/  LDL.LU.64 R14, [R1+0x3f80] ;  /* 0x003f8000010e7983 */ /* 0x001ea80000300a00 */
[----:B------:R-:W4:Y:S04]  /*628b0*/  LDL.LU.64 R12, [R1+0x3f78] ;  /* 0x003f7800010c7983 */ /* 0x000f280000300a00 */
[----:B------:R-:W-:Y:S04]  /*628c0*/  STL.64 [R1+0x500], R36 ;  /* 0x0005002401007387 */ /* 0x000fe80000100a00 */
[----:B------:R0:W-:Y:S04]  /*628d0*/  STL.64 [R1+0x508], R38 ;  /* 0x0005082601007387 */ /* 0x0001e80000100a00 */
[----:B0-----:R-:W2:Y:S04]  /*628e0*/  LDL.LU.64 R38, [R1+0x3f70] ;  /* 0x003f700001267983 */ /* 0x001ea80000300a00 */
[----:B------:R-:W4:Y:S01]  /*628f0*/  LDL.LU.64 R36, [R1+0x3f68] ;  /* 0x003f680001247983 */ /* 0x000f220000300a00 */
[----:B---3--:R-:W-:Y:S01]  /*62900*/  IMAD R7, R0, 0x100, R7 ;  /* 0x0000010000077824 */ /* 0x008fe200078e0207 */
[----:B--2---:R-:W-:Y:S02]  /*62910*/  HMMA.16816.F32 R28, R28, R38, R40 ;  /* 0x000000261c1c723c */ /* 0x004fe40000001828 */
        /* <DEDUP_REMOVED lines=55> */
[----:B------:R3:W-:Y:S02]  /*62c90*/  STL.64 [R1+0x3d8], R34 ;  /* 0x0003d82201007387 */ /* 0x0007e40000100a00 */
[----:B---3--:R-:W-:Y:S02]  /*62ca0*/  HMMA.16816.F32 R32, R4, R24, R36 ;  /* 0x000000180420723c */ /* 0x008fe40000001824 */
        /* <DEDUP_REMOVED lines=14> */
[----:B------:R0:W-:Y:S01]  /*62d90*/  STL.64 [R1+0x3a8], R26 ;  /* 0x0003a81a01007387 */ /* 0x0001e20000100a00 */
[C---:B------:R-:W-:Y:S06]  /*62da0*/  HMMA.16816.F32 R28, R4.reuse, R16, R48 ;  /* 0x00000010041c723c */ /* 0x040fec0000001830 */
[C---:B0-----:R-:W-:Y:S10]  /*62db0*/  HMMA.16816.F32 R24, R4.reuse, R14, R52 ;  /* 0x0000000e0418723c */ /* 0x041ff40000001834 */
[----:B------:R-:W-:Y:S04]  /*62dc0*/  STL.64 [R1+0x390], R20 ;  /* 0x0003901401007387 */ /* 0x000fe80000100a00 */
[----:B------:R0:W-:Y:S02]  /*62dd0*/  STL.64 [R1+0x398], R22 ;  /* 0x0003981601007387 */ /* 0x0001e40000100a00 */
[----:B0-----:R-:W-:Y:S02]  /*62de0*/  HMMA.16816.F32 R20, R4, R12, R56 ;  /* 0x0000000c0414723c */ /* 0x001fe40000001838 */
[----:B------:R-:W-:Y:S04]  /*62df0*/  STL.64 [R1+0x380], R28 ;  /* 0x0003801c01007387 */ /* 0x000fe80000100a00 */
[----:B------:R-:W-:Y:S04]  /*62e00*/  STL.64 [R1+0x388], R30 ;  /* 0x0003881e01007387 */ /* 0x000fe80000100a00 */
[----:B------:R-:W-:Y:S04]  /*62e10*/  STL.64 [R1+0x370], R24 ;  /* 0x0003701801007387 */ /* 0x000fe80000100a00 */
[----:B------:R-:W-:Y:S04]  /*62e20*/  STL.64 [R1+0x378], R26 ;  /* 0x0003781a01007387 */ /* 0x000fe80000100a00 */
[----:B------:R-:W2:Y:S05]  /*62e30*/  LDL.LU R40, [R1+0x14d0] ;  /* 0x0014d00001287983 */ /* 0x000eaa0000300800 */
        /* <DEDUP_REMOVED lines=8> */
[----:B------:R-:W3:Y:S01]  /*62ec0*/  LDL.LU R23, [R1+0x95c] ;  /* 0x00095c0001177983 */ /* 0x000ee20000300800 */
[----:B------:R-:W-:-:S03]  /*62ed0*/  IMAD R28, R61, 0x100, R60 ;  /* 0x000001003d1c7824 */ /* 0x000fc600078e023c */
        /* <DEDUP_REMOVED lines=35> */
[C---:B---3--:R-:W-:Y:S06]  /*63110*/  HMMA.16816.F32 R20, R4.reuse, R10, R20 ;  /* 0x0000000a0414723c */ /* 0x048fec0000001814 */
[----:B----4-:R-:W-:-:S15]  /*63120*/  HMMA.16816.F32 R36, R4, R8, R36 ;  /* 0x000000080424723c */ /* 0x010fde0000001824 */
        /* <DEDUP_REMOVED lines=13> */
[----:B------:R-:W-:-:S02]  /*63200*/  IMAD R29, R30, 0x100, R29 ;  /* 0x000001001e1d7824 */ /* 0x000fc400078e021d */
[----:B------:R-:W-:Y:S02]  /*63210*/  IMAD R30, R0, 0x100, R31 ;  /* 0x00000100001e7824 */ /* 0x000fe400078e021f */
[----:B------:R-:W-:Y:S01]  /*63220*/  IMAD R31, R61, 0x100, R60 ;  /* 0x000001003d1f7824 */ /* 0x000fe200078e023c */
[----:B------:R-:W-:Y:S02]  /*63230*/  F2FP.F16.E5M2.UNPACK_B R28, R28 ;  /* 0x0000001cff1c723e */ /* 0x000fe400020004ff */
[----:B------:R-:W-:Y:S02]  /*63240*/  F2FP.F16.E5M2.UNPACK_B R29, R29 ;  /* 0x0000001dff1d723e */ /* 0x000fe400020004ff */
[----:B------:R-:W-:Y:S02]  /*63250*/  F2FP.F16.E5M2.UNPACK_B R30, R30 ;  /* 0x0000001eff1e723e */ /* 0x000fe400020004ff */
[----:B------:R-:W-:Y:S01]  /*63260*/  F2FP.F16.E5M2.UNPACK_B R31, R31 ;  /* 0x0000001fff1f723e */ /* 0x000fe200020004ff */
[----:B----4-:R-:W-:Y:S01]  /*63270*/  HMMA.16816.F32 R48, R4, R38, R48 ;  /* 0x000000260430723c */ /* 0x010fe20000001830 */
[----:B------:R-:W4:Y:S05]  /*63280*/  LDL.LU R4, [R1+0xab0] ;  /* 0x000ab00001047983 */ /* 0x000f2a0000300800 */
[C---:B--2---:R-:W-:Y:S06]  /*63290*/  HMMA.16816.F32 R32, R28.reuse, R36, R32 ;  /* 0x000000241c20723c */ /* 0x044fec0000001820 */
[C---:B---3--:R-:W-:Y:S11]  /*632a0*/  HMMA.16816.F32 R24, R28.reuse, R40, R24 ;  /* 0x000000281c18723c */ /* 0x048ff60000001818 */
[----:B------:R0:W-:Y:S04]  /*632b0*/  STL.64 [R1+0x340], R48 ;  /* 0x0003403001007387 */ /* 0x0001e80000100a00 */
[----:B------:R1:W-:Y:S04]  /*632c0*/  STL.64 [R1+0x348], R50 ;  /* 0x0003483201007387 */ /* 0x0003e80000100a00 */
[----:B------:R-:W4:Y:S04]  /*632d0*/  LDL.LU R5, [R1+0xab4] ;  /* 0x000ab40001057983 */ /* 0x000f280000300800 */
[----:B------:R-:W4:Y:S04]  /*632e0*/  LDL.LU R6, [R1+0xab8] ;  /* 0x000ab80001067983 */ /* 0x000f280000300800 */
[----:B------:R-:W4:Y:S04]  /*632f0*/  LDL.LU R7, [R1+0xabc] ;  /* 0x000abc0001077983 */ /* 0x000f280000300800 */
[----:B0-----:R-:W2:Y:S04]  /*63300*/  LDL.LU R48, [R1+0xba0] ;  /* 0x000ba00001307983 */ /* 0x001ea80000300800 */
[----:B------:R-:W2:Y:S04]  /*63310*/  LDL.LU R49, [R1+0xba4] ;  /* 0x000ba40001317983 */ /* 0x000ea80000300800 */
[----:B-1----:R-:W2:Y:S04]  /*63320*/  LDL.LU R50, [R1+0xba8] ;  /* 0x000ba80001327983 */ /* 0x002ea80000300800 */
        /* <DEDUP_REMOVED lines=24> */
[----:B------:R2:W-:Y:S04]  /*634b0*/  STL.64 [R1+0x318], R38 ;  /* 0x0003182601007387 */ /* 0x0005e80000100a00 */
[----:B------:R-:W-:Y:S04]  /*634c0*/  STL.64 [R1+0x3e90], R34 ;  /* 0x003e902201007387 */ /* 0x000fe80000100a00 */
[----:B---3--:R0:W-:Y:S01]  /*634d0*/  STL.64 [R1+0x3e88], R32 ;  /* 0x003e882001007387 */ /* 0x0081e20000100a00 */
[C---:B--2---:R-:W-:Y:S06]  /*634e0*/  HMMA.16816.F32 R36, R28.reuse, R32, R40 ;  /* 0x000000201c24723c */ /* 0x044fec0000001828 */
[C---:B0-----:R-:W-:Y:S06]  /*634f0*/  HMMA.16816.F32 R32, R28.reuse, R26, R4 ;  /* 0x0000001a1c20723c */ /* 0x041fec0000001804 */
[C---:B------:R-:W-:Y:S11]  /*63500*/  HMMA.16816.F32 R4, R28.reuse, R24, R44 ;  /* 0x000000181c04723c */ /* 0x040ff6000000182c */
[----:B------:R-:W-:Y:S04]  /*63510*/  STL.64 [R1+0x300], R36 ;  /* 0x0003002401007387 */ /* 0x000fe80000100a00 */
[----:B------:R-:W-:Y:S04]  /*63520*/  STL.64 [R1+0x308], R38 ;  /* 0x0003082601007387 */ /* 0x000fe80000100a00 */
[----:B------:R-:W-:Y:S04]  /*63530*/  STL.64 [R1+0x3ec0], R26 ;  /* 0x003ec01a01007387 */ /* 0x000fe80000100a00 */
        /* <DEDUP_REMOVED lines=20> */
[----:B------:R-:W4:Y:S01]  /*63680*/  LDL.LU R32, [R1+0xbf0] ;  /* 0x000bf00001207983 */ /* 0x000f220000300800 */
[C---:B0-----:R-:W-:Y:S03]  /*63690*/  HMMA.16816.F32 R4, R28.reuse, R18, R48 ;  /* 0x000000121c04723c */ /* 0x041fe60000001830 */
[----:B------:R-:W4:Y:S04]  /*636a0*/  LDL.LU R33, [R1+0xbf4] ;  /* 0x000bf40001217983 */ /* 0x000f280000300800 */
[----:B------:R-:W4:Y:S04]  /*636b0*/  LDL.LU R34, [R1+0xbf8] ;  /* 0x000bf80001227983 */ /* 0x000f280000300800 */
[----:B------:R-:W4:Y:S04]  /*636c0*/  LDL.LU R35, [R1+0xbfc] ;  /* 0x000bfc0001237983 */ /* 0x000f280000300800 */
[----:B------:R-:W3:Y:S04]  /*636d0*/  LDL.LU R58, [R1+0x340c] ;  /* 0x00340c00013a7983 */ /* 0x000ee80000300800 */
[----:B------:R-:W3:Y:S04]  /*636e0*/  LDL.LU R59, [R1+0x3408] ;  /* 0x00340800013b7983 */ /* 0x000ee80000300800 */
[----:B------:R-:W3:Y:S04]  /*636f0*/  LDL.LU R40, [R1+0x14b0] ;  /* 0x0014b00001287983 */ /* 0x000ee80000300800 */
        /* <DEDUP_REMOVED lines=26> */
[----:B------:R0:W-:Y:S04]  /*638a0*/  STL.64 [R1+0x2a0], R52 ;  /* 0x0002a03401007387 */ /* 0x0001e80000100a00 */
[----:B------:R1:W-:Y:S04]  /*638b0*/  STL.64 [R1+0x2a8], R54 ;  /* 0x0002a83601007387 */ /* 0x0003e80000100a00 */
[----:B0-----:R-:W2:Y:S04]  /*638c0*/  LDL.LU R52, [R1+0xd00] ;  /* 0x000d000001347983 */ /* 0x001ea80000300800 */
[----:B------:R-:W2:Y:S04]  /*638d0*/  LDL.LU R53, [R1+0xd04] ;  /* 0x000d040001357983 */ /* 0x000ea80000300800 */
[----:B-1----:R-:W2:Y:S04]  /*638e0*/  LDL.LU R54, [R1+0xd08] ;  /* 0x000d080001367983 */ /* 0x002ea80000300800 */
[----:B------:R-:W2:Y:S04]  /*638f0*/  LDL.LU R55, [R1+0xd0c] ;  /* 0x000d0c0001377983 */ /* 0x000ea80000300800 */
[----:B------:R-:W-:Y:S04]  /*63900*/  STL.64 [R1+0x290], R32 ;  /* 0x0002902001007387 */ /* 0x000fe80000100a00 */
[----:B------:R3:W-:Y:S02]  /*63910*/  STL.64 [R1+0x298], R34 ;  /* 0x0002982201007387 */ /* 0x0007e40000100a00 */
[C---:B---3--:R-:W-:Y:S02]  /*63920*/  HMMA.16816.F32 R32, R28.reuse, R12, R44 ;  /* 0x0000000c1c20723c */ /* 0x048fe4000000182c */
[----:B------:R-:W3:Y:S04]  /*63930*/  LDL.LU R44, [R1+0xd80] ;  /* 0x000d8000012c7983 */ /* 0x000ee80000300800 */
[----:B------:R-:W-:Y:S01]  /*63940*/  HMMA.16816.F32 R24, R28, R10, R24 ;  /* 0x0000000a1c18723c */ /* 0x000fe20000001818 */
[----:B------:R-:W-:-:S15]  /*63950*/  IMAD R4, R59, 0x100, R58 ;  /* 0x000001003b047824 */ /* 0x000fde00078e023a */
[----:B------:R-:W-:-:S01]  /*63960*/  NOP ;  /* 0x0000000000007918 */ /* 0x000fc20000000000 */
[----:B------:R0:W-:Y:S04]  /*63970*/  STL.64 [R1+0x280], R32 ;  /* 0x0002802001007387 */ /* 0x0001e80000100a00 */
[----:B------:R1:W-:Y:S04]  /*63980*/  STL.64 [R1+0x288], R34 ;  /* 0x0002882201007387 */ /* 0x0003e80000100a00 */
[----:B------:R-:W3:Y:S04]  /*63990*/  LDL.LU R45, [R1+0xd84] ;  /* 0x000d8400012d7983 */ /* 0x000ee80000300800 */
[----:B------:R-:W3:Y:S04]  /*639a0*/  LDL.LU R46, [R1+0xd88] ;  /* 0x000d8800012e7983 */ /* 0x000ee80000300800 */
[----:B------:R-:W3:Y:S01]  /*639b0*/  LDL.LU R47, [R1+0xd8c] ;  /* 0x000d8c00012f7983 */ /* 0x000ee20000300800 */
[C---:B------:R-:W-:Y:S03]  /*639c0*/  HMMA.16816.F32 R36, R28.reuse, R8, R36 ;  /* 0x000000081c24723c */ /* 0x040fe60000001824 */
        /* <DEDUP_REMOVED lines=9> */
[----:B------:R0:W-:Y:S01]  /*63a60*/  STL.64 [R1+0x278], R26 ;  /* 0x0002781a01007387 */ /* 0x0001e20000100a00 */
[----:B------:R-:W-:Y:S03]  /*63a70*/  HMMA.16816.F32 R40, R28, R2, R40 ;  /* 0x000000021c28723c */ /* 0x000fe60000001828 */
        /* <DEDUP_REMOVED lines=8> */
[----:B0-----:R-:W4:Y:S04]  /*63b00*/  LDL.LU.64 R42, [R1+0x3ea0] ;  /* 0x003ea000012a7983 */ /* 0x001f280000300a00 */
[----:B------:R-:W4:Y:S01]  /*63b10*/  LDL.LU.64 R40, [R1+0x3e98] ;  /* 0x003e980001287983 */ /* 0x000f220000300a00 */
[----:B------:R-:W-:-:S02]  /*63b20*/  IMAD R5, R6, 0x100, R5 ;  /* 0x0000010006057824 */ /* 0x000fc400078e0205 */
[----:B------:R-:W-:Y:S02]  /*63b30*/  IMAD R6, R0, 0x100, R7 ;  /* 0x0000010000067824 */ /* 0x000fe400078e0207 */
[----:B------:R-:W-:Y:S01]  /*63b40*/  IMAD R7, R61, 0x100, R60 ;  /* 0x000001003d077824 */ /* 0x000fe200078e023c */
[----:B------:R-:W-:Y:S02]  /*63b50*/  F2FP.F16.E5M2.UNPACK_B R4, R4 ;  /* 0x00000004ff04723e */ /* 0x000fe400020004ff */
[----:B------:R-:W-:Y:S02]  /*63b60*/  F2FP.F16.E5M2.UNPACK_B R5, R5 ;  /* 0x00000005ff05723e */ /* 0x000fe400020004ff */
[----:B------:R-:W-:Y:S02]  /*63b70*/  F2FP.F16.E5M2.UNPACK_B R6, R6 ;  /* 0x00000006ff06723e */ /* 0x000fe400020004ff */
[----:B------:R-:W-:Y:S01]  /*63b80*/  F2FP.F16.E5M2.UNPACK_B R7, R7 ;  /* 0x00000007ff07723e */ /* 0x000fe200020004ff */
[----:B--2---:R-:W-:Y:S01]  /*63b90*/  HMMA.16816.F32 R48, R28, R38, R48 ;  /* 0x000000261c30723c */ /* 0x004fe20000001830 */
[----:B------:R-:W2:Y:S05]  /*63ba0*/  LDL.LU R28, [R1+0xd60] ;  /* 0x000d6000011c7983 */ /* 0x000eaa0000300800 */
[----:B---3--:R-:W-:-:S15]  /*63bb0*/  HMMA.16816.F32 R32, R4, R36, R32 ;  /* 0x000000240420723c */ /* 0x008fde0000001820 */
[----:B------:R-:W-:-:S02]  /*63bc0*/  NOP ;  /* 0x0000000000007918 */ /* 0x000fc40000000000 */
[----:B------:R-:W-:Y:S04]  /*63bd0*/  STL.64 [R1+0x260], R48 ;  /* 0x0002603001007387 */ /* 0x000fe80000100a00 */
[----:B------:R4:W-:Y:S04]  /*63be0*/  STL.64 [R1+0x268], R50 ;  /* 0x0002683201007387 */ /* 0x0009e80000100a00 */
[----:B------:R-:W2:Y:S04]  /*63bf0*/  LDL.LU R29, [R1+0xd64] ;  /* 0x000d6400011d7983 */ /* 0x000ea80000300800 */
[----:B------:R-:W2:Y:S01]  /*63c00*/  LDL.LU R30, [R1+0xd68] ;  /* 0x000d6800011e7983 */ /* 0x000ea20000300800 */
[----:B----4-:R-:W-:Y:S03]  /*63c10*/  HMMA.16816.F32 R48, R4, R40, R52 ;  /* 0x000000280430723c */ /* 0x010fe60000001834 */
[----:B------:R-:W2:Y:S04]  /*63c20*/  LDL.LU R31, [R1+0xd6c] ;  /* 0x000d6c00011f7983 */ /* 0x000ea80000300800 */
[----:B------:R-:W3:-:S15]  /*63c30*/  LDL.LU R52, [R1+0xde0] ;  /* 0x000de00001347983 */ /* 0x000ede0000300800 */
[----:B------:R-:W-:-:S01]  /*63c40*/  NOP ;  /* 0x0000000000007918 */ /* 0x000fc20000000000 */
        /* <DEDUP_REMOVED lines=17> */
[----:B0-----:R-:W2:Y:S04]  /*63d60*/  LDL.LU.64 R34, [R1+0x3e90] ;  /* 0x003e900001227983 */ /* 0x001ea80000300a00 */
[----:B------:R-:W3:Y:S04]  /*63d70*/  LDL.LU.64 R32, [R1+0x3e88] ;  /* 0x003e880001207983 */ /* 0x000ee80000300a00 */
[----:B------:R-:W-:Y:S04]  /*63d80*/  STL.64 [R1+0x3e50], R38 ;  /* 0x003e502601007387 */ /* 0x000fe80000100a00 */
[----:B------:R2:W-:Y:S02]  /*63d90*/  STL.64 [R1+0x3e48], R36 ;  /* 0x003e482401007387 */ /* 0x0005e40000100a00 */
[C---:B--2---:R-:W-:Y:S06]  /*63da0*/  HMMA.16816.F32 R36, R4.reuse, R34, R40 ;  /* 0x000000220424723c */ /* 0x044fec0000001828 */
[----:B---3--:R-:W-:Y:S01]  /*63db0*/  HMMA.16816.F32 R28, R4, R32, R28 ;  /* 0x00000020041c723c */ /* 0x008fe2000000181c */
[----:B------:R-:W-:-:S15]  /*63dc0*/  STL.64 [R1+0x3e30], R34 ;  /* 0x003e302201007387 */ /* 0x000fde0000100a00 */
[----:B------:R-:W-:-:S01]  /*63dd0*/  NOP ;  /* 0x0000000000007918 */ /* 0x000fc20000000000 */
[----:B------:R-:W-:Y:S04]  /*63de0*/  STL.64 [R1+0x230], R36 ;  /* 0x0002302401007387 */ /* 0x000fe80000100a00 */
[----:B------:R-:W-:Y:S04]  /*63df0*/  STL.64 [R1+0x238], R38 ;  /* 0x0002382601007387 */ /* 0x000fe80000100a00 */
[----:B------:R0:W-:Y:S04]  /*63e00*/  STL.64 [R1+0x3e28], R32 ;  /* 0x003e282001007387 */ /* 0x0001e80000100a00 */
[----:B------:R-:W-:Y:S04]  /*63e10*/  STL.64 [R1+0x220], R28 ;  /* 0x0002201c01007387 */ /* 0x000fe80000100a00 */
[----:B------:R1:W-:Y:S01]  /*63e20*/  STL.64 [R1+0x228], R30 ;  /* 0x0002281e01007387 */ /* 0x0003e20000100a00 */
[C---:B0-----:R-:W-:Y:S06]  /*63e30*/  HMMA.16816.F32 R32, R4.reuse, R26, R44 ;  /* 0x0000001a0420723c */ /* 0x041fec000000182c */
[----:B-1----:R-:W-:Y:S01]  /*63e40*/  HMMA.16816.F32 R28, R4, R24, R56 ;  /* 0x00000018041c723c */ /* 0x002fe20000001838 */
[----:B------:R-:W2:-:S15]  /*63e50*/  LDL.LU R56, [R1+0xe60] ;  /* 0x000e600001387983 */ /* 0x000e9e0000300800 */
[----:B------:R-:W-:-:S01]  /*63e60*/  NOP ;  /* 0x0000000000007918 */ /* 0x000fc20000000000 */
        /* <DEDUP_REMOVED lines=11> */
[----:B------:R-:W2:Y:S04]  /*63f20*/  LDL.LU R36, [R1+0xe00] ;  /* 0x000e000001247983 */ /* 0x000ea80000300800 */
[----:B------:R-:W2:Y:S04]  /*63f30*/  LDL.LU R37, [R1+0xe04] ;  /* 0x000e040001257983 */ /* 0x000ea80000300800 */
[----:B------:R-:W2:Y:S04]  /*63f40*/  LDL.LU R38, [R1+0xe08] ;  /* 0x000e080001267983 */ /* 0x000ea80000300800 */
[----:B------:R-:W2:Y:S04]  /*63f50*/  LDL.LU R39, [R1+0xe0c] ;  /* 0x000e0c0001277983 */ /* 0x000ea80000300800 */
[----:B0-----:R-:W3:Y:S04]  /*63f60*/  LDL.LU R28, [R1+0xe40] ;  /* 0x000e4000011c7983 */ /* 0x001ee80000300800 */
[----:B------:R-:W3:Y:S01]  /*63f70*/  LDL.LU R29, [R1+0xe44] ;  /* 0x000e4400011d7983 */ /* 0x000ee20000300800 */
[C---:B----4-:R-:W-:Y:S03]  /*63f80*/  HMMA.16816.F32 R32, R4.reuse, R22, R48 ;  /* 0x000000160420723c */ /* 0x050fe60000001830 */
[----:B-1----:R-:W4:Y:S04]  /*63f90*/  LDL.LU R30, [R1+0xe48] ;  /* 0x000e4800011e7983 */ /* 0x002f280000300800 */
[----:B------:R-:W4:Y:S04]  /*63fa0*/  LDL.LU R31, [R1+0xe4c] ;  /* 0x000e4c00011f7983 */ /* 0x000f280000300800 */
[----:B------:R-:W4:Y:S04]  /*63fb0*/  LDL.LU R60, [R1+0x342c] ;  /* 0x00342c00013c7983 */ /* 0x000f280000300800 */
[----:B------:R-:W4:Y:S04]  /*63fc0*/  LDL.LU R61, [R1+0x3428] ;  /* 0x00342800013d7983 */ /* 0x000f280000300800 */
        /* <DEDUP_REMOVED lines=9> */
[----:B------:R-:W2:Y:S04]  /*64060*/  LDL.LU R48, [R1+0xf00] ;  /* 0x000f000001307983 */ /* 0x000ea80000300800 */
        /* <DEDUP_REMOVED lines=8> */
[----:B------:R-:W3:Y:S01]  /*640f0*/  LDL.LU R47, [R1+0xf1c] ;  /* 0x000f1c00012f7983 */ /* 0x000ee20000300800 */
[C---:B------:R-:W-:Y:S06]  /*64100*/  HMMA.16816.F32 R24, R4.reuse, R18, R36 ;  /* 0x000000120418723c */ /* 0x040fec0000001824 */
[C---:B------:R-:W-:Y:S01]  /*64110*/  HMMA.16816.F32 R20, R4.reuse, R16, R40 ;  /* 0x000000100414723c */ /* 0x040fe20000001828 */
[----:B---3--:R-:W-:Y:S04]  /*64120*/  STL.64 [R1+0x3e20], R46 ;  /* 0x003e202e01007387 */ /* 0x008fe80000100a00 */
[----:B--2---:R-:W-:Y:S04]  /*64130*/  STL.64 [R1+0x3e18], R44 ;  /* 0x003e182c01007387 */ /* 0x004fe80000100a00 */
[----:B------:R-:W2:Y:S04]  /*64140*/  LDL.LU R52, [R1+0xef0] ;  /* 0x000ef00001347983 */ /* 0x000ea80000300800 */
[----:B------:R-:W2:Y:S04]  /*64150*/  LDL.LU R53, [R1+0xef4] ;  /* 0x000ef40001357983 */ /* 0x000ea80000300800 */
[----:B------:R-:W3:Y:S04]  /*64160*/  LDL.LU R54, [R1+0xef8] ;  /* 0x000ef80001367983 */ /* 0x000ee80000300800 */
[----:B------:R-:W3:Y:S04]  /*64170*/  LDL.LU R55, [R1+0xefc] ;  /* 0x000efc0001377983 */ /* 0x000ee80000300800 */
[----:B---3--:R-:W-:Y:S04]  /*64180*/  STL.64 [R1+0x3e60], R54 ;  /* 0x003e603601007387 */ /* 0x008fe80000100a00 */
[----:B--2---:R-:W-:Y:S04]  /*64190*/  STL.64 [R1+0x3e58], R52 ;  /* 0x003e583401007387 */ /* 0x004fe80000100a00 */
[----:B------:R-:W-:Y:S04]  /*641a0*/  STL.64 [R1+0x3e78], R18 ;  /* 0x003e781201007387 */ /* 0x000fe80000100a00 */
[----:B------:R-:W-:Y:S04]  /*641b0*/  STL.64 [R1+0x1d0], R24 ;  /* 0x0001d01801007387 */ /* 0x000fe80000100a00 */
[----:B------:R-:W-:Y:S04]  /*641c0*/  STL.64 [R1+0x1d8], R26 ;  /* 0x0001d81a01007387 */ /* 0x000fe80000100a00 */
[----:B------:R-:W-:Y:S04]  /*641d0*/  STL.64 [R1+0x3e70], R16 ;  /* 0x003e701001007387 */ /* 0x000fe80000100a00 */
[----:B------:R-:W-:Y:S04]  /*641e0*/  STL.64 [R1+0x1c0], R20 ;  /* 0x0001c01401007387 */ /* 0x000fe80000100a00 */
[----:B------:R4:W-:Y:S02]  /*641f0*/  STL.64 [R1+0x1c8], R22 ;  /* 0x0001c81601007387 */ /* 0x0009e40000100a00 */
[C---:B----4-:R-:W-:Y:S06]  /*64200*/  HMMA.16816.F32 R20, R4.reuse, R14, R28 ;  /* 0x0000000e0414723c */ /* 0x050fec000000181c */
[----:B------:R-:W-:Y:S01]  /*64210*/  HMMA.16816.F32 R16, R4, R12, R56 ;  /* 0x0000000c0410723c */ /* 0x000fe20000001838 */
[----:B------:R-:W-:-:S15]  /*64220*/  IMAD R28, R61, 0x100, R60 ;  /* 0x000001003d1c7824 */ /* 0x000fde00078e023c */
[----:B------:R-:W-:-:S01]  /*64230*/  NOP ;  /* 0x0000000000007918 */ /* 0x000fc20000000000 */
[----:B------:R-:W-:Y:S04]  /*64240*/  STL.64 [R1+0x1b0], R20 ;  /* 0x0001b01401007387 */ /* 0x000fe80000100a00 */
[----:B------:R-:W-:Y:S04]  /*64250*/  STL.64 [R1+0x1b8], R22 ;  /* 0x0001b81601007387 */ /* 0x000fe80000100a00 */
[----:B------:R-:W2:Y:S04]  /*64260*/  LDL.LU R24, [R1+0xf80] ;  /* 0x000f800001187983 */ /* 0x000ea80000300800 */
        /* <DEDUP_REMOVED lines=48> */
[C---:B---3--:R-:W-:Y:S06]  /*64570*/  HMMA.16816.F32 R36, R4.reuse, R2, R36 ;  /* 0x000000020424723c */ /* 0x048fec0000001824 */
[----:B--2---:R-:W-:Y:S01]  /*64580*/  HMMA.16816.F32 R52, R4, R8, R52 ;  /* 0x000000080434723c */ /* 0x004fe20000001834 */
[----:B------:R-:W-:-:S02]  /*64590*/  IMAD R29, R29, 0x100, R61 ;  /* 0x000001001d1d7824 */ /* 0x000fc400078e023d */
[----:B------:R-:W2:Y:S01]  /*645a0*/  LDL.LU R61, [R1+0x3e80] ;  /* 0x003e8000013d7983 */ /* 0x000ea20000300800 */
[----:B------:R-:W-:Y:S02]  /*645b0*/  IMAD R30, R30, 0x100, R60 ;  /* 0x000001001e1e7824 */ /* 0x000fe400078e023c */
[----:B------:R-:W-:-:S05]  /*645c0*/  IMAD R31, R31, 0x100, R0 ;  /* 0x000001001f1f7824 */ /* 0x000fca00078e0200 */
[----:B------:R-:W-:Y:S04]  /*645d0*/  STL.64 [R1+0x180], R16 ;  /* 0x0001801001007387 */ /* 0x000fe80000100a00 */
[----:B------:R0:W-:Y:S04]  /*645e0*/  STL.64 [R1+0x188], R18 ;  /* 0x0001881201007387 */ /* 0x0001e80000100a00 */
[----:B0-----:R-:W3:Y:S04]  /*645f0*/  LDL.LU.64 R18, [R1+0x3e78] ;  /* 0x003e780001127983 */ /* 0x001ee80000300a00 */
[----:B------:R-:W4:Y:S04]  /*64600*/  LDL.LU.64 R16, [R1+0x3e70] ;  /* 0x003e700001107983 */ /* 0x000f280000300a00 */
[----:B------:R-:W2:Y:S04]  /*64610*/  LDL.LU R60, [R1+0x3e6c] ;  /* 0x003e6c00013c7983 */ /* 0x000ea80000300800 */
[----:B------:R-:W3:Y:S04]  /*64620*/  LDL.LU R0, [R1+0x3e68] ;  /* 0x003e680001007983 */ /* 0x000ee80000300800 */
[----:B------:R-:W-:Y:S04]  /*64630*/  STL.64 [R1+0x4b0], R52 ;  /* 0x0004b03401007387 */ /* 0x000fe80000100a00 */
[----:B------:R0:W-:Y:S04]  /*64640*/  STL.64 [R1+0x4b8], R54 ;  /* 0x0004b83601007387 */ /* 0x0001e80000100a00 */
[----:B0-----:R-:W2:Y:S04]  /*64650*/  LDL.LU.64 R54, [R1+0x3e60] ;  /* 0x003e600001367983 */ /* 0x001ea80000300a00 */
[----:B------:R-:W2:Y:S04]  /*64660*/  LDL.LU.64 R52, [R1+0x3e58] ;  /* 0x003e580001347983 */ /* 0x000ea80000300a00 */
[----:B------:R-:W-:Y:S04]  /*64670*/  STL.64 [R1+0x4a0], R36 ;  /* 0x0004a02401007387 */ /* 0x000fe80000100a00 */
[----:B------:R0:W-:Y:S04]  /*64680*/  STL.64 [R1+0x4a8], R38 ;  /* 0x0004a82601007387 */ /* 0x0001e80000100a00 */
[----:B0-----:R-:W4:Y:S04]  /*64690*/  LDL.LU.64 R38, [R1+0x3e50] ;  /* 0x003e500001267983 */ /* 0x001f280000300a00 */
[----:B------:R-:W3:Y:S01]  /*646a0*/  LDL.LU.64 R36, [R1+0x3e48] ;  /* 0x003e480001247983 */ /* 0x000ee20000300a00 */
[----:B------:R-:W-:-:S02]  /*646b0*/  F2FP.F16.E5M2.UNPACK_B R28, R28 ;  /* 0x0000001cff1c723e */ /* 0x000fc400020004ff */
[----:B------:R-:W-:Y:S02]  /*646c0*/  F2FP.F16.E5M2.UNPACK_B R29, R29 ;  /* 0x0000001dff1d723e */ /* 0x000fe400020004ff */
[----:B------:R-:W-:Y:S02]  /*646d0*/  F2FP.F16.E5M2.UNPACK_B R30, R30 ;  /* 0x0000001eff1e723e */ /* 0x000fe400020004ff */
[----:B------:R-:W-:Y:S01]  /*646e0*/  F2FP.F16.E5M2.UNPACK_B R31, R31 ;  /* 0x0000001fff1f723e */ /* 0x000fe200020004ff */
[----:B----4-:R-:W-:Y:S01]  /*646f0*/  HMMA.16816.F32 R4, R4, R38, R40 ;  /* 0x000000260404723c */ /* 0x010fe20000001828 */
[----:B------:R-:W4:Y:S04]  /*64700*/  LDL.LU.64 R42, [R1+0x3e40] ;  /* 0x003e4000012a7983 */ /* 0x000f280000300a00 */
[----:B------:R-:W2:-:S15]  /*64710*/  LDL.LU.64 R40, [R1+0x3e38] ;  /* 0x003e380001287983 */ /* 0x000e9e0000300a00 */
[----:B------:R-:W-:-:S03]  /*64720*/  NOP ;  /* 0x0000000000007918 */ /* 0x000fc60000000000 */
        /* <DEDUP_REMOVED lines=11> */
[----:B------:R-:W4:Y:S01]  /*647e0*/  LDL.LU.64 R32, [R1+0x3e28] ;  /* 0x003e280001207983 */ /* 0x000f220000300a00 */
[----:B---3--:R-:W-:Y:S03]  /*647f0*/  HMMA.16816.F32 R56, R28, R36, R56 ;  /* 0x000000241c38723c */ /* 0x008fe60000001838 */
[----:B------:R-:W3:Y:S04]  /*64800*/  LDL.LU R40, [R1+0xf30] ;  /* 0x000f300001287983 */ /* 0x000ee80000300800 */
[----:B------:R-:W3:-:S15]  /*64810*/  LDL.LU R41, [R1+0xf34] ;  /* 0x000f340001297983 */ /* 0x000ede0000300800 */
[----:B------:R-:W-:-:S01]  /*64820*/  NOP ;  /* 0x0000000000007918 */ /* 0x000fc20000000000 */
[----:B------:R-:W-:Y:S04]  /*64830*/  STL.64 [R1+0x150], R56 ;  /* 0x0001503801007387 */ /* 0x000fe80000100a00 */
[----:B------:R0:W-:Y:S04]  /*64840*/  STL.64 [R1+0x158], R58 ;  /* 0x0001583a01007387 */ /* 0x0001e80000100a00 */
[----:B0-----:R-:W3:Y:S04]  /*64850*/  LDL.LU R58, [R1+0x344c] ;  /* 0x00344c00013a7983 */ /* 0x001ee80000300800 */
[----:B------:R-:W3:Y:S01]  /*64860*/  LDL.LU R59, [R1+0x3448] ;  /* 0x00344800013b7983 */ /* 0x000ee20000300800 */
[C---:B--2---:R-:W-:Y:S06]  /*64870*/  HMMA.16816.F32 R44, R28.reuse, R34, R44 ;  /* 0x000000221c2c723c */ /* 0x044fec000000182c */
[----:B----4-:R-:W-:-:S15]  /*64880*/  HMMA.16816.F32 R32, R28, R32, R24 ;  /* 0x000000201c20723c */ /* 0x010fde0000001818 */
        /* <DEDUP_REMOVED lines=9> */
[----:B0-----:R-:W2:Y:S04]  /*64920*/  LDL.LU R32, [R1+0xf40] ;  /* 0x000f400001207983 */ /* 0x001ea80000300800 */
[----:B------:R-:W2:Y:S04]  /*64930*/  LDL.LU R33, [R1+0xf44] ;  /* 0x000f440001217983 */ /* 0x000ea80000300800 */
[----:B-1----:R-:W2:Y:S04]  /*64940*/  LDL.LU R34, [R1+0xf48] ;  /* 0x000f480001227983 */ /* 0x002ea80000300800 */
[----:B------:R-:W2:Y:S01]  /*64950*/  LDL.LU R35, [R1+0xf4c] ;  /* 0x000f4c0001237983 */ /* 0x000ea20000300800 */
[C---:B----4-:R-:W-:Y:S06]  /*64960*/  HMMA.16816.F32 R48, R28.reuse, R26, R48 ;  /* 0x0000001a1c30723c */ /* 0x050fec0000001830 */
[----:B---3--:R-:W-:-:S15]  /*64970*/  HMMA.16816.F32 R24, R28, R24, R20 ;  /* 0x000000181c18723c */ /* 0x008fde0000001814 */
[----:B------:R-:W-:-:S02]  /*64980*/  NOP ;  /* 0x0000000000007918 */ /* 0x000fc40000000000 */
[----:B------:R-:W-:Y:S04]  /*64990*/  STL.64 [R1+0x100], R48 ;  /* 0x0001003001007387 */ /* 0x000fe80000100a00 */
[----:B------:R0:W-:Y:S04]  /*649a0*/  STL.64 [R1+0x108], R50 ;  /* 0x0001083201007387 */ /* 0x0001e80000100a00 */
[----:B0-----:R-:W3:Y:S04]  /*649b0*/  LDL.LU.64 R50, [R1+0x3e00] ;  /* 0x003e000001327983 */ /* 0x001ee80000300a00 */
[----:B------:R-:W3:Y:S04]  /*649c0*/  LDL.LU.64 R48, [R1+0x3df8] ;  /* 0x003df80001307983 */ /* 0x000ee80000300a00 */
[----:B------:R-:W4:Y:S04]  /*649d0*/  LDL.LU.64 R22, [R1+0x3df0] ;  /* 0x003df00001167983 */ /* 0x000f280000300a00 */
[----:B------:R-:W2:Y:S04]  /*649e0*/  LDL.LU.64 R20, [R1+0x3de8] ;  /* 0x003de80001147983 */ /* 0x000ea80000300a00 */
[----:B------:R0:W-:Y:S04]  /*649f0*/  STL.64 [R1+0xe0], R24 ;  /* 0x0000e01801007387 */ /* 0x0001e80000100a00 */
[----:B------:R1:W-:Y:S04]  /*64a00*/  STL.64 [R1+0xe8], R26 ;  /* 0x0000e81a01007387 */ /* 0x0003e80000100a00 */
[----:B0-----:R-:W4:Y:S04]  /*64a10*/  LDL.LU R24, [R1+0xf50] ;  /* 0x000f500001187983 */ /* 0x001f280000300800 */
[----:B------:R-:W4:Y:S04]  /*64a20*/  LDL.LU R25, [R1+0xf54] ;  /* 0x000f540001197983 */ /* 0x000f280000300800 */
[----:B-1----:R-:W4:Y:S04]  /*64a30*/  LDL.LU R26, [R1+0xf58] ;  /* 0x000f5800011a7983 */ /* 0x002f280000300800 */
[----:B------:R-:W4:Y:S01]  /*64a40*/  LDL.LU R27, [R1+0xf5c] ;  /* 0x000f5c00011b7983 */ /* 0x000f220000300800 */
[----:B------:R-:W-:Y:S01]  /*64a50*/  HMMA.16816.F32 R4, R28, R16, R4 ;  /* 0x000000101c04723c */ /* 0x000fe20000001804 */
[----:B------:R-:W-:-:S05]  /*64a60*/  IMAD.MOV.U32 R57, RZ, RZ, R0 ;  /* 0x000000ffff397224 */ /* 0x000fca00078e0000 */
[----:B----4-:R-:W-:-:S15]  /*64a70*/  HMMA.16816.F32 R24, R28, R22, R24 ;  /* 0x000000161c18723c */ /* 0x010fde0000001818 */
[----:B------:R-:W-:-:S08]  /*64a80*/  NOP ;  /* 0x0000000000007918 */ /* 0x000fd00000000000 */
[----:B------:R-:W-:Y:S04]  /*64a90*/  STL.64 [R1+0xc0], R24 ;  /* 0x0000c01801007387 */ /* 0x000fe80000100a00 */
[----:B------:R2:W-:Y:S02]  /*64aa0*/  STL.64 [R1+0xc8], R26 ;  /* 0x0000c81a01007387 */ /* 0x0005e40000100a00 */
[C---:B--2---:R-:W-:Y:S06]  /*64ab0*/  HMMA.16816.F32 R24, R28.reuse, R20, R32 ;  /* 0x000000141c18723c */ /* 0x044fec0000001820 */
[C---:B------:R-:W-:Y:S06]  /*64ac0*/  HMMA.16816.F32 R20, R28.reuse, R18, R40 ;  /* 0x000000121c14723c */ /* 0x040fec0000001828 */
[C---:B------:R-:W-:Y:S06]  /*64ad0*/  HMMA.16816.F32 R16, R28.reuse, R14, R44 ;  /* 0x0000000e1c10723c */ /* 0x040fec000000182c */
[C---:B---3--:R-:W-:Y:S05]  /*64ae0*/  HMMA.16816.F32 R12, R28.reuse, R12, R48 ;  /* 0x0000000c1c0c723c */ /* 0x048fea0000001830 */
        /* <DEDUP_REMOVED lines=9> */
[----:B------:R-:W-:Y:S04]  /*64b80*/  STL.64 [R1+0x50], R12 ;  /* 0x0000500c01007387 */ /* 0x000fe80000100a00 */
[----:B------:R-:W-:Y:S09]  /*64b90*/  STL.64 [R1+0x58], R14 ;  /* 0x0000580e01007387 */ /* 0x000ff20000100a00 */
[----:B------:R0:W-:Y:S04]  /*64ba0*/  STL.64 [R1+0x30], R4 ;  /* 0x0000300401007387 */ /* 0x0001e80000100a00 */
[----:B------:R-:W2:Y:S04]  /*64bb0*/  LDL.LU R20, [R1+0xee0] ;  /* 0x000ee00001147983 */ /* 0x000ea80000300800 */
[----:B------:R-:W2:Y:S04]  /*64bc0*/  LDL.LU R21, [R1+0xee4] ;  /* 0x000ee40001157983 */ /* 0x000ea80000300800 */
[----:B------:R-:W2:Y:S04]  /*64bd0*/  LDL.LU R22, [R1+0xee8] ;  /* 0x000ee80001167983 */ /* 0x000ea80000300800 */
[----:B------:R-:W2:Y:S04]  /*64be0*/  LDL.LU R23, [R1+0xeec] ;  /* 0x000eec0001177983 */ /* 0x000ea80000300800 */
[----:B------:R-:W3:Y:S01]  /*64bf0*/  LDL.LU R27, [R1+0x3454] ;  /* 0x00345400011b7983 */ /* 0x000ee20000300800 */
[----:B------:R-:W-:-:S02]  /*64c00*/  IMAD.MOV.U32 R43, RZ, RZ, R6 ;  /* 0x000000ffff2b7224 */ /* 0x000fc400078e0006 */
[----:B------:R-:W-:Y:S01]  /*64c10*/  IMAD.MOV.U32 R42, RZ, RZ, R7 ;  /* 0x000000ffff2a7224 */ /* 0x000fe200078e0007 */
        /* <DEDUP_REMOVED lines=12> */
[----:B------:R-:W-:-:S03]  /*64ce0*/  IMAD R4, R59, 0x100, R58 ;  /* 0x000001003b047824 */ /* 0x000fc600078e023a */
[----:B------:R-:W4:Y:S04]  /*64cf0*/  LDL.LU R56, [R1+0x10f0] ;  /* 0x0010f00001387983 */ /* 0x000f280000300800 */
[----:B------:R-:W4:Y:S01]  /*64d00*/  LDL.LU R0, [R1+0x3de0] ;  /* 0x003de00001007983 */ /* 0x000f220000300800 */
[----:B------:R-:W-:Y:S02]  /*64d10*/  IMAD.MOV.U32 R58, RZ, RZ, R60 ;  /* 0x000000ffff3a7224 */ /* 0x000fe400078e003c */
[----:B------:R-:W-:Y:S01]  /*64d20*/  IMAD.MOV.U32 R59, RZ, RZ, R61 ;  /* 0x000000ffff3b7224 */ /* 0x000fe200078e003d */
        /* <DEDUP_REMOVED lines=11> */
[----:B------:R-:W-:Y:S01]  /*64de0*/  F2FP.F16.E5M2.UNPACK_B R4, R4 ;  /* 0x00000004ff04723e */ /* 0x000fe200020004ff */
[----:B--2---:R-:W-:Y:S01]  /*64df0*/  HMMA.16816.F32 R8, R28, R8, R20 ;  /* 0x000000081c08723c */ /* 0x004fe20000001814 */
[----:B---3--:R-:W-:-:S02]  /*64e00*/  IMAD R5, R5, 0x100, R27 ;  /* 0x0000010005057824 */ /* 0x008fc400078e021b */
[----:B----4-:R-:W-:Y:S02]  /*64e10*/  IMAD R6, R6, 0x100, R36 ;  /* 0x0000010006067824 */ /* 0x010fe400078e0224 */
[----:B------:R-:W-:Y:S01]  /*64e20*/  IMAD R7, R7, 0x100, R37 ;  /* 0x0000010007077824 */ /* 0x000fe200078e0225 */
[----:B------:R-:W-:Y:S02]  /*64e30*/  F2FP.F16.E5M2.UNPACK_B R40, R40.H1 ;  /* 0x00000028ff28723e */ /* 0x000fe400030004ff */
[----:B------:R-:W-:Y:S02]  /*64e40*/  F2FP.F16.E5M2.UNPACK_B R41, R41.H1 ;  /* 0x00000029ff29723e */ /* 0x000fe400030004ff */
[----:B------:R-:W-:Y:S02]  /*64e50*/  F2FP.F16.E5M2.UNPACK_B R5, R5 ;  /* 0x00000005ff05723e */ /* 0x000fe400020004ff */
[----:B------:R-:W-:Y:S01]  /*64e60*/  F2FP.F16.E5M2.UNPACK_B R6, R6 ;  /* 0x00000006ff06723e */ /* 0x000fe200020004ff */
[----:B------:R-:W-:-:S10]  /*64e70*/  IMAD.MOV.U32 R47, RZ, RZ, R0 ;  /* 0x000000ffff2f7224 */ /* 0x000fd400078e0000 */
[----:B------:R0:W-:Y:S01]  /*64e80*/  STL [R1+0x10], R8 ;  /* 0x0000100801007387 */ /* 0x0001e20000100800 */
[----:B------:R-:W-:Y:S02]  /*64e90*/  IMAD.MOV.U32 R0, RZ, RZ, R10 ;  /* 0x000000ffff007224 */ /* 0x000fe400078e000a */
[----:B------:R-:W-:Y:S02]  /*64ea0*/  IMAD.MOV.U32 R46, RZ, RZ, R60 ;  /* 0x000000ffff2e7224 */ /* 0x000fe400078e003c */
[----:B------:R-:W-:Y:S02]  /*64eb0*/  IMAD.MOV.U32 R45, RZ, RZ, R61 ;  /* 0x000000ffff2d7224 */ /* 0x000fe400078e003d */
[----:B------:R-:W-:Y:S02]  /*64ec0*/  IMAD.MOV.U32 R60, RZ, RZ, R9 ;  /* 0x000000ffff3c7224 */ /* 0x000fe400078e0009 */
[----:B------:R-:W-:Y:S01]  /*64ed0*/  IMAD.MOV.U32 R61, RZ, RZ, R11 ;  /* 0x000000ffff3d7224 */ /* 0x000fe200078e000b */
[----:B------:R-:W-:Y:S01]  /*64ee0*/  F2FP.F16.E5M2.UNPACK_B R7, R7 ;  /* 0x00000007ff07723e */ /* 0x000fe200020004ff */
[C---:B0-----:R-:W-:Y:S06]  /*64ef0*/  HMMA.16816.F32 R8, R28.reuse, R2, R32 ;  /* 0x000000021c08723c */ /* 0x041fec0000001820 */
[----:B------:R-:W-:Y:S06]  /*64f00*/  HMMA.16816.F32 R52, R28, R38, R52 ;  /* 0x000000261c34723c */ /* 0x000fec0000001834 */
[----:B------:R-:W-:Y:S01]  /*64f10*/  HMMA.16816.F32 R44, R4, R40, R44 ;  /* 0x00000028042c723c */ /* 0x000fe2000000182c */
[----:B------:R-:W-:Y:S04]  /*64f20*/  STL [R1+0x3670], R61 ;  /* 0x0036703d01007387 */ /* 0x000fe80000100800 */
[----:B------:R-:W-:Y:S04]  /*64f30*/  STL [R1+0x366c], R0 ;  /* 0x00366c0001007387 */ /* 0x000fe80000100800 */
[----:B------:R0:W-:Y:S03]  /*64f40*/  STL [R1+0x3668], R60 ;  /* 0x0036683c01007387 */ /* 0x0001e60000100800 */
[----:B0-----:R-:W-:-:S02]  /*64f50*/  IMAD.MOV.U32 R60, RZ, RZ, R11 ;  /* 0x000000ffff3c7224 */ /* 0x001fc400078e000b */
[----:B------:R-:W-:Y:S02]  /*64f60*/  IMAD.MOV.U32 R0, RZ, RZ, R10 ;  /* 0x000000ffff007224 */ /* 0x000fe400078e000a */
[----:B------:R-:W-:Y:S01]  /*64f70*/  IMAD.MOV.U32 R61, RZ, RZ, R9 ;  /* 0x000000ffff3d7224 */ /* 0x000fe200078e0009 */
[----:B------:R-:W-:Y:S04]  /*64f80*/  STL [R1], R8 ;  /* 0x0000000801007387 */ /* 0x000fe80000100800 */
[----:B------:R-:W-:Y:S04]  /*64f90*/  STL [R1+0x3700], R60 ;  /* 0x0037003c01007387 */ /* 0x000fe80000100800 */
[----:B------:R-:W-:Y:S04]  /*64fa0*/  STL [R1+0x36ec], R0 ;  /* 0x0036ec0001007387 */ /* 0x000fe80000100800 */
[----:B------:R-:W-:Y:S04]  /*64fb0*/  STL [R1+0x36e8], R61 ;  /* 0x0036e83d01007387 */ /* 0x000fe80000100800 */
[----:B------:R-:W-:Y:S04]  /*64fc0*/  STL.64 [R1+0x3660], R54 ;  /* 0x0036603601007387 */ /* 0x000fe80000100a00 */
[----:B------:R-:W-:Y:S04]  /*64fd0*/  STL.64 [R1+0x3658], R52 ;  /* 0x0036583401007387 */ /* 0x000fe80000100a00 */
[----:B------:R-:W-:Y:S04]  /*64fe0*/  STL.64 [R1+0x3680], R46 ;  /* 0x0036802e01007387 */ /* 0x000fe80000100a00 */
[----:B------:R0:W-:Y:S04]  /*64ff0*/  STL.64 [R1+0x3678], R44 ;  /* 0x0036782c01007387 */ /* 0x0001e80000100a00 */
[----:B------:R-:W2:Y:S04]  /*65000*/  LDL.LU R12, [R1+0x12c0] ;  /* 0x0012c000010c7983 */ /* 0x000ea80000300800 */
[----:B------:R-:W2:Y:S04]  /*65010*/  LDL.LU R13, [R1+0x12c4] ;  /* 0x0012c400010d7983 */ /* 0x000ea80000300800 */
[----:B------:R-:W2:Y:S04]  /*65020*/  LDL.LU R14, [R1+0x12c8] ;  /* 0x0012c800010e7983 */ /* 0x000ea80000300800 */
[----:B------:R-:W2:Y:S04]  /*65030*/  LDL.LU R15, [R1+0x12cc] ;  /* 0x0012cc00010f7983 */ /* 0x000ea80000300800 */
[----:B------:R-:W3:Y:S04]  /*65040*/  LDL.LU R28, [R1+0x1260] ;  /* 0x00126000011c7983 */ /* 0x000ee80000300800 */
[----:B------:R-:W3:Y:S01]  /*65050*/  LDL.LU R29, [R1+0x1264] ;  /* 0x00126400011d7983 */ /* 0x000ee20000300800 */
[----:B------:R-:W-:-:S02]  /*65060*/  F2FP.F16.E5M2.UNPACK_B R38, R48.H1 ;  /* 0x00000030ff26723e */ /* 0x000fc400030004ff */
[----:B------:R-:W-:Y:S01]  /*65070*/  F2FP.F16.E5M2.UNPACK_B R39, R49.H1 ;  /* 0x00000031ff27723e */ /* 0x000fe200030004ff */
[----:B------:R-:W3:Y:S04]  /*65080*/  LDL.LU R30, [R1+0x1268] ;  /* 0x00126800011e7983 */ /* 0x000ee80000300800 */
[----:B------:R-:W3:Y:S04]  /*65090*/  LDL.LU R31, [R1+0x126c] ;  /* 0x00126c00011f7983 */ /* 0x000ee80000300800 */
[----:B0-----:R-:W4:Y:S04]  /*650a0*/  LDL.LU R44, [R1+0x11b0] ;  /* 0x0011b000012c7983 */ /* 0x001f280000300800 */
[----:B------:R-:W4:Y:S04]  /*650b0*/  LDL.LU R45, [R1+0x11b4] ;  /* 0x0011b400012d7983 */ /* 0x000f280000300800 */
[----:B------:R-:W4:Y:S04]  /*650c0*/  LDL.LU R46, [R1+0x11b8] ;  /* 0x0011b800012e7983 */ /* 0x000f280000300800 */
[----:B------:R-:W4:Y:S01]  /*650d0*/  LDL.LU R47, [R1+0x11bc] ;  /* 0x0011bc00012f7983 */ /* 0x000f220000300800 */
[----:B------:R-:W-:-:S02]  /*650e0*/  F2FP.F16.E5M2.UNPACK_B R36, R50.H1 ;  /* 0x00000032ff24723e */ /* 0x000fc400030004ff */
[----:B------:R-:W-:Y:S01]  /*650f0*/  F2FP.F16.E5M2.UNPACK_B R37, R51.H1 ;  /* 0x00000033ff25723e */ /* 0x000fe200030004ff */
[----:B------:R-:W2:Y:S01]  /*65100*/  LDL.LU R34, [R1+0x15e8] ;  /* 0x0015e80001227983 */ /* 0x000ea20000300800 */
[----:B------:R-:W-:Y:S03]  /*65110*/  HMMA.16816.F32 R48, R4, R38, R56 ;  /* 0x000000260430723c */ /* 0x000fe60000001838 */
        /* <DEDUP_REMOVED lines=30> */
[----:B------:R-:W4:Y:S04]  /*65300*/  LDL.LU R51, [R1+0x118c] ;  /* 0x00118c0001337983 */ /* 0x000f280000300800 */
[----:B------:R-:W4:Y:S04]  /*65310*/  LDL.LU R16, [R1+0x1658] ;  /* 0x0016580001107983 */ /* 0x000f280000300800 */
[----:B------:R-:W4:Y:S04]  /*65320*/  LDL.LU R17, [R1+0x165c] ;  /* 0x00165c0001117983 */ /* 0x000f280000300800 */
[----:B------:R-:W-:Y:S04]  /*65330*/  STL.64 [R1+0x3dd0], R38 ;  /* 0x003dd02601007387 */ /* 0x000fe80000100a00 */
[----:B------:R0:W-:Y:S01]  /*65340*/  STL.64 [R1+0x3dc8], R36 ;  /* 0x003dc82401007387 */ /* 0x0001e20000100a00 */
[----:B--2---:R-:W-:-:S02]  /*65350*/  F2FP.F16.E5M2.UNPACK_B R34, R34.H1 ;  /* 0x00000022ff22723e */ /* 0x004fc400030004ff */
[----:B---3--:R-:W-:Y:S01]  /*65360*/  F2FP.F16.E5M2.UNPACK_B R35, R35.H1 ;  /* 0x00000023ff23723e */ /* 0x008fe200030004ff */
[----:B----4-:R-:W-:Y:S01]  /*65370*/  HMMA.16816.F32 R56, R4, R36, R56 ;  /* 0x000000240438723c */ /* 0x010fe20000001838 */
[----:B------:R-:W-:Y:S02]  /*65380*/  F2FP.F16.E5M2.UNPACK_B R32, R32.H1 ;  /* 0x00000020ff20723e */ /* 0x000fe400030004ff */
[----:B------:R-:W-:Y:S02]  /*65390*/  F2FP.F16.E5M2.UNPACK_B R33, R33.H1 ;  /* 0x00000021ff21723e */ /* 0x000fe400030004ff */
[----:B------:R-:W-:Y:S02]  /*653a0*/  F2FP.F16.E5M2.UNPACK_B R26, R26.H1 ;  /* 0x0000001aff1a723e */ /* 0x000fe400030004ff */
[----:B------:R-:W-:Y:S02]  /*653b0*/  F2FP.F16.E5M2.UNPACK_B R27, R27.H1 ;  /* 0x0000001bff1b723e */ /* 0x000fe400030004ff */
[----:B------:R-:W-:-:S02]  /*653c0*/  F2FP.F16.E5M2.UNPACK_B R24, R24.H1 ;  /* 0x00000018ff18723e */ /* 0x000fc400030004ff */
[----:B------:R-:W-:Y:S02]  /*653d0*/  F2FP.F16.E5M2.UNPACK_B R25, R25.H1 ;  /* 0x00000019ff19723e */ /* 0x000fe400030004ff */
[----:B------:R-:W-:Y:S01]  /*653e0*/  F2FP.F16.E5M2.UNPACK_B R22, R22.H1 ;  /* 0x00000016ff16723e */ /* 0x000fe200030004ff */
[C---:B0-----:R-:W-:Y:S09]  /*653f0*/  HMMA.16816.F32 R36, R4.reuse, R34, R48 ;  /* 0x000000220424723c */ /* 0x041ff20000001830 */
[----:B------:R-:W-:Y:S04]  /*65400*/  STL.64 [R1+0x36a0], R58 ;  /* 0x0036a03a01007387 */ /* 0x000fe80000100a00 */
[----:B------:R-:W-:Y:S01]  /*65410*/  STL.64 [R1+0x3698], R56 ;  /* 0x0036983801007387 */ /* 0x000fe20000100a00 */
[----:B------:R-:W-:Y:S01]  /*65420*/  F2FP.F16.E5M2.UNPACK_B R23, R23.H1 ;  /* 0x00000017ff17723e */ /* 0x000fe200030004ff */
[C---:B------:R-:W-:Y:S06]  /*65430*/  HMMA.16816.F32 R28, R4.reuse, R24, R28 ;  /* 0x00000018041c723c */ /* 0x040fec000000181c */
[C---:B------:R-:W-:Y:S02]  /*65440*/  HMMA.16816.F32 R8, R4.reuse, R22, R8 ;  /* 0x000000160408723c */ /* 0x040fe40000001808 */
        /* <DEDUP_REMOVED lines=70> */
[----:B------:R-:W-:-:S02]  /*658b0*/  F2FP.F16.E5M2.UNPACK_B R18, R18.H1 ;  /* 0x00000012ff12723e */ /* 0x000fc400030004ff */
[----:B------:R-:W-:Y:S02]  /*658c0*/  F2FP.F16.E5M2.UNPACK_B R19, R19.H1 ;  /* 0x00000013ff13723e */ /* 0x000fe400030004ff */
[----:B------:R-:W-:Y:S02]  /*658d0*/  F2FP.F16.E5M2.UNPACK_B R16, R16.H1 ;  /* 0x00000010ff10723e */ /* 0x000fe400030004ff */
[----:B------:R-:W-:-:S03]  /*658e0*/  F2FP.F16.E5M2.UNPACK_B R17, R17.H1 ;  /* 0x00000011ff11723e */ /* 0x000fc600030004ff */
[----:B--2---:R-:W-:Y:S01]  /*658f0*/  HMMA.16816.F32 R20, R4, R18, R24 ;  /* 0x000000120414723c */ /* 0x004fe20000001818 */
[----:B---3--:R-:W-:Y:S02]  /*65900*/  F2FP.F16.E5M2.UNPACK_B R14, R14.H1 ;  /* 0x0000000eff0e723e */ /* 0x008fe400030004ff */
[----:B----4-:R-:W-:-:S15]  /*65910*/  F2FP.F16.E5M2.UNPACK_B R15, R15.H1 ;  /* 0x0000000fff0f723e */ /* 0x010fde00030004ff */
[----:B------:R-:W-:-:S05]  /*65920*/  NOP ;  /* 0x0000000000007918 */ /* 0x000fca0000000000 */
        /* <DEDUP_REMOVED lines=11> */
[----:B------:R0:W-:Y:S02]  /*659e0*/  STL.64 [R1+0x1a8], R18 ;  /* 0x0001a81201007387 */ /* 0x0001e40000100a00 */
[----:B0-----:R-:W-:Y:S01]  /*659f0*/  HMMA.16816.F32 R16, R4, R12, R36 ;  /* 0x0000000c0410723c */ /* 0x001fe20000001824 */
[----:B------:R-:W-:-:S02]  /*65a00*/  F2FP.F16.E5M2.UNPACK_B R10, R10.H1 ;  /* 0x0000000aff0a723e */ /* 0x000fc400030004ff */
[----:B------:R-:W-:Y:S01]  /*65a10*/  F2FP.F16.E5M2.UNPACK_B R11, R11.H1 ;  /* 0x0000000bff0b723e */ /* 0x000fe200030004ff */
[----:B------:R-:W-:Y:S01]  /*65a20*/  IMAD R28, R29, 0x100, R28 ;  /* 0x000001001d1c7824 */ /* 0x000fe200078e021c */
[----:B------:R-:W-:Y:S01]  /*65a30*/  STL.64 [R1+0x3da0], R14 ;  /* 0x003da00e01007387 */ /* 0x000fe20000100a00 */
[----:B------:R-:W-:Y:S01]  /*65a40*/  IMAD R29, R31, 0x100, R30 ;  /* 0x000001001f1d7824 */ /* 0x000fe200078e021e */
[----:B------:R-:W-:Y:S02]  /*65a50*/  F2FP.F16.E5M2.UNPACK_B R8, R8.H1 ;  /* 0x00000008ff08723e */ /* 0x000fe400030004ff */
[----:B------:R-:W-:Y:S01]  /*65a60*/  F2FP.F16.E5M2.UNPACK_B R9, R9.H1 ;  /* 0x00000009ff09723e */ /* 0x000fe200030004ff */
[----:B------:R0:W-:Y:S01]  /*65a70*/  STL.64 [R1+0x3d98], R12 ;  /* 0x003d980c01007387 */ /* 0x0001e20000100a00 */
[----:B------:R-:W-:Y:S01]  /*65a80*/  IMAD R31, R2, 0x100, R60 ;  /* 0x00000100021f7824 */ /* 0x000fe200078e023c */
[----:B------:R-:W-:Y:S02]  /*65a90*/  F2FP.F16.E5M2.UNPACK_B R2, R3.H1 ;  /* 0x00000003ff02723e */ /* 0x000fe400030004ff */
[----:B------:R-:W-:-:S09]  /*65aa0*/  F2FP.F16.E5M2.UNPACK_B R3, R43.H1 ;  /* 0x0000002bff03723e */ /* 0x000fd200030004ff */
[----:B------:R-:W-:Y:S04]  /*65ab0*/  STL.64 [R1+0x540], R16 ;  /* 0x0005401001007387 */ /* 0x000fe80000100a00 */
[----:B------:R1:W-:Y:S01]  /*65ac0*/  STL.64 [R1+0x548], R18 ;  /* 0x0005481201007387 */ /* 0x0003e20000100a00 */
[C---:B0-----:R-:W-:Y:S06]  /*65ad0*/  HMMA.16816.F32 R12, R4.reuse, R8, R44 ;  /* 0x00000008040c723c */ /* 0x041fec000000182c */
[C---:B-1----:R-:W-:Y:S06]  /*65ae0*/  HMMA.16816.F32 R16, R4.reuse, R10, R48 ;  /* 0x0000000a0410723c */ /* 0x042fec0000001830 */
[----:B------:R-:W-:-:S15]  /*65af0*/  HMMA.16816.F32 R4, R4, R2, R52 ;  /* 0x000000020404723c */ /* 0x000fde0000001834 */
[----:B------:R-:W-:-:S02]  /*65b00*/  NOP ;  /* 0x0000000000007918 */ /* 0x000fc40000000000 */
[----:B------:R-:W-:Y:S04]  /*65b10*/  STL.64 [R1+0x570], R16 ;  /* 0x0005701001007387 */ /* 0x000fe80000100a00 */
[----:B------:R-:W-:Y:S04]  /*65b20*/  STL.64 [R1+0x578], R18 ;  /* 0x0005781201007387 */ /* 0x000fe80000100a00 */
[----:B------:R-:W-:Y:S04]  /*65b30*/  STL.64 [R1+0x3dc0], R10 ;  /* 0x003dc00a01007387 */ /* 0x000fe80000100a00 */
[----:B------:R-:W-:Y:S04]  /*65b40*/  STL.64 [R1+0x3db8], R8 ;  /* 0x003db80801007387 */ /* 0x000fe80000100a00 */
        /* <DEDUP_REMOVED lines=19> */
[----:B------:R-:W2:Y:S01]  /*65c80*/  LDL.LU R39, [R1+0x144c] ;  /* 0x00144c0001277983 */ /* 0x000ea20000300800 */
[----:B------:R-:W-:-:S03]  /*65c90*/  IMAD R30, R0, 0x100, R61 ;  /* 0x00000100001e7824 */ /* 0x000fc600078e023d */
[----:B------:R-:W3:Y:S04]  /*65ca0*/  LDL.LU R32, [R1+0x1420] ;  /* 0x0014200001207983 */ /* 0x000ee80000300800 */
[----:B------:R-:W3:Y:S01]  /*65cb0*/  LDL.LU R33, [R1+0x1424] ;  /* 0x0014240001217983 */ /* 0x000ee20000300800 */
[----:B------:R-:W-:Y:S02]  /*65cc0*/  F2FP.F16.E5M2.UNPACK_B R28, R28 ;  /* 0x0000001cff1c723e */ /* 0x000fe400020004ff */
[----:B------:R-:W-:Y:S02]  /*65cd0*/  F2FP.F16.E5M2.UNPACK_B R29, R29 ;  /* 0x0000001dff1d723e */ /* 0x000fe400020004ff */
[----:B------:R-:W-:Y:S02]  /*65ce0*/  F2FP.F16.E5M2.UNPACK_B R30, R30 ;  /* 0x0000001eff1e723e */ /* 0x000fe400020004ff */
[----:B------:R-:W-:Y:S01]  /*65cf0*/  F2FP.F16.E5M2.UNPACK_B R31, R31 ;  /* 0x0000001fff1f723e */ /* 0x000fe200020004ff */
        /* <DEDUP_REMOVED lines=35> */
[----:B------:R-:W3:Y:S04]  /*65f30*/  LDL.LU.64 R36, [R1+0x3dc8] ;  /* 0x003dc80001247983 */ /* 0x000ee80000300a00 */
[----:B------:R-:W2:Y:S04]  /*65f40*/  LDL.LU R61, [R1+0x349c] ;  /* 0x00349c00013d7983 */ /* 0x000ea80000300800 */
[----:B------:R-:W2:Y:S04]  /*65f50*/  LDL.LU R0, [R1+0x3498] ;  /* 0x0034980001007983 */ /* 0x000ea80000300800 */
[----:B------:R-:W2:Y:S04]  /*65f60*/  LDL.LU R60, [R1+0x34a4] ;  /* 0x0034a400013c7983 */ /* 0x000ea80000300800 */
[----:B------:R-:W2:Y:S04]  /*65f70*/  LDL.LU R43, [R1+0x34a0] ;  /* 0x0034a000012b7983 */ /* 0x000ea80000300800 */
[----:B------:R-:W-:Y:S04]  /*65f80*/  STL [R1+0x3d40], R42 ;  /* 0x003d402a01007387 */ /* 0x000fe80000100800 */
[----:B------:R-:W-:Y:S01]  /*65f90*/  STL.64 [R1+0x3d38], R40 ;  /* 0x003d382801007387 */ /* 0x000fe20000100a00 */
        /* <DEDUP_REMOVED lines=56> */
[----:B------:R-:W-:Y:S04]  /*66320*/  STL.64 [R1+0x13c8], R26 ;  /* 0x0013c81a01007387 */ /* 0x000fe80000100a00 */
[----:B------:R-:W-:Y:S01]  /*66330*/  STL.64 [R1+0x3d50], R18 ;  /* 0x003d501201007387 */ /* 0x000fe20000100a00 */
[----:B----4-:R-:W-:-:S12]  /*66340*/  HMMA.16816.F32 R4, R28, R16, R56 ;  /* 0x000000101c04723c */ /* 0x010fd80000001838 */
        /* <DEDUP_REMOVED lines=9> */
[----:B0-----:R-:W-:Y:S06]  /*663e0*/  HMMA.16816.F32 R16, R28, R12, R52 ;  /* 0x0000000c1c10723c */ /* 0x001fec0000001834 */
[----:B------:R-:W-:Y:S04]  /*663f0*/  STL [R1+0x3cf0], R13 ;  /* 0x003cf00d01007387 */ /* 0x000fe80000100800 */
[----:B------:R-:W-:Y:S01]  /*66400*/  STL.64 [R1+0x3d60], R14 ;  /* 0x003d600e01007387 */ /* 0x000fe20000100a00 */
[----:B------:R-:W-:-:S02]  /*66410*/  IMAD R4, R45, 0x100, R44 ;  /* 0x000001002d047824 */ /* 0x000fc400078e022c */
[----:B------:R-:W-:-:S10]  /*66420*/  IMAD R5, R47, 0x100, R46 ;  /* 0x000001002f057824 */ /* 0x000fd400078e022e */
[----:B------:R0:W-:Y:S04]  /*66430*/  STL.64 [R1+0x1380], R16 ;  /* 0x0013801001007387 */ /* 0x0001e80000100a00 */
[----:B------:R1:W-:Y:S04]  /*66440*/  STL.64 [R1+0x1388], R18 ;  /* 0x0013881201007387 */ /* 0x0003e80000100a00 */
[----:B------:R2:W-:Y:S04]  /*66450*/  STL [R1+0x3d58], R12 ;  /* 0x003d580c01007387 */ /* 0x0005e80000100800 */
        /* <DEDUP_REMOVED lines=8> */
[----:B0-----:R-:W3:Y:S04]  /*664e0*/  LDL.LU R16, [R1+0x1360] ;  /* 0x0013600001107983 */ /* 0x001ee80000300800 */
[----:B------:R-:W3:Y:S04]  /*664f0*/  LDL.LU R17, [R1+0x1364] ;  /* 0x0013640001117983 */ /* 0x000ee80000300800 */
[----:B-1----:R-:W3:Y:S04]  /*66500*/  LDL.LU R18, [R1+0x1368] ;  /* 0x0013680001127983 */ /* 0x002ee80000300800 */
[----:B------:R-:W3:Y:S04]  /*66510*/  LDL.LU R19, [R1+0x136c] ;  /* 0x00136c0001137983 */ /* 0x000ee80000300800 */
[----:B--2---:R-:W2:Y:S04]  /*66520*/  LDL.LU R12, [R1+0x1370] ;  /* 0x00137000010c7983 */ /* 0x004ea80000300800 */
        /* <DEDUP_REMOVED lines=32> */
[C---:B---3--:R-:W-:Y:S06]  /*66730*/  HMMA.16816.F32 R16, R28.reuse, R8, R16 ;  /* 0x000000081c10723c */ /* 0x048fec0000001810 */
[----:B--2---:R-:W-:-:S15]  /*66740*/  HMMA.16816.F32 R12, R28, R10, R12 ;  /* 0x0000000a1c0c723c */ /* 0x004fde000000180c */
[----:B------:R-:W-:-:S08]  /*66750*/  NOP ;  /* 0x0000000000007918 */ /* 0x000fd00000000000 */
[----:B------:R-:W-:Y:S04]  /*66760*/  STL.64 [R1+0x1350], R12 ;  /* 0x0013500c01007387 */ /* 0x000fe80000100a00 */
[----:B------:R0:W-:Y:S01]  /*66770*/  STL.64 [R1+0x1358], R14 ;  /* 0x0013580e01007387 */ /* 0x0001e20000100a00 */
[----:B----4-:R-:W-:Y:S03]  /*66780*/  HMMA.16816.F32 R28, R28, R2, R40 ;  /* 0x000000021c1c723c */ /* 0x010fe60000001828 */
[----:B0-----:R-:W2:Y:S04]  /*66790*/  LDL.LU.64 R14, [R1+0x3d60] ;  /* 0x003d6000010e7983 */ /* 0x001ea80000300a00 */
        /* <DEDUP_REMOVED lines=11> */
[----:B------:R-:W4:Y:S04]  /*66850*/  LDL.LU R42, [R1+0x3d40] ;  /* 0x003d4000012a7983 */ /* 0x000f280000300800 */
[----:B------:R-:W2:Y:S01]  /*66860*/  LDL.LU.64 R40, [R1+0x3d38] ;  /* 0x003d380001287983 */ /* 0x000ea20000300a00 */
[----:B------:R-:W-:Y:S01]  /*66870*/  IMAD R6, R0, 0x100, R61 ;  /* 0x0000010000067824 */ /* 0x000fe200078e023d */
[----:B------:R-:W-:-:S02]  /*66880*/  F2FP.F16.E5M2.UNPACK_B R4, R4 ;  /* 0x00000004ff04723e */ /* 0x000fc400020004ff */
[----:B------:R-:W-:Y:S02]  /*66890*/  F2FP.F16.E5M2.UNPACK_B R5, R5 ;  /* 0x00000005ff05723e */ /* 0x000fe400020004ff */
[----:B------:R-:W-:Y:S02]  /*668a0*/  F2FP.F16.E5M2.UNPACK_B R7, R7 ;  /* 0x00000007ff07723e */ /* 0x000fe400020004ff */
[----:B------:R-:W-:Y:S01]  /*668b0*/  F2FP.F16.E5M2.UNPACK_B R6, R6 ;  /* 0x00000006ff06723e */ /* 0x000fe200020004ff */
        /* <DEDUP_REMOVED lines=10> */
[----:B0-----:R-:W2:Y:S04]  /*66960*/  LDL.LU.64 R38, [R1+0x3d30] ;  /* 0x003d300001267983 */ /* 0x001ea80000300a00 */
[----:B------:R-:W3:Y:S04]  /*66970*/  LDL.LU.64 R36, [R1+0x3d28] ;  /* 0x003d280001247983 */ /* 0x000ee80000300a00 */
[----:B----4-:R-:W-:Y:S04]  /*66980*/  STL [R1+0x3cb8], R42 ;  /* 0x003cb82a01007387 */ /* 0x010fe80000100800 */
        /* <DEDUP_REMOVED lines=22> */
[----:B----4-:R-:W-:-:S15]  /*66af0*/  HMMA.16816.F32 R24, R4, R34, R24 ;  /* 0x000000220418723c */ /* 0x010fde0000001818 */
[----:B------:R-:W-:-:S08]  /*66b00*/  NOP ;  /* 0x0000000000007918 */ /* 0x000fd00000000000 */
[----:B------:R-:W-:Y:S04]  /*66b10*/  STL.64 [R1+0x12e0], R24 ;  /* 0x0012e01801007387 */ /* 0x000fe80000100a00 */
[----:B------:R0:W-:Y:S04]  /*66b20*/  STL.64 [R1+0x12e8], R26 ;  /* 0x0012e81a01007387 */ /* 0x0001e80000100a00 */
[----:B0-----:R-:W4:Y:S04]  /*66b30*/  LDL.LU.64 R26, [R1+0x3d00] ;  /* 0x003d0000011a7983 */ /* 0x001f280000300a00 */
[----:B------:R-:W3:Y:S01]  /*66b40*/  LDL.LU.64 R24, [R1+0x3cf8] ;  /* 0x003cf80001187983 */ /* 0x000ee20000300a00 */
[C---:B--2---:R-:W-:Y:S03]  /*66b50*/  HMMA.16816.F32 R36, R4.reuse, R32, R36 ;  /* 0x000000200424723c */ /* 0x044fe60000001824 */
[----:B------:R-:W-:Y:S04]  /*66b60*/  STL.64 [R1+0x3cc8], R34 ;  /* 0x003cc82201007387 */ /* 0x000fe80000100a00 */
[----:B------:R4:W-:Y:S01]  /*66b70*/  STL.64 [R1+0x3cc0], R32 ;  /* 0x003cc02001007387 */ /* 0x0009e20000100a00 */
[----:B------:R-:W-:-:S15]  /*66b80*/  HMMA.16816.F32 R8, R4, R22, R8 ;  /* 0x000000160408723c */ /* 0x000fde0000001808 */
[----:B------:R-:W-:Y:S04]  /*66b90*/  STL.64 [R1+0x12d0], R36 ;  /* 0x0012d02401007387 */ /* 0x000fe80000100a00 */
[----:B------:R-:W-:Y:S01]  /*66ba0*/  STL.64 [R1+0x12d8], R38 ;  /* 0x0012d82601007387 */ /* 0x000fe20000100a00 */
[C---:B----4-:R-:W-:Y:S06]  /*66bb0*/  HMMA.16816.F32 R32, R4.reuse, R26, R40 ;  /* 0x0000001a0420723c */ /* 0x050fec0000001828 */
[----:B---3--:R-:W-:Y:S01]  /*66bc0*/  HMMA.16816.F32 R28, R4, R24, R28 ;  /* 0x00000018041c723c */ /* 0x008fe2000000181c */
[----:B------:R-:W-:-:S15]  /*66bd0*/  STL.64 [R1+0x3cd8], R26 ;  /* 0x003cd81a01007387 */ /* 0x000fde0000100a00 */
[----:B------:R-:W-:-:S01]  /*66be0*/  NOP ;  /* 0x0000000000007918 */ /* 0x000fc20000000000 */
[----:B------:R-:W-:Y:S04]  /*66bf0*/  STL.64 [R1+0x12c0], R32 ;  /* 0x0012c02001007387 */ /* 0x000fe80000100a00 */
[----:B------:R-:W-:Y:S04]  /*66c00*/  STL.64 [R1+0x12c8], R34 ;  /* 0x0012c82201007387 */ /* 0x000fe80000100a00 */
[----:B------:R-:W-:Y:S04]  /*66c10*/  STL.64 [R1+0x3cd0], R24 ;  /* 0x003cd01801007387 */ /* 0x000fe80000100a00 */
[----:B------:R-:W-:Y:S04]  /*66c20*/  STL.64 [R1+0x12b0], R28 ;  /* 0x0012b01c01007387 */ /* 0x000fe80000100a00 */
[----:B------:R0:W-:Y:S04]  /*66c30*/  STL.64 [R1+0x12b8], R30 ;  /* 0x0012b81e01007387 */ /* 0x0001e80000100a00 */
[----:B------:R-:W-:Y:S04]  /*66c40*/  STL.64 [R1+0x12a0], R8 ;  /* 0x0012a00801007387 */ /* 0x000fe80000100a00 */
[----:B------:R1:W-:Y:S01]  /*66c50*/  STL.64 [R1+0x12a8], R10 ;  /* 0x0012a80a01007387 */ /* 0x0003e20000100a00 */
[C---:B0-----:R-:W-:Y:S06]  /*66c60*/  HMMA.16816.F32 R28, R4.reuse, R20, R56 ;  /* 0x00000014041c723c */ /* 0x041fec0000001838 */
[C---:B------:R-:W-:Y:S06]  /*66c70*/  HMMA.16816.F32 R24, R4.reuse, R18, R48 ;  /* 0x000000120418723c */ /* 0x040fec0000001830 */
[C---:B-1----:R-:W-:Y:S11]  /*66c80*/  HMMA.16816.F32 R8, R4.reuse, R16, R44 ;  /* 0x000000100408723c */ /* 0x042ff6000000182c */
[----:B------:R-:W-:Y:S04]  /*66c90*/  STL.64 [R1+0x1290], R28 ;  /* 0x0012901c01007387 */ /* 0x000fe80000100a00 */
[----:B------:R-:W-:Y:S04]  /*66ca0*/  STL.64 [R1+0x1298], R30 ;  /* 0x0012981e01007387 */ /* 0x000fe80000100a00 */
[----:B------:R-:W-:Y:S04]  /*66cb0*/  STL.64 [R1+0x3c98], R18 ;  /* 0x003c981201007387 */ /* 0x000fe80000100a00 */
        /* <DEDUP_REMOVED lines=57> */
[----:B--2---:R-:W-:-:S03]  /*67050*/  IMAD R28, R28, 0x100, R13 ;  /* 0x000001001c1c7824 */ /* 0x004fc600078e020d */
[----:B------:R-:W4:Y:S02]  /*67060*/  LDL.LU R13, [R1+0x3cf0] ;  /* 0x003cf000010d7983 */ /* 0x000f240000300800 */
[----:B----4-:R-:W-:-:S15]  /*67070*/  HMMA.16816.F32 R8, R4, R12, R8 ;  /* 0x0000000c0408723c */ /* 0x010fde0000001808 */
[----:B------:R-:W-:-:S08]  /*67080*/  NOP ;  /* 0x0000000000007918 */ /* 0x000fd00000000000 */
[----:B------:R-:W-:Y:S04]  /*67090*/  STL.64 [R1+0x1250], R8 ;  /* 0x0012500801007387 */ /* 0x000fe80000100a00 */
[----:B------:R0:W-:Y:S04]  /*670a0*/  STL.64 [R1+0x1258], R10 ;  /* 0x0012580a01007387 */ /* 0x0001e80000100a00 */
[----:B0-----:R-:W3:Y:S04]  /*670b0*/  LDL.LU.64 R10, [R1+0x3ce8] ;  /* 0x003ce800010a7983 */ /* 0x001ee80000300a00 */
[----:B------:R-:W2:Y:S04]  /*670c0*/  LDL.LU.64 R8, [R1+0x3ce0] ;  /* 0x003ce00001087983 */ /* 0x000ea80000300a00 */
[----:B------:R-:W-:Y:S01]  /*670d0*/  STL [R1+0x3c58], R13 ;  /* 0x003c580d01007387 */ /* 0x000fe20000100800 */
[C---:B---3--:R-:W-:Y:S06]  /*670e0*/  HMMA.16816.F32 R24, R4.reuse, R10, R24 ;  /* 0x0000000a0418723c */ /* 0x048fec0000001818 */
[C---:B--2---:R-:W-:Y:S06]  /*670f0*/  HMMA.16816.F32 R32, R4.reuse, R8, R32 ;  /* 0x000000080420723c */ /* 0x044fec0000001820 */
[----:B------:R-:W-:Y:S11]  /*67100*/  HMMA.16816.F32 R4, R4, R2, R40 ;  /* 0x000000020404723c */ /* 0x000ff60000001828 */
        /* <DEDUP_REMOVED lines=16> */
[----:B------:R-:W-:-:S02]  /*67210*/  IMAD R29, R30, 0x100, R29 ;  /* 0x000001001e1d7824 */ /* 0x000fc400078e021d */
[----:B------:R-:W-:Y:S02]  /*67220*/  IMAD R30, R61, 0x100, R31 ;  /* 0x000001003d1e7824 */ /* 0x000fe400078e021f */
[----:B------:R-:W-:Y:S01]  /*67230*/  IMAD R31, R60, 0x100, R0 ;  /* 0x000001003c1f7824 */ /* 0x000fe200078e0200 */
[----:B------:R-:W-:Y:S02]  /*67240*/  F2FP.F16.E5M2.UNPACK_B R28, R28 ;  /* 0x0000001cff1c723e */ /* 0x000fe400020004ff */
        /* <DEDUP_REMOVED lines=13> */
[----:B0-----:R-:W3:Y:S04]  /*67320*/  LDL.LU.64 R38, [R1+0x3ca8] ;  /* 0x003ca80001267983 */ /* 0x001ee80000300a00 */
[----:B------:R-:W2:Y:S04]  /*67330*/  LDL.LU.64 R36, [R1+0x3ca0] ;  /* 0x003ca00001247983 */ /* 0x000ea80000300a00 */
[----:B----4-:R-:W-:Y:S04]  /*67340*/  STL [R1+0x3c40], R42 ;  /* 0x003c402a01007387 */ /* 0x010fe80000100800 */
[----:B------:R3:W-:Y:S02]  /*67350*/  STL.64 [R1+0x3c38], R40 ;  /* 0x003c382801007387 */ /* 0x0007e40000100a00 */
[C---:B---3--:R-:W-:Y:S06]  /*67360*/  HMMA.16816.F32 R40, R28.reuse, R38, R4 ;  /* 0x000000261c28723c */ /* 0x048fec0000001804 */
[C---:B--2---:R-:W-:Y:S01]  /*67370*/  HMMA.16816.F32 R4, R28.reuse, R36, R8 ;  /* 0x000000241c04723c */ /* 0x044fe20000001808 */
[----:B------:R-:W-:Y:S05]  /*67380*/  STL.64 [R1+0x3c68], R38 ;  /* 0x003c682601007387 */ /* 0x000fea0000100a00 */
[C---:B------:R-:W-:Y:S11]  /*67390*/  HMMA.16816.F32 R8, R28.reuse, R34, R16 ;  /* 0x000000221c08723c */ /* 0x040ff60000001810 */
        /* <DEDUP_REMOVED lines=14> */
[----:B------:R-:W-:Y:S07]  /*67480*/  STL.64 [R1+0x3c88], R26 ;  /* 0x003c881a01007387 */ /* 0x000fee0000100a00 */
[----:B------:R-:W-:Y:S04]  /*67490*/  STL.64 [R1+0x11e0], R8 ;  /* 0x0011e00801007387 */ /* 0x000fe80000100a00 */
[----:B------:R-:W-:Y:S04]  /*674a0*/  STL.64 [R1+0x11e8], R10 ;  /* 0x0011e80a01007387 */ /* 0x000fe80000100a00 */
[----:B------:R-:W-:Y:S06]  /*674b0*/  STL.64 [R1+0x3c80], R24 ;  /* 0x003c801801007387 */ /* 0x000fec0000100a00 */
        /* <DEDUP_REMOVED lines=35> */
[----:B0-----:R-:W4:Y:S04]  /*676f0*/  LDL.LU R4, [R1+0x34c8] ;  /* 0x0034c80001047983 */ /* 0x001f280000300800 */
[----:B------:R-:W4:Y:S04]  /*67700*/  LDL.LU R5, [R1+0x34d4] ;  /* 0x0034d40001057983 */ /* 0x000f280000300800 */
        /* <DEDUP_REMOVED lines=23> */
[C---:B---3--:R-:W-:Y:S03]  /*67880*/  HMMA.16816.F32 R36, R28.reuse, R14, R36 ;  /* 0x0000000e1c24723c */ /* 0x048fe60000001824 */
[----:B------:R-:W-:Y:S04]  /*67890*/  STL.64 [R1+0x3c20], R22 ;  /* 0x003c201601007387 */ /* 0x000fe80000100a00 */
[----:B------:R0:W-:Y:S04]  /*678a0*/  STL.64 [R1+0x3c18], R20 ;  /* 0x003c181401007387 */ /* 0x0001e80000100a00 */
[----:B0-----:R-:W3:Y:S04]  /*678b0*/  LDL.LU R20, [R1+0x1090] ;  /* 0x0010900001147983 */ /* 0x001ee80000300800 */
[----:B------:R-:W3:Y:S04]  /*678c0*/  LDL.LU R21, [R1+0x1094] ;  /* 0x0010940001157983 */ /* 0x000ee80000300800 */
[----:B------:R-:W3:Y:S04]  /*678d0*/  LDL.LU R22, [R1+0x1098] ;  /* 0x0010980001167983 */ /* 0x000ee80000300800 */
[----:B------:R-:W3:Y:S01]  /*678e0*/  LDL.LU R23, [R1+0x109c] ;  /* 0x00109c0001177983 */ /* 0x000ee20000300800 */
[----:B----4-:R-:W-:Y:S01]  /*678f0*/  IMAD R4, R4, 0x100, R13 ;  /* 0x0000010004047824 */ /* 0x010fe200078e020d */
[C---:B--2---:R-:W-:Y:S06]  /*67900*/  HMMA.16816.F32 R24, R28.reuse, R18, R24 ;  /* 0x000000121c18723c */ /* 0x044fec0000001818 */
[----:B------:R-:W-:-:S15]  /*67910*/  HMMA.16816.F32 R32, R28, R16, R32 ;  /* 0x000000101c20723c */ /* 0x000fde0000001820 */
[----:B------:R-:W-:-:S02]  /*67920*/  NOP ;  /* 0x0000000000007918 */ /* 0x000fc40000000000 */
[----:B------:R-:W-:Y:S04]  /*67930*/  STL.64 [R1+0x11a0], R24 ;  /* 0x0011a01801007387 */ /* 0x000fe80000100a00 */
[----:B------:R0:W-:Y:S04]  /*67940*/  STL.64 [R1+0x11a8], R26 ;  /* 0x0011a81a01007387 */ /* 0x0001e80000100a00 */
[----:B0-----:R-:W2:Y:S04]  /*67950*/  LDL.LU.64 R26, [R1+0x3c88] ;  /* 0x003c8800011a7983 */ /* 0x001ea80000300a00 */
[----:B------:R-:W4:Y:S04]  /*67960*/  LDL.LU.64 R24, [R1+0x3c80] ;  /* 0x003c800001187983 */ /* 0x000f280000300a00 */
        /* <DEDUP_REMOVED lines=14> */
[----:B------:R-:W3:Y:S02]  /*67a50*/  LDL.LU R13, [R1+0x3c58] ;  /* 0x003c5800010d7983 */ /* 0x000ee40000300800 */
[----:B---3--:R-:W-:-:S15]  /*67a60*/  HMMA.16816.F32 R8, R28, R12, R8 ;  /* 0x0000000c1c08723c */ /* 0x008fde0000001808 */
[----:B------:R-:W-:-:S08]  /*67a70*/  NOP ;  /* 0x0000000000007918 */ /* 0x000fd00000000000 */
        /* <DEDUP_REMOVED lines=14> */
[----:B0-----:R-:W3:Y:S04]  /*67b60*/  LDL.LU R42, [R1+0x3c40] ;  /* 0x003c4000012a7983 */ /* 0x001ee80000300800 */
[----:B------:R-:W3:Y:S01]  /*67b70*/  LDL.LU.64 R40, [R1+0x3c38] ;  /* 0x003c380001287983 */ /* 0x000ee20000300a00 */
[----:B--2---:R-:W-:Y:S03]  /*67b80*/  HMMA.16816.F32 R12, R28, R8, R12 ;  /* 0x000000081c0c723c */ /* 0x004fe6000000180c */
[----:B------:R-:W-:Y:S04]  /*67b90*/  STL.64 [R1+0x3c30], R10 ;  /* 0x003c300a01007387 */ /* 0x000fe80000100a00 */
[----:B------:R0:W-:Y:S01]  /*67ba0*/  STL.64 [R1+0x3c28], R8 ;  /* 0x003c280801007387 */ /* 0x0001e20000100a00 */
[----:B------:R-:W-:-:S02]  /*67bb0*/  IMAD R5, R6, 0x100, R5 ;  /* 0x0000010006057824 */ /* 0x000fc400078e0205 */
[----:B------:R-:W-:Y:S02]  /*67bc0*/  IMAD R6, R61, 0x100, R7 ;  /* 0x000001003d067824 */ /* 0x000fe400078e0207 */
[----:B------:R-:W-:Y:S01]  /*67bd0*/  IMAD R7, R60, 0x100, R0 ;  /* 0x000001003c077824 */ /* 0x000fe200078e0200 */
[----:B0-----:R-:W-:Y:S01]  /*67be0*/  HMMA.16816.F32 R8, R28, R2, R16 ;  /* 0x000000021c08723c */ /* 0x001fe20000001810 */
[----:B------:R-:W-:Y:S02]  /*67bf0*/  F2FP.F16.E5M2.UNPACK_B R4, R4 ;  /* 0x00000004ff04723e */ /* 0x000fe400020004ff */
[----:B------:R-:W-:Y:S02]  /*67c00*/  F2FP.F16.E5M2.UNPACK_B R5, R5 ;  /* 0x00000005ff05723e */ /* 0x000fe400020004ff */
[----:B------:R-:W-:Y:S02]  /*67c10*/  F2FP.F16.E5M2.UNPACK_B R6, R6 ;  /* 0x00000006ff06723e */ /* 0x000fe400020004ff */
[----:B------:R-:W-:-:S03]  /*67c20*/  F2FP.F16.E5M2.UNPACK_B R7, R7 ;  /* 0x00000007ff07723e */ /* 0x000fc600020004ff */
[----:B------:R-:W-:Y:S04]  /*67c30*/  STL.64 [R1+0x1150], R12 ;  /* 0x0011500c01007387 */ /* 0x000fe80000100a00 */
[----:B------:R0:W-:Y:S02]  /*67c40*/  STL.64 [R1+0x1158], R14 ;  /* 0x0011580e01007387 */ /* 0x0001e40000100a00 */
[C---:B0-----:R-:W-:Y:S07]  /*67c50*/  HMMA.16816.F32 R12, R4.reuse, R38, R56 ;  /* 0x00000026040c723c */ /* 0x041fee0000001838 */
[----:B------:R-:W-:Y:S04]  /*67c60*/  STL.64 [R1+0x8d0], R8 ;  /* 0x0008d00801007387 */ /* 0x000fe80000100a00 */
[----:B------:R4:W-:Y:S02]  /*67c70*/  STL.64 [R1+0x8d8], R10 ;  /* 0x0008d80a01007387 */ /* 0x0009e40000100a00 */
[C---:B----4-:R-:W-:Y:S06]  /*67c80*/  HMMA.16816.F32 R8, R4.reuse, R36, R48 ;  /* 0x000000240408723c */ /* 0x050fec0000001830 */
[----:B---3--:R-:W-:-:S15]  /*67c90*/  HMMA.16816.F32 R16, R4, R40, R20 ;  /* 0x000000280410723c */ /* 0x008fde0000001814 */
[----:B------:R-:W-:-:S08]  /*67ca0*/  NOP ;  /* 0x0000000000007918 */ /* 0x000fd00000000000 */
[----:B------:R-:W-:Y:S04]  /*67cb0*/  STL.64 [R1+0x6a0], R16 ;  /* 0x0006a01001007387 */ /* 0x000fe80000100a00 */
[----:B------:R-:W-:Y:S04]  /*67cc0*/  STL.64 [R1+0x6a8], R18 ;  /* 0x0006a81201007387 */ /* 0x000fe80000100a00 */
[----:B------:R-:W-:Y:S04]  /*67cd0*/  STL.64 [R1+0x3bf0], R38 ;  /* 0x003bf02601007387 */ /* 0x000fe80000100a00 */
[----:B------:R-:W-:Y:S04]  /*67ce0*/  STL.64 [R1+0x1140], R12 ;  /* 0x0011400c01007387 */ /* 0x000fe80000100a00 */
[----:B------:R0:W-:Y:S04]  /*67cf0*/  STL.64 [R1+0x1148], R14 ;  /* 0x0011480e01007387 */ /* 0x0001e80000100a00 */
[----:B------:R-:W-:Y:S04]  /*67d00*/  STL.64 [R1+0x3be8], R36 ;  /* 0x003be82401007387 */ /* 0x000fe80000100a00 */
[----:B------:R-:W-:Y:S04]  /*67d10*/  STL.64 [R1+0x1130], R8 ;  /* 0x0011300801007387 */ /* 0x000fe80000100a00 */
[----:B------:R1:W-:Y:S04]  /*67d20*/  STL.64 [R1+0x1138], R10 ;  /* 0x0011380a01007387 */ /* 0x0003e80000100a00 */
[----:B------:R-:W2:Y:S01]  /*67d30*/  LDL.LU R56, [R1+0xe90] ;  /* 0x000e900001387983 */ /* 0x000ea20000300800 */
[C---:B0-----:R-:W-:Y:S06]  /*67d40*/  HMMA.16816.F32 R12, R4.reuse, R34, R44 ;  /* 0x00000022040c723c */ /* 0x041fec000000182c */
[----:B-1----:R-:W-:-:S15]  /*67d50*/  HMMA.16816.F32 R8, R4, R32, R52 ;  /* 0x000000200408723c */ /* 0x002fde0000001834 */
[----:B------:R-:W-:-:S02]  /*67d60*/  NOP ;  /* 0x0000000000007918 */ /* 0x000fc40000000000 */
        /* <DEDUP_REMOVED lines=96> */
[C---:B----4-:R-:W-:Y:S02]  /*68370*/  HMMA.16816.F32 R16, R4.reuse, R12, R56 ;  /* 0x0000000c0410723c */ /* 0x050fe40000001838 */
[----:B------:R-:W-:Y:S04]  /*68380*/  STL.64 [R1+0x3bc0], R14 ;  /* 0x003bc00e01007387 */ /* 0x000fe80000100a00 */
[----:B------:R0:W-:Y:S02]  /*68390*/  STL.64 [R1+0x3bb8], R12 ;  /* 0x003bb80c01007387 */ /* 0x0001e40000100a00 */
[----:B0-----:R-:W-:-:S15]  /*683a0*/  HMMA.16816.F32 R12, R4, R8, R44 ;  /* 0x00000008040c723c */ /* 0x001fde000000182c */
[----:B------:R-:W-:Y:S04]  /*683b0*/  STL.64 [R1+0x1090], R16 ;  /* 0x0010901001007387 */ /* 0x000fe80000100a00 */
[----:B------:R0:W-:Y:S02]  /*683c0*/  STL.64 [R1+0x1098], R18 ;  /* 0x0010981201007387 */ /* 0x0001e40000100a00 */
[C---:B0-----:R-:W-:Y:S06]  /*683d0*/  HMMA.16816.F32 R16, R4.reuse, R10, R48 ;  /* 0x0000000a0410723c */ /* 0x041fec0000001830 */
        /* <DEDUP_REMOVED lines=26> */
[----:B------:R-:W-:-:S02]  /*68580*/  IMAD R28, R29, 0x100, R28 ;  /* 0x000001001d1c7824 */ /* 0x000fc400078e021c */
[----:B------:R-:W-:Y:S02]  /*68590*/  IMAD R29, R31, 0x100, R30 ;  /* 0x000001001f1d7824 */ /* 0x000fe400078e021e */
[----:B------:R-:W-:Y:S02]  /*685a0*/  IMAD R30, R0, 0x100, R61 ;  /* 0x00000100001e7824 */ /* 0x000fe400078e023d */
[----:B------:R-:W-:Y:S01]  /*685b0*/  IMAD R31, R43, 0x100, R60 ;  /* 0x000001002b1f7824 */ /* 0x000fe200078e023c */
[----:B------:R-:W3:Y:S04]  /*685c0*/  LDL.LU R32, [R1+0xe10] ;  /* 0x000e100001207983 */ /* 0x000ee80000300800 */
[----:B------:R-:W3:Y:S01]  /*685d0*/  LDL.LU R33, [R1+0xe14] ;  /* 0x000e140001217983 */ /* 0x000ee20000300800 */
[----:B------:R-:W-:-:S02]  /*685e0*/  F2FP.F16.E5M2.UNPACK_B R28, R28 ;  /* 0x0000001cff1c723e */ /* 0x000fc400020004ff */
        /* <DEDUP_REMOVED lines=517> */
[----:B------:R1:W-:Y:S01]  /*6a640*/  STL.64 [R1+0xba8], R10 ;  /* 0x000ba80a01007387 */ /* 0x0003e20000100a00 */
[C---:B0-----:R-:W-:Y:S06]  /*6a650*/  HMMA.16816.F32 R12, R4.reuse, R34, R44 ;  /* 0x00000022040c723c */ /* 0x041fec000000182c */
[----:B-1----:R-:W-:Y:S01]  /*6a660*/  HMMA.16816.F32 R8, R4, R32, R52 ;  /* 0x000000200408723c */ /* 0x002fe20000001834 */
[----:B------:R-:W2:-:S15]  /*6a670*/  LDL.LU R44, [R1+0x860] ;  /* 0x00086000012c7983 */ /* 0x000e9e0000300800 */
[----:B------:R-:W-:-:S01]  /*6a680*/  NOP ;  /* 0x0000000000007918 */ /* 0x000fc20000000000 */
[----:B------:R0:W-:Y:S04]  /*6a690*/  STL.64 [R1+0xa40], R12 ;  /* 0x000a400c01007387 */ /* 0x0001e80000100a00 */
[----:B------:R1:W-:Y:S04]  /*6a6a0*/  STL.64 [R1+0xa48], R14 ;  /* 0x000a480e01007387 */ /* 0x0003e80000100a00 */
[----:B------:R3:W-:Y:S04]  /*6a6b0*/  STL.64 [R1+0xa30], R8 ;  /* 0x000a300801007387 */ /* 0x0007e80000100a00 */
[----:B------:R4:W-:Y:S04]  /*6a6c0*/  STL.64 [R1+0xa38], R10 ;  /* 0x000a380a01007387 */ /* 0x0009e80000100a00 */
[----:B------:R-:W2:Y:S04]  /*6a6d0*/  LDL.LU R45, [R1+0x864] ;  /* 0x00086400012d7983 */ /* 0x000ea80000300800 */
[----:B------:R-:W3:Y:S04]  /*6a6e0*/  LDL.LU R46, [R1+0x868] ;  /* 0x00086800012e7983 */ /* 0x000ee80000300800 */
[----:B------:R-:W3:Y:S04]  /*6a6f0*/  LDL.LU R47, [R1+0x86c] ;  /* 0x00086c00012f7983 */ /* 0x000ee80000300800 */
[----:B---3--:R-:W-:Y:S04]  /*6a700*/  STL.64 [R1+0x3a50], R46 ;  /* 0x003a502e01007387 */ /* 0x008fe80000100a00 */
[----:B--2---:R2:W-:Y:S04]  /*6a710*/  STL.64 [R1+0x3a48], R44 ;  /* 0x003a482c01007387 */ /* 0x0045e80000100a00 */
[----:B------:R-:W3:Y:S04]  /*6a720*/  LDL.LU R48, [R1+0x880] ;  /* 0x0008800001307983 */ /* 0x000ee80000300800 */
        /* <DEDUP_REMOVED lines=9> */
[----:B----4-:R-:W3:Y:S04]  /*6a7c0*/  LDL.LU R10, [R1+0x908] ;  /* 0x00090800010a7983 */ /* 0x010ee80000300800 */
        /* <DEDUP_REMOVED lines=94> */
[----:B----4-:R-:W-:-:S15]  /*6adb0*/  HMMA.16816.F32 R16, R4, R14, R20 ;  /* 0x0000000e0410723c */ /* 0x010fde0000001814 */
[----:B------:R-:W-:-:S08]  /*6adc0*/  NOP ;  /* 0x0000000000007918 */ /* 0x000fd00000000000 */
[----:B------:R-:W-:Y:S04]  /*6add0*/  STL.64 [R1+0x9d0], R16 ;  /* 0x0009d01001007387 */ /* 0x000fe80000100a00 */
[----:B------:R0:W-:Y:S04]  /*6ade0*/  STL.64 [R1+0x9d8], R18 ;  /* 0x0009d81201007387 */ /* 0x0001e80000100a00 */
[----:B------:R-:W-:Y:S04]  /*6adf0*/  STL.64 [R1+0x39e0], R14 ;  /* 0x0039e00e01007387 */ /* 0x000fe80000100a00 */
[----:B--2---:R1:W-:Y:S01]  /*6ae00*/  STL.64 [R1+0x39d8], R12 ;  /* 0x0039d80c01007387 */ /* 0x0043e20000100a00 */
[C---:B0-----:R-:W-:Y:S06]  /*6ae10*/  HMMA.16816.F32 R16, R4.reuse, R12, R24 ;  /* 0x0000000c0410723c */ /* 0x041fec0000001818 */
[C---:B-1----:R-:W-:Y:S06]  /*6ae20*/  HMMA.16816.F32 R12, R4.reuse, R10, R32 ;  /* 0x0000000a040c723c */ /* 0x042fec0000001820 */
[C---:B---3--:R-:W-:Y:S11]  /*6ae30*/  HMMA.16816.F32 R20, R4.reuse, R8, R56 ;  /* 0x000000080414723c */ /* 0x048ff60000001838 */
[----:B------:R-:W-:Y:S04]  /*6ae40*/  STL.64 [R1+0x9f0], R16 ;  /* 0x0009f01001007387 */ /* 0x000fe80000100a00 */
[----:B------:R0:W-:Y:S04]  /*6ae50*/  STL.64 [R1+0x9f8], R18 ;  /* 0x0009f81201007387 */ /* 0x0001e80000100a00 */
[----:B------:R-:W-:Y:S04]  /*6ae60*/  STL.64 [R1+0x14b0], R12 ;  /* 0x0014b00c01007387 */ /* 0x000fe80000100a00 */
[----:B------:R1:W-:Y:S01]  /*6ae70*/  STL.64 [R1+0x14b8], R14 ;  /* 0x0014b80e01007387 */ /* 0x0003e20000100a00 */
[----:B0-----:R-:W-:Y:S06]  /*6ae80*/  HMMA.16816.F32 R16, R4, R2, R48 ;  /* 0x000000020410723c */ /* 0x001fec0000001830 */
[C---:B-1----:R-:W-:Y:S06]  /*6ae90*/  HMMA.16816.F32 R12, R28.reuse, R40, R44 ;  /* 0x000000281c0c723c */ /* 0x042fec000000182c */
[C---:B------:R-:W-:Y:S01]  /*6aea0*/  HMMA.16816.F32 R4, R28.reuse, R38, R52 ;  /* 0x000000261c04723c */ /* 0x040fe20000001834 */
[----:B------:R-:W-:Y:S04]  /*6aeb0*/  STL.64 [R1+0x14a0], R20 ;  /* 0x0014a01401007387 */ /* 0x000fe80000100a00 */
[----:B------:R-:W-:Y:S06]  /*6aec0*/  STL.64 [R1+0x14a8], R22 ;  /* 0x0014a81601007387 */ /* 0x000fec0000100a00 */
        /* <DEDUP_REMOVED lines=99> */
[----:B------:R0:W-:Y:S04]  /*6b500*/  STL.64 [R1+0xae8], R26 ;  /* 0x000ae81a01007387 */ /* 0x0001e80000100a00 */
[----:B------:R-:W-:Y:S04]  /*6b510*/  STL.64 [R1+0x3920], R22 ;  /* 0x0039201601007387 */ /* 0x000fe80000100a00 */
[----:B--2---:R1:W-:Y:S01]  /*6b520*/  STL.64 [R1+0x3918], R20 ;  /* 0x0039181401007387 */ /* 0x0043e20000100a00 */
[C---:B0-----:R-:W-:Y:S06]  /*6b530*/  HMMA.16816.F32 R24, R28.reuse, R20, R32 ;  /* 0x000000141c18723c */ /* 0x041fec0000001820 */
[C---:B-1----:R-:W-:Y:S06]  /*6b540*/  HMMA.16816.F32 R20, R28.reuse, R18, R36 ;  /* 0x000000121c14723c */ /* 0x042fec0000001824 */
[C---:B----4-:R-:W-:Y:S11]  /*6b550*/  HMMA.16816.F32 R4, R28.reuse, R16, R4 ;  /* 0x000000101c04723c */ /* 0x050ff60000001804 */
        /* <DEDUP_REMOVED lines=19> */
[----:B------:R-:W2:Y:S04]  /*6b690*/  LDL.LU R52, [R1+0x5c0] ;  /* 0x0005c00001347983 */ /* 0x000ea80000300800 */
        /* <DEDUP_REMOVED lines=10> */
[----:B------:R-:W3:Y:S01]  /*6b740*/  LDL.LU R59, [R1+0x61c] ;  /* 0x00061c00013b7983 */ /* 0x000ee20000300800 */
[----:B------:R-:W-:-:S02]  /*6b750*/  IMAD R4, R49, 0x100, R48 ;  /* 0x0000010031047824 */ /* 0x000fc400078e0230 */
[----:B------:R-:W-:Y:S01]  /*6b760*/  IMAD R5, R51, 0x100, R50 ;  /* 0x0000010033057824 */ /* 0x000fe200078e0232 */
        /* <DEDUP_REMOVED lines=16> */
[----:B-1----:R-:W4:Y:S04]  /*6b870*/  LDL.LU R48, [R1+0x730] ;  /* 0x0007300001307983 */ /* 0x002f280000300800 */
        /* <DEDUP_REMOVED lines=11> */
[----:B------:R-:W3:Y:S01]  /*6b930*/  LDL.LU R24, [R1+0x690] ;  /* 0x0006900001187983 */ /* 0x000ee20000300800 */
[----:B------:R-:W-:-:S02]  /*6b940*/  IMAD R6, R0, 0x100, R61 ;  /* 0x0000010000067824 */ /* 0x000fc400078e023d */
[----:B------:R-:W-:Y:S01]  /*6b950*/  IMAD R7, R43, 0x100, R60 ;  /* 0x000001002b077824 */ /* 0x000fe200078e023c */
[----:B------:R-:W3:Y:S04]  /*6b960*/  LDL.LU R25, [R1+0x694] ;  /* 0x0006940001197983 */ /* 0x000ee80000300800 */
[----:B------:R-:W3:Y:S04]  /*6b970*/  LDL.LU R26, [R1+0x698] ;  /* 0x00069800011a7983 */ /* 0x000ee80000300800 */
[----:B------:R-:W3:Y:S04]  /*6b980*/  LDL.LU R27, [R1+0x69c] ;  /* 0x00069c00011b7983 */ /* 0x000ee80000300800 */
[----:B------:R-:W3:Y:S04]  /*6b990*/  LDL.LU R12, [R1+0x6b0] ;  /* 0x0006b000010c7983 */ /* 0x000ee80000300800 */
[----:B------:R-:W3:Y:S01]  /*6b9a0*/  LDL.LU R13, [R1+0x6b4] ;  /* 0x0006b400010d7983 */ /* 0x000ee20000300800 */
[----:B------:R-:W-:-:S02]  /*6b9b0*/  F2FP.F16.E5M2.UNPACK_B R4, R4 ;  /* 0x00000004ff04723e */ /* 0x000fc400020004ff */
[----:B------:R-:W-:Y:S02]  /*6b9c0*/  F2FP.F16.E5M2.UNPACK_B R5, R5 ;  /* 0x00000005ff05723e */ /* 0x000fe400020004ff */
[----:B------:R-:W-:Y:S01]  /*6b9d0*/  F2FP.F16.E5M2.UNPACK_B R6, R6 ;  /* 0x00000006ff06723e */ /* 0x000fe200020004ff */
[----:B------:R-:W3:Y:S01]  /*6b9e0*/  LDL.LU R14, [R1+0x6b8] ;  /* 0x0006b800010e7983 */ /* 0x000ee20000300800 */
[----:B------:R-:W-:-:S03]  /*6b9f0*/  F2FP.F16.E5M2.UNPACK_B R7, R7 ;  /* 0x00000007ff07723e */ /* 0x000fc600020004ff */
        /* <DEDUP_REMOVED lines=18> */
[----:B--2---:R-:W-:Y:S06]  /*6bb20*/  HMMA.16816.F32 R28, R28, R2, R56 ;  /* 0x000000021c1c723c */ /* 0x004fec0000001838 */
[C---:B---3--:R-:W-:Y:S11]  /*6bb30*/  HMMA.16816.F32 R36, R4.reuse, R40, R36 ;  /* 0x000000280424723c */ /* 0x048ff60000001824 */
        /* <DEDUP_REMOVED lines=8> */
[----:B0-----:R-:W4:Y:S04]  /*6bbc0*/  LDL.LU R28, [R1+0x630] ;  /* 0x00063000011c7983 */ /* 0x001f280000300800 */
[----:B------:R-:W4:Y:S04]  /*6bbd0*/  LDL.LU R29, [R1+0x634] ;  /* 0x00063400011d7983 */ /* 0x000f280000300800 */
[----:B-1----:R-:W4:Y:S04]  /*6bbe0*/  LDL.LU R30, [R1+0x638] ;  /* 0x00063800011e7983 */ /* 0x002f280000300800 */
[----:B------:R-:W4:Y:S04]  /*6bbf0*/  LDL.LU R31, [R1+0x63c] ;  /* 0x00063c00011f7983 */ /* 0x000f280000300800 */
        /* <DEDUP_REMOVED lines=75> */
[----:B------:R-:W-:-:S15]  /*6c0b0*/  STL.64 [R1+0x38c8], R12 ;  /* 0x0038c80c01007387 */ /* 0x000fde0000100a00 */
[----:B------:R-:W-:-:S02]  /*6c0c0*/  NOP ;  /* 0x0000000000007918 */ /* 0x000fc40000000000 */
[----:B------:R-:W-:Y:S04]  /*6c0d0*/  STL.64 [R1+0xcc0], R16 ;  /* 0x000cc01001007387 */ /* 0x000fe80000100a00 */
[----:B------:R-:W-:Y:S04]  /*6c0e0*/  STL.64 [R1+0xcc8], R18 ;  /* 0x000cc81201007387 */ /* 0x000fe80000100a00 */
        /* <DEDUP_REMOVED lines=72> */
[----:B---3--:R-:W-:Y:S06]  /*6c570*/  HMMA.16816.F32 R4, R4, R2, R52 ;  /* 0x000000020404723c */ /* 0x008fec0000001834 */
[C---:B------:R-:W-:Y:S11]  /*6c580*/  HMMA.16816.F32 R36, R28.reuse, R40, R36 ;  /* 0x000000281c24723c */ /* 0x040ff60000001824 */
[----:B------:R-:W-:Y:S04]  /*6c590*/  STL.64 [R1+0x1470], R48 ;  /* 0x0014703001007387 */ /* 0x000fe80000100a00 */
[----:B------:R0:W-:Y:S04]  /*6c5a0*/  STL.64 [R1+0x1478], R50 ;  /* 0x0014783201007387 */ /* 0x0001e80000100a00 */
[----:B0-----:R-:W2:Y:S04]  /*6c5b0*/  LDL.LU.64 R50, [R1+0x3910] ;  /* 0x0039100001327983 */ /* 0x001ea80000300a00 */
[----:B------:R-:W2:Y:S04]  /*6c5c0*/  LDL.LU.64 R48, [R1+0x3908] ;  /* 0x0039080001307983 */ /* 0x000ea80000300a00 */
[----:B------:R-:W-:Y:S04]  /*6c5d0*/  STL.64 [R1+0x1460], R44 ;  /* 0x0014602c01007387 */ /* 0x000fe80000100a00 */
[----:B------:R0:W-:Y:S04]  /*6c5e0*/  STL.64 [R1+0x1468], R46 ;  /* 0x0014682e01007387 */ /* 0x0001e80000100a00 */
[----:B0-----:R-:W3:Y:S04]  /*6c5f0*/  LDL.LU.64 R46, [R1+0x3900] ;  /* 0x00390000012e7983 */ /* 0x001ee80000300a00 */
[----:B------:R-:W3:Y:S04]  /*6c600*/  LDL.LU.64 R44, [R1+0x38f8] ;  /* 0x0038f800012c7983 */ /* 0x000ee80000300a00 */
[----:B------:R-:W4:Y:S04]  /*6c610*/  LDL.LU.64 R54, [R1+0x38f0] ;  /* 0x0038f00001367983 */ /* 0x000f280000300a00 */
[----:B------:R-:W4:Y:S04]  /*6c620*/  LDL.LU.64 R52, [R1+0x38e8] ;  /* 0x0038e80001347983 */ /* 0x000f280000300a00 */
        /* <DEDUP_REMOVED lines=9> */
[----:B------:R-:W4:Y:S04]  /*6c6c0*/  LDL.LU.64 R36, [R1+0x38d8] ;  /* 0x0038d80001247983 */ /* 0x000f280000300a00 */
[----:B------:R-:W-:Y:S04]  /*6c6d0*/  STL [R1+0x3860], R42 ;  /* 0x0038602a01007387 */ /* 0x000fe80000100800 */
[----:B------:R-:W-:Y:S01]  /*6c6e0*/  STL.64 [R1+0x3858], R40 ;  /* 0x0038582801007387 */ /* 0x000fe20000100a00 */
        /* <DEDUP_REMOVED lines=40> */
[----:B--2---:R-:W-:Y:S03]  /*6c970*/  HMMA.16816.F32 R32, R28, R24, R32 ;  /* 0x000000181c20723c */ /* 0x004fe60000001820 */
[----:B------:R-:W-:Y:S04]  /*6c980*/  STL.64 [R1+0x3840], R26 ;  /* 0x0038401a01007387 */ /* 0x000fe80000100a00 */
[----:B------:R4:W-:-:S15]  /*6c990*/  STL.64 [R1+0x3838], R24 ;  /* 0x0038381801007387 */ /* 0x0009de0000100a00 */
[----:B------:R-:W-:-:S01]  /*6c9a0*/  NOP ;  /* 0x0000000000007918 */ /* 0x000fc20000000000 */
[----:B------:R-:W-:Y:S04]  /*6c9b0*/  STL.64 [R1+0xd70], R32 ;  /* 0x000d702001007387 */ /* 0x000fe80000100a00 */
[----:B------:R-:W-:Y:S01]  /*6c9c0*/  STL.64 [R1+0xd78], R34 ;  /* 0x000d782201007387 */ /* 0x000fe20000100a00 */
[C---:B----4-:R-:W-:Y:S06]  /*6c9d0*/  HMMA.16816.F32 R24, R28.reuse, R22, R36 ;  /* 0x000000161c18723c */ /* 0x050fec0000001824 */
        /* <DEDUP_REMOVED lines=20> */
[----:B------:R-:W2:Y:S01]  /*6cb20*/  LDL.LU R44, [R1+0x380] ;  /* 0x00038000012c7983 */ /* 0x000ea20000300800 */
[----:B0-----:R-:W-:Y:S01]  /*6cb30*/  HMMA.16816.F32 R16, R28, R12, R52 ;  /* 0x0000000c1c10723c */ /* 0x001fe20000001834 */
[----:B------:R-:W-:-:S02]  /*6cb40*/  IMAD R4, R0, 0x100, R61 ;  /* 0x0000010000047824 */ /* 0x000fc400078e023d */
[----:B------:R-:W-:-:S15]  /*6cb50*/  IMAD R5, R43, 0x100, R60 ;  /* 0x000001002b057824 */ /* 0x000fde00078e023c */
[----:B------:R-:W-:-:S05]  /*6cb60*/  NOP ;  /* 0x0000000000007918 */ /* 0x000fca0000000000 */
        /* <DEDUP_REMOVED lines=15> */
[----:B------:R-:W3:Y:S04]  /*6cc60*/  LDL.LU R0, [R1+0x35e4] ;  /* 0x0035e40001007983 */ /* 0x000ee80000300800 */
[----:B------:R-:W3:Y:S04]  /*6cc70*/  LDL.LU R60, [R1+0x35e0] ;  /* 0x0035e000013c7983 */ /* 0x000ee80000300800 */
        /* <DEDUP_REMOVED lines=83> */
[----:B------:R-:W4:Y:S04]  /*6d1b0*/  LDL.LU.64 R32, [R1+0x3828] ;  /* 0x0038280001207983 */ /* 0x000f280000300a00 */
[----:B------:R-:W-:Y:S04]  /*6d1c0*/  STL.64 [R1+0x37e8], R38 ;  /* 0x0037e82601007387 */ /* 0x000fe80000100a00 */
[----:B------:R0:W-:Y:S04]  /*6d1d0*/  STL.64 [R1+0x37e0], R36 ;  /* 0x0037e02401007387 */ /* 0x0001e80000100a00 */
[----:B0-----:R-:W4:Y:S04]  /*6d1e0*/  LDL.LU R36, [R1+0x3e0] ;  /* 0x0003e00001247983 */ /* 0x001f280000300800 */
[----:B------:R-:W4:Y:S04]  /*6d1f0*/  LDL.LU R37, [R1+0x3e4] ;  /* 0x0003e40001257983 */ /* 0x000f280000300800 */
[----:B------:R-:W4:Y:S04]  /*6d200*/  LDL.LU R38, [R1+0x3e8] ;  /* 0x0003e80001267983 */ /* 0x000f280000300800 */
[----:B------:R-:W4:Y:S01]  /*6d210*/  LDL.LU R39, [R1+0x3ec] ;  /* 0x0003ec0001277983 */ /* 0x000f220000300800 */
[C---:B--2---:R-:W-:Y:S06]  /*6d220*/  HMMA.16816.F32 R28, R4.reuse, R26, R28 ;  /* 0x0000001a041c723c */ /* 0x044fec000000181c */
[C---:B---3--:R-:W-:Y:S06]  /*6d230*/  HMMA.16816.F32 R8, R4.reuse, R24, R8 ;  /* 0x000000180408723c */ /* 0x048fec0000001808 */
[----:B----4-:R-:W-:-:S15]  /*6d240*/  HMMA.16816.F32 R36, R4, R34, R36 ;  /* 0x000000220424723c */ /* 0x010fde0000001824 */
[----:B------:R-:W-:-:S08]  /*6d250*/  NOP ;  /* 0x0000000000007918 */ /* 0x000fd00000000000 */
        /* <DEDUP_REMOVED lines=77> */
[----:B---3--:R-:W-:-:S15]  /*6d730*/  IMAD R28, R28, 0x100, R13 ;  /* 0x000001001c1c7824 */ /* 0x008fde00078e020d */
[----:B------:R-:W-:-:S07]  /*6d740*/  NOP ;  /* 0x0000000000007918 */ /* 0x000fce0000000000 */
[----:B------:R-:W-:Y:S04]  /*6d750*/  STL.64 [R1+0xaf0], R24 ;  /* 0x000af01801007387 */ /* 0x000fe80000100a00 */
[----:B------:R0:W-:Y:S04]  /*6d760*/  STL.64 [R1+0xaf8], R26 ;  /* 0x000af81a01007387 */ /* 0x0001e80000100a00 */
[----:B0-----:R-:W2:Y:S04]  /*6d770*/  LDL.LU.64 R26, [R1+0x3820] ;  /* 0x00382000011a7983 */ /* 0x001ea80000300a00 */
[----:B------:R-:W3:Y:S04]  /*6d780*/  LDL.LU.64 R24, [R1+0x3818] ;  /* 0x0038180001187983 */ /* 0x000ee80000300a00 */
[----:B------:R-:W4:Y:S02]  /*6d790*/  LDL.LU R13, [R1+0x3810] ;  /* 0x00381000010d7983 */ /* 0x000f240000300800 */
[----:B----4-:R-:W-:-:S15]  /*6d7a0*/  HMMA.16816.F32 R8, R4, R12, R8 ;  /* 0x0000000c0408723c */ /* 0x010fde0000001808 */
[----:B------:R-:W-:-:S08]  /*6d7b0*/  NOP ;  /* 0x0000000000007918 */ /* 0x000fd00000000000 */
        /* <DEDUP_REMOVED lines=11> */
[C---:B--2---:R-:W-:Y:S06]  /*6d870*/  HMMA.16816.F32 R36, R4.reuse, R8, R36 ;  /* 0x000000080424723c */ /* 0x044fec0000001824 */
[----:B------:R-:W-:Y:S11]  /*6d880*/  HMMA.16816.F32 R4, R4, R2, R40 ;  /* 0x000000020404723c */ /* 0x000ff60000001828 */
        /* <DEDUP_REMOVED lines=15> */
[----:B------:R-:W2:Y:S04]  /*6d980*/  LDL.LU.64 R40, [R1+0x37d0] ;  /* 0x0037d00001287983 */ /* 0x000ea80000300a00 */
[----:B------:R0:W-:Y:S04]  /*6d990*/  STL.64 [R1+0xa90], R4 ;  /* 0x000a900401007387 */ /* 0x0001e80000100a00 */
[----:B------:R1:W-:Y:S04]  /*6d9a0*/  STL.64 [R1+0xa98], R6 ;  /* 0x000a980601007387 */ /* 0x0003e80000100a00 */
[----:B0-----:R-:W2:Y:S04]  /*6d9b0*/  LDL.LU R4, [R1+0x330] ;  /* 0x0003300001047983 */ /* 0x001ea80000300800 */
[----:B------:R-:W2:Y:S04]  /*6d9c0*/  LDL.LU R5, [R1+0x334] ;  /* 0x0003340001057983 */ /* 0x000ea80000300800 */
[----:B-1----:R-:W2:Y:S04]  /*6d9d0*/  LDL.LU R6, [R1+0x338] ;  /* 0x0003380001067983 */ /* 0x002ea80000300800 */
[----:B------:R-:W2:Y:S01]  /*6d9e0*/  LDL.LU R7, [R1+0x33c] ;  /* 0x00033c0001077983 */ /* 0x000ea20000300800 */
[----:B------:R-:W-:-:S02]  /*6d9f0*/  IMAD R29, R30, 0x100, R29 ;  /* 0x000001001e1d7824 */ /* 0x000fc400078e021d */
[----:B------:R-:W-:Y:S02]  /*6da00*/  IMAD R30, R61, 0x100, R31 ;  /* 0x000001003d1e7824 */ /* 0x000fe400078e021f */
[----:B------:R-:W-:Y:S01]  /*6da10*/  IMAD R31, R60, 0x100, R0 ;  /* 0x000001003c1f7824 */ /* 0x000fe200078e0200 */
[----:B------:R-:W-:Y:S02]  /*6da20*/  F2FP.F16.E5M2.UNPACK_B R28, R28 ;  /* 0x0000001cff1c723e */ /* 0x000fe400020004ff */
[----:B------:R-:W-:Y:S02]  /*6da30*/  F2FP.F16.E5M2.UNPACK_B R29, R29 ;  /* 0x0000001dff1d723e */ /* 0x000fe400020004ff */
[----:B------:R-:W-:Y:S02]  /*6da40*/  F2FP.F16.E5M2.UNPACK_B R30, R30 ;  /* 0x0000001eff1e723e */ /* 0x000fe400020004ff */
[----:B------:R-:W-:-:S07]  /*6da50*/  F2FP.F16.E5M2.UNPACK_B R31, R31 ;  /* 0x0000001fff1f723e */ /* 0x000fce00020004ff */
[C---:B--2---:R-:W-:Y:S06]  /*6da60*/  HMMA.16816.F32 R4, R28.reuse, R40, R4 ;  /* 0x000000281c04723c */ /* 0x044fec0000001804 */
[----:B---3--:R-:W-:-:S15]  /*6da70*/  HMMA.16816.F32 R8, R28, R38, R8 ;  /* 0x000000261c08723c */ /* 0x008fde0000001808 */
[----:B------:R-:W-:-:S02]  /*6da80*/  NOP ;  /* 0x0000000000007918 */ /* 0x000fc40000000000 */
        /* <DEDUP_REMOVED lines=10> */
[C---:B----4-:R-:W-:Y:S02]  /*6db30*/  HMMA.16816.F32 R4, R28.reuse, R32, R56 ;  /* 0x000000201c04723c */ /* 0x050fe40000001838 */
[----:B------:R-:W-:Y:S07]  /*6db40*/  STL.64 [R1+0x37b8], R34 ;  /* 0x0037b82201007387 */ /* 0x000fee0000100a00 */
[----:B------:R-:W-:Y:S04]  /*6db50*/  STL.64 [R1+0x9b0], R8 ;  /* 0x0009b00801007387 */ /* 0x000fe80000100a00 */
[----:B------:R0:W-:Y:S04]  /*6db60*/  STL.64 [R1+0x9b8], R10 ;  /* 0x0009b80a01007387 */ /* 0x0001e80000100a00 */
[----:B------:R-:W-:Y:S01]  /*6db70*/  STL.64 [R1+0x37b0], R32 ;  /* 0x0037b02001007387 */ /* 0x000fe20000100a00 */
[C---:B0-----:R-:W-:Y:S05]  /*6db80*/  HMMA.16816.F32 R8, R28.reuse, R26, R48 ;  /* 0x0000001a1c08723c */ /* 0x041fea0000001830 */
[----:B------:R-:W-:Y:S04]  /*6db90*/  STL.64 [R1+0x980], R4 ;  /* 0x0009800401007387 */ /* 0x000fe80000100a00 */
[----:B------:R0:W-:Y:S02]  /*6dba0*/  STL.64 [R1+0x988], R6 ;  /* 0x0009880601007387 */ /* 0x0001e40000100a00 */
[C---:B0-----:R-:W-:Y:S02]  /*6dbb0*/  HMMA.16816.F32 R4, R28.reuse, R24, R44 ;  /* 0x000000181c04723c */ /* 0x041fe4000000182c */
[----:B------:R-:W-:Y:S10]  /*6dbc0*/  STL.64 [R1+0x3770], R26 ;  /* 0x0037701a01007387 */ /* 0x000ff40000100a00 */
        /* <DEDUP_REMOVED lines=82> */
[----:B------:R-:W-:-:S03]  /*6e0f0*/  IMAD R4, R4, 0x100, R43 ;  /* 0x0000010004047824 */ /* 0x000fc600078e022b */
        /* <DEDUP_REMOVED lines=11> */
[----:B------:R-:W2:Y:S04]  /*6e1b0*/  LDL.LU R43, [R1+0x3788] ;  /* 0x00378800012b7983 */ /* 0x000ea80000300800 */
[----:B------:R-:W-:Y:S04]  /*6e1c0*/  STL.64 [R1+0x1410], R8 ;  /* 0x0014100801007387 */ /* 0x000fe80000100a00 */
[----:B------:R0:W-:Y:S04]  /*6e1d0*/  STL.64 [R1+0x1418], R10 ;  /* 0x0014180a01007387 */ /* 0x0001e80000100a00 */
[----:B0-----:R-:W4:Y:S04]  /*6e1e0*/  LDL.LU.64 R10, [R1+0x3780] ;  /* 0x00378000010a7983 */ /* 0x001f280000300a00 */
[----:B------:R-:W3:Y:S04]  /*6e1f0*/  LDL.LU.64 R8, [R1+0x3778] ;  /* 0x0037780001087983 */ /* 0x000ee80000300a00 */
[----:B------:R-:W-:Y:S01]  /*6e200*/  STL [R1+0x3704], R13 ;  /* 0x0037040d01007387 */ /* 0x000fe20000100800 */
[----:B------:R-:W-:-:S02]  /*6e210*/  IMAD R5, R6, 0x100, R5 ;  /* 0x0000010006057824 */ /* 0x000fc400078e0205 */
        /* <DEDUP_REMOVED lines=17> */
[----:B--2---:R-:W-:-:S15]  /*6e330*/  STL.64 [R1+0x36e0], R42 ;  /* 0x0036e02a01007387 */ /* 0x004fde0000100a00 */
[----:B------:R-:W-:-:S06]  /*6e340*/  NOP ;  /* 0x0000000000007918 */ /* 0x000fcc0000000000 */
[----:B------:R-:W-:Y:S04]  /*6e350*/  STL.64 [R1+0x1400], R16 ;  /* 0x0014001001007387 */ /* 0x000fe80000100a00 */
[----:B------:R0:W-:Y:S04]  /*6e360*/  STL.64 [R1+0x1408], R18 ;  /* 0x0014081201007387 */ /* 0x0001e80000100a00 */
[----:B------:R-:W-:Y:S04]  /*6e370*/  STL.64 [R1+0x36d8], R40 ;  /* 0x0036d82801007387 */ /* 0x000fe80000100a00 */
[----:B------:R-:W-:Y:S04]  /*6e380*/  STL.64 [R1+0x1370], R8 ;  /* 0x0013700801007387 */ /* 0x000fe80000100a00 */
[----:B------:R1:W-:Y:S01]  /*6e390*/  STL.64 [R1+0x1378], R10 ;  /* 0x0013780a01007387 */ /* 0x0003e20000100a00 */
[C---:B0-----:R-:W-:Y:S06]  /*6e3a0*/  HMMA.16816.F32 R16, R4.reuse, R38, R48 ;  /* 0x000000260410723c */ /* 0x041fec0000001830 */
[----:B-1----:R-:W-:Y:S01]  /*6e3b0*/  HMMA.16816.F32 R8, R4, R36, R44 ;  /* 0x000000240408723c */ /* 0x002fe2000000182c */
[----:B------:R-:W-:-:S15]  /*6e3c0*/  STL.64 [R1+0x3710], R38 ;  /* 0x0037102601007387 */ /* 0x000fde0000100a00 */
[----:B------:R-:W-:-:S01]  /*6e3d0*/  NOP ;  /* 0x0000000000007918 */ /* 0x000fc20000000000 */
        /* <DEDUP_REMOVED lines=8> */
[----:B------:R-:W-:Y:S04]  /*6e460*/  STL.64 [R1+0x1330], R8 ;  /* 0x0013300801007387 */ /* 0x000fe80000100a00 */
[----:B------:R-:W-:Y:S04]  /*6e470*/  STL.64 [R1+0x1338], R10 ;  /* 0x0013380a01007387 */ /* 0x000fe80000100a00 */
        /* <DEDUP_REMOVED lines=78> */
[----:B------:R-:W2:Y:S04]  /*6e960*/  LDL.LU R0, [R1+0x363c] ;  /* 0x00363c0001007983 */ /* 0x000ea80000300800 */
[----:B------:R-:W2:Y:S01]  /*6e970*/  LDL.LU R30, [R1+0x3638] ;  /* 0x00363800011e7983 */ /* 0x000ea20000300800 */
[C---:B---3--:R-:W-:Y:S06]  /*6e980*/  HMMA.16816.F32 R40, R4.reuse, R22, R40 ;  /* 0x000000160428723c */ /* 0x048fec0000001828 */
[----:B----4-:R-:W-:-:S15]  /*6e990*/  HMMA.16816.F32 R16, R4, R20, R16 ;  /* 0x000000140410723c */ /* 0x010fde0000001810 */
[----:B------:R-:W-:-:S02]  /*6e9a0*/  NOP ;  /* 0x0000000000007918 */ /* 0x000fc40000000000 */
[----:B------:R0:W-:Y:S04]  /*6e9b0*/  STL.64 [R1+0x1560], R40 ;  /* 0x0015602801007387 */ /* 0x0001e80000100a00 */
[----:B------:R1:W-:Y:S04]  /*6e9c0*/  STL.64 [R1+0x1568], R42 ;  /* 0x0015682a01007387 */ /* 0x0003e80000100a00 */
        /* <DEDUP_REMOVED lines=10> */
[C---:B------:R-:W-:Y:S03]  /*6ea70*/  HMMA.16816.F32 R36, R4.reuse, R14, R36 ;  /* 0x0000000e0424723c */ /* 0x040fe60000001824 */
[----:B------:R-:W-:Y:S04]  /*6ea80*/  STL.64 [R1+0x36c0], R22 ;  /* 0x0036c01601007387 */ /* 0x000fe80000100a00 */
[----:B------:R0:W-:Y:S04]  /*6ea90*/  STL.64 [R1+0x36b8], R20 ;  /* 0x0036b81401007387 */ /* 0x0001e80000100a00 */
[----:B0-----:R-:W4:Y:S04]  /*6eaa0*/  LDL.LU R20, [R1+0x160] ;  /* 0x0001600001147983 */ /* 0x001f280000300800 */
[----:B------:R-:W4:Y:S04]  /*6eab0*/  LDL.LU R21, [R1+0x164] ;  /* 0x0001640001157983 */ /* 0x000f280000300800 */
[----:B------:R-:W4:Y:S04]  /*6eac0*/  LDL.LU R22, [R1+0x168] ;  /* 0x0001680001167983 */ /* 0x000f280000300800 */
[----:B------:R-:W4:Y:S01]  /*6ead0*/  LDL.LU R23, [R1+0x16c] ;  /* 0x00016c0001177983 */ /* 0x000f220000300800 */
[----:B------:R-:W-:Y:S01]  /*6eae0*/  IMAD R28, R28, 0x100, R13 ;  /* 0x000001001c1c7824 */ /* 0x000fe200078e020d */
        /* <DEDUP_REMOVED lines=20> */
[----:B------:R-:W3:Y:S04]  /*6ec30*/  LDL.LU.64 R36, [R1+0x3708] ;  /* 0x0037080001247983 */ /* 0x000ee80000300a00 */
[----:B------:R-:W4:Y:S01]  /*6ec40*/  LDL.LU R13, [R1+0x3704] ;  /* 0x00370400010d7983 */ /* 0x000f220000300800 */
[----:B------:R-:W-:-:S03]  /*6ec50*/  IMAD R29, R29, 0x100, R60 ;  /* 0x000001001d1d7824 */ /* 0x000fc600078e023c */
[----:B------:R-:W3:Y:S01]  /*6ec60*/  LDL.LU R60, [R1+0x3700] ;  /* 0x00370000013c7983 */ /* 0x000ee20000300800 */
        /* <DEDUP_REMOVED lines=14> */
[----:B------:R-:W3:Y:S04]  /*6ed50*/  LDL.LU R0, [R1+0x36ec] ;  /* 0x0036ec0001007983 */ /* 0x000ee80000300800 */
[----:B------:R-:W3:Y:S01]  /*6ed60*/  LDL.LU R61, [R1+0x36e8] ;  /* 0x0036e800013d7983 */ /* 0x000ee20000300800 */
[----:B----4-:R-:W-:-:S15]  /*6ed70*/  HMMA.16816.F32 R40, R4, R10, R40 ;  /* 0x0000000a0428723c */ /* 0x010fde0000001828 */
[----:B------:R-:W-:-:S08]  /*6ed80*/  NOP ;  /* 0x0000000000007918 */ /* 0x000fd00000000000 */
[----:B------:R-:W-:Y:S04]  /*6ed90*/  STL.64 [R1+0x1700], R40 ;  /* 0x0017002801007387 */ /* 0x000fe80000100a00 */
[----:B------:R0:W-:Y:S04]  /*6eda0*/  STL.64 [R1+0x1708], R42 ;  /* 0x0017082a01007387 */ /* 0x0001e80000100a00 */
[----:B0-----:R-:W4:Y:S04]  /*6edb0*/  LDL.LU.64 R42, [R1+0x36e0] ;  /* 0x0036e000012a7983 */ /* 0x001f280000300a00 */
[----:B------:R-:W4:Y:S01]  /*6edc0*/  LDL.LU.64 R40, [R1+0x36d8] ;  /* 0x0036d80001287983 */ /* 0x000f220000300a00 */
[----:B--2---:R-:W-:Y:S01]  /*6edd0*/  HMMA.16816.F32 R12, R4, R8, R12 ;  /* 0x00000008040c723c */ /* 0x004fe2000000180c */
[----:B------:R-:W-:-:S02]  /*6ede0*/  F2FP.F16.E5M2.UNPACK_B R28, R28 ;  /* 0x0000001cff1c723e */ /* 0x000fc400020004ff */
[----:B------:R-:W-:Y:S02]  /*6edf0*/  F2FP.F16.E5M2.UNPACK_B R29, R29 ;  /* 0x0000001dff1d723e */ /* 0x000fe400020004ff */
[----:B------:R-:W-:Y:S02]  /*6ee00*/  F2FP.F16.E5M2.UNPACK_B R30, R30 ;  /* 0x0000001eff1e723e */ /* 0x000fe400020004ff */
[----:B------:R-:W-:Y:S01]  /*6ee10*/  F2FP.F16.E5M2.UNPACK_B R31, R31 ;  /* 0x0000001fff1f723e */ /* 0x000fe200020004ff */
[----:B------:R-:W-:Y:S06]  /*6ee20*/  HMMA.16816.F32 R16, R4, R2, R16 ;  /* 0x000000020410723c */ /* 0x000fec0000001810 */
[C---:B---3--:R-:W-:Y:S09]  /*6ee30*/  HMMA.16816.F32 R4, R28.reuse, R38, R56 ;  /* 0x000000261c04723c */ /* 0x048ff20000001838 */
[----:B------:R-:W-:Y:S04]  /*6ee40*/  STL.64 [R1+0x16f0], R12 ;  /* 0x0016f00c01007387 */ /* 0x000fe80000100a00 */
[----:B------:R-:W-:Y:S04]  /*6ee50*/  STL.64 [R1+0x16f8], R14 ;  /* 0x0016f80e01007387 */ /* 0x000fe80000100a00 */
[----:B------:R-:W-:Y:S04]  /*6ee60*/  STL.64 [R1+0x16c0], R16 ;  /* 0x0016c01001007387 */ /* 0x000fe80000100a00 */
[----:B------:R0:W-:Y:S02]  /*6ee70*/  STL.64 [R1+0x16c8], R18 ;  /* 0x0016c81201007387 */ /* 0x0001e40000100a00 */
[C---:B0-----:R-:W-:Y:S06]  /*6ee80*/  HMMA.16816.F32 R16, R28.reuse, R36, R48 ;  /* 0x000000241c10723c */ /* 0x041fec0000001830 */
[----:B----4-:R-:W-:-:S15]  /*6ee90*/  HMMA.16816.F32 R12, R28, R40, R20 ;  /* 0x000000281c0c723c */ /* 0x010fde0000001814 */
[----:B------:R-:W-:-:S08]  /*6eea0*/  NOP ;  /* 0x0000000000007918 */ /* 0x000fd00000000000 */
[----:B------:R-:W-:Y:S04]  /*6eeb0*/  STL.64 [R1+0x1520], R12 ;  /* 0x0015200c01007387 */ /* 0x000fe80000100a00 */
[----:B------:R0:W-:Y:S04]  /*6eec0*/  STL.64 [R1+0x1528], R14 ;  /* 0x0015280e01007387 */ /* 0x0001e80000100a00 */
[----:B------:R-:W-:Y:S04]  /*6eed0*/  STL.64 [R1+0x1300], R4 ;  /* 0x0013000401007387 */ /* 0x000fe80000100a00 */
[----:B------:R1:W-:Y:S01]  /*6eee0*/  STL.64 [R1+0x1308], R6 ;  /* 0x0013080601007387 */ /* 0x0003e20000100a00 */
[C---:B0-----:R-:W-:Y:S06]  /*6eef0*/  HMMA.16816.F32 R12, R28.reuse, R34, R44 ;  /* 0x000000221c0c723c */ /* 0x041fec000000182c */
[----:B-1----:R-:W-:Y:S01]  /*6ef00*/  HMMA.16816.F32 R4, R28, R32, R52 ;  /* 0x000000201c04723c */ /* 0x002fe20000001834 */
[----:B------:R0:W-:Y:S04]  /*6ef10*/  STL.64 [R1+0x7c0], R16 ;  /* 0x0007c01001007387 */ /* 0x0001e80000100a00 */
[----:B------:R1:W-:Y:S04]  /*6ef20*/  STL.64 [R1+0x7c8], R18 ;  /* 0x0007c81201007387 */ /* 0x0003e80000100a00 */
        /* <DEDUP_REMOVED lines=43> */
[----:B------:R-:W-:-:S03]  /*6f1e0*/  IMAD.MOV.U32 R55, RZ, RZ, R42 ;  /* 0x000000ffff377224 */ /* 0x000fc600078e002a */
        /* <DEDUP_REMOVED lines=9> */
[----:B------:R-:W4:Y:S04]  /*6f280*/  LDL.LU R26, [R1+0x174c] ;  /* 0x00174c00011a7983 */ /* 0x000f280000300800 */
[----:B------:R-:W4:Y:S04]  /*6f290*/  LDL.LU R27, [R1+0x1754] ;  /* 0x00175400011b7983 */ /* 0x000f280000300800 */
[----:B------:R-:W-:Y:S04]  /*6f2a0*/  STL.64 [R1+0x6e0], R20 ;  /* 0x0006e01401007387 */ /* 0x000fe80000100a00 */
[----:B------:R0:W-:Y:S04]  /*6f2b0*/  STL.64 [R1+0x6e8], R22 ;  /* 0x0006e81601007387 */ /* 0x0001e80000100a00 */
[----:B0-----:R-:W2:Y:S04]  /*6f2c0*/  LDL.LU.64 R22, [R1+0x36c0] ;  /* 0x0036c00001167983 */ /* 0x001ea80000300a00 */
[----:B------:R-:W3:Y:S04]  /*6f2d0*/  LDL.LU.64 R20, [R1+0x36b8] ;  /* 0x0036b80001147983 */ /* 0x000ee80000300a00 */
[----:B------:R-:W4:Y:S01]  /*6f2e0*/  LDL.LU R25, [R1+0x19e4] ;  /* 0x0019e40001197983 */ /* 0x000f220000300800 */
[----:B------:R-:W-:Y:S01]  /*6f2f0*/  IMAD.MOV.U32 R54, RZ, RZ, R43 ;  /* 0x000000ffff367224 */ /* 0x000fe200078e002b */
[C---:B--2---:R-:W-:Y:S06]  /*6f300*/  HMMA.16816.F32 R16, R28.reuse, R22, R16 ;  /* 0x000000161c10723c */ /* 0x044fec0000001810 */
[----:B---3--:R-:W-:-:S15]  /*6f310*/  HMMA.16816.F32 R20, R28, R20, R56 ;  /* 0x000000141c14723c */ /* 0x008fde0000001838 */
[----:B------:R-:W-:-:S02]  /*6f320*/  NOP ;  /* 0x0000000000007918 */ /* 0x000fc40000000000 */
[----:B------:R-:W-:Y:S04]  /*6f330*/  STL.64 [R1+0x6b0], R16 ;  /* 0x0006b01001007387 */ /* 0x000fe80000100a00 */
[----:B------:R0:W-:Y:S04]  /*6f340*/  STL.64 [R1+0x6b8], R18 ;  /* 0x0006b81201007387 */ /* 0x0001e80000100a00 */
[----:B0-----:R-:W2:Y:S04]  /*6f350*/  LDL.LU.64 R18, [R1+0x36b0] ;  /* 0x0036b00001127983 */ /* 0x001ea80000300a00 */
[----:B------:R-:W3:Y:S04]  /*6f360*/  LDL.LU.64 R16, [R1+0x36a8] ;  /* 0x0036a80001107983 */ /* 0x000ee80000300a00 */
[----:B------:R-:W4:Y:S04]  /*6f370*/  LDL.LU R43, [R1+0x2ab0] ;  /* 0x002ab000012b7983 */ /* 0x000f280000300800 */
[----:B------:R1:W5:Y:S04]  /*6f380*/  LDL.LU.64 R58, [R1+0x36a0] ;  /* 0x0036a000013a7983 */ /* 0x0003680000300a00 */
[----:B------:R1:W5:Y:S04]  /*6f390*/  LDL.LU.64 R56, [R1+0x3698] ;  /* 0x0036980001387983 */ /* 0x0003680000300a00 */
[----:B------:R0:W-:Y:S04]  /*6f3a0*/  STL.64 [R1+0x680], R20 ;  /* 0x0006801401007387 */ /* 0x0001e80000100a00 */
[----:B------:R1:W-:Y:S04]  /*6f3b0*/  STL.64 [R1+0x688], R22 ;  /* 0x0006881601007387 */ /* 0x0003e80000100a00 */
[----:B0-----:R-:W4:Y:S04]  /*6f3c0*/  LDL.LU R20, [R1+0x50] ;  /* 0x0000500001147983 */ /* 0x001f280000300800 */
[----:B------:R-:W4:Y:S04]  /*6f3d0*/  LDL.LU R21, [R1+0x54] ;  /* 0x0000540001157983 */ /* 0x000f280000300800 */
[----:B-1----:R-:W4:Y:S04]  /*6f3e0*/  LDL.LU R22, [R1+0x58] ;  /* 0x0000580001167983 */ /* 0x002f280000300800 */
[----:B------:R-:W4:Y:S01]  /*6f3f0*/  LDL.LU R23, [R1+0x5c] ;  /* 0x00005c0001177983 */ /* 0x000f220000300800 */
[C---:B--2---:R-:W-:Y:S06]  /*6f400*/  HMMA.16816.F32 R48, R28.reuse, R18, R48 ;  /* 0x000000121c30723c */ /* 0x044fec0000001830 */
[C---:B---3--:R-:W-:Y:S06]  /*6f410*/  HMMA.16816.F32 R16, R28.reuse, R16, R44 ;  /* 0x000000101c10723c */ /* 0x048fec000000182c */
[C---:B----4-:R-:W-:Y:S06]  /*6f420*/  HMMA.16816.F32 R20, R28.reuse, R14, R20 ;  /* 0x0000000e1c14723c */ /* 0x050fec0000001814 */
[----:B------:R-:W-:Y:S05]  /*6f430*/  HMMA.16816.F32 R12, R28, R12, R52 ;  /* 0x0000000c1c0c723c */ /* 0x000fea0000001834 */
[----:B------:R-:W-:Y:S04]  /*6f440*/  STL.64 [R1+0x630], R48 ;  /* 0x0006303001007387 */ /* 0x000fe80000100a00 */
[----:B------:R0:W-:Y:S04]  /*6f450*/  STL.64 [R1+0x638], R50 ;  /* 0x0006383201007387 */ /* 0x0001e80000100a00 */
[----:B0-----:R1:W5:Y:S04]  /*6f460*/  LDL.LU.64 R50, [R1+0x3690] ;  /* 0x0036900001327983 */ /* 0x0013680000300a00 */
[----:B------:R1:W5:Y:S04]  /*6f470*/  LDL.LU.64 R48, [R1+0x3688] ;  /* 0x0036880001307983 */ /* 0x0003680000300a00 */
[----:B------:R1:W5:Y:S04]  /*6f480*/  LDL.LU.64 R46, [R1+0x3680] ;  /* 0x00368000012e7983 */ /* 0x0003680000300a00 */
[----:B------:R1:W5:Y:S04]  /*6f490*/  LDL.LU.64 R44, [R1+0x3678] ;  /* 0x00367800012c7983 */ /* 0x0003680000300a00 */
[----:B------:R0:W-:Y:S04]  /*6f4a0*/  STL.64 [R1+0x5d0], R16 ;  /* 0x0005d01001007387 */ /* 0x0001e80000100a00 */
[----:B------:R2:W-:Y:S04]  /*6f4b0*/  STL.64 [R1+0x5d8], R18 ;  /* 0x0005d81201007387 */ /* 0x0005e80000100a00 */
[----:B0-----:R-:W3:Y:S01]  /*6f4c0*/  LDL.LU R16, [R1] ;  /* 0x0000000001107983 */ /* 0x001ee20000300800 */
[----:B------:R-:W-:-:S03]  /*6f4d0*/  IMAD.MOV.U32 R17, RZ, RZ, R61 ;  /* 0x000000ffff117224 */ /* 0x000fc600078e003d */
[----:B------:R-:W4:Y:S01]  /*6f4e0*/  LDL.LU R61, [R1+0x3670] ;  /* 0x00367000013d7983 */ /* 0x000f220000300800 */
[----:B--2---:R-:W-:Y:S02]  /*6f4f0*/  IMAD.MOV.U32 R18, RZ, RZ, R0 ;  /* 0x000000ffff127224 */ /* 0x004fe400078e0000 */
[----:B------:R-:W-:Y:S01]  /*6f500*/  IMAD.MOV.U32 R19, RZ, RZ, R60 ;  /* 0x000000ffff137224 */ /* 0x000fe200078e003c */
[----:B------:R-:W2:Y:S04]  /*6f510*/  LDL.LU R0, [R1+0x366c] ;  /* 0x00366c0001007983 */ /* 0x000ea80000300800 */
[----:B------:R-:W3:Y:S04]  /*6f520*/  LDL.LU R60, [R1+0x3668] ;  /* 0x00366800013c7983 */ /* 0x000ee80000300800 */
[----:B------:R-:W-:Y:S04]  /*6f530*/  STL.64 [R1+0x5b0], R20 ;  /* 0x0005b01401007387 */ /* 0x000fe80000100a00 */
[----:B------:R0:W-:Y:S04]  /*6f540*/  STL.64 [R1+0x5b8], R22 ;  /* 0x0005b81601007387 */ /* 0x0001e80000100a00 */
[----:B------:R-:W3:Y:S04]  /*6f550*/  LDL.LU.64 R54, [R1+0x3660] ;  /* 0x0036600001367983 */ /* 0x000ee80000300a00 */
[----:B------:R-:W3:Y:S04]  /*6f560*/  LDL.LU.64 R52, [R1+0x3658] ;  /* 0x0036580001347983 */ /* 0x000ee80000300a00 */
[----:B------:R1:W-:Y:S04]  /*6f570*/  STL.64 [R1+0x580], R12 ;  /* 0x0005800c01007387 */ /* 0x0003e80000100a00 */
[----:B------:R4:W-:Y:S01]  /*6f580*/  STL.64 [R1+0x588], R14 ;  /* 0x0005880e01007387 */ /* 0x0009e20000100a00 */
[----:B------:R-:W-:Y:S01]  /*6f590*/  VIADD R25, R25, 0x1 ;  /* 0x0000000119197836 */ /* 0x000fe20000000000 */
[----:B------:R-:W-:-:S02]  /*6f5a0*/  IADD3 R26, P4, R26, UR5, RZ ;  /* 0x000000051a1a7c10 */ /* 0x000fc4000ff9e0ff */
[----:B------:R-:W-:Y:S02]  /*6f5b0*/  IADD3 R27, P5, R27, UR5, RZ ;  /* 0x000000051b1b7c10 */ /* 0x000fe4000ffbe0ff */
[----:B------:R-:W-:Y:S02]  /*6f5c0*/  IADD3 R32, P6, R32, UR5, RZ ;  /* 0x0000000520207c10 */ /* 0x000fe4000ffde0ff */
[----:B------:R-:W-:Y:S02]  /*6f5d0*/  IADD3 R33, P1, R33, UR5, RZ ;  /* 0x0000000521217c10 */ /* 0x000fe4000ff3e0ff */
[----:B------:R-:W-:Y:S02]  /*6f5e0*/  IADD3 R34, P2, R34, UR5, RZ ;  /* 0x0000000522227c10 */ /* 0x000fe4000ff5e0ff */
[----:B------:R-:W-:Y:S01]  /*6f5f0*/  IADD3 R35, P3, R35, UR5, RZ ;  /* 0x0000000523237c10 */ /* 0x000fe2000ff7e0ff */
[----:B0-----:R-:W0:Y:S01]  /*6f600*/  LDC R23, c[0x0][0x230] ;  /* 0x00008c00ff177b82 */ /* 0x001e220000000800 */
[----:B-1----:R-:W3:Y:S01]  /*6f610*/  LDL.LU R12, [R1+0x10] ;  /* 0x00001000010c7983 */ /* 0x002ee20000300800 */
[----:B------:R-:W-:-:S02]  /*6f620*/  IADD3.X R36, R36, UR17, RZ, P4, !PT ;  /* 0x0000001124247c10 */ /* 0x000fc4000a7fe4ff */
[----:B------:R-:W-:Y:S02]  /*6f630*/  IADD3 R37, P4, R37, UR5, RZ ;  /* 0x0000000525257c10 */ /* 0x000fe4000ff9e0ff */
[----:B------:R-:W-:Y:S02]  /*6f640*/  IADD3.X R38, R38, UR17, RZ, P5, !PT ;  /* 0x0000001126267c10 */ /* 0x000fe4000affe4ff */
[----:B------:R-:W-:Y:S02]  /*6f650*/  IADD3 R39, P5, R39, UR5, RZ ;  /* 0x0000000527277c10 */ /* 0x000fe4000ffbe0ff */
[----:B------:R-:W-:Y:S02]  /*6f660*/  IADD3.X R40, R40, UR17, RZ, P6, !PT ;  /* 0x0000001128287c10 */ /* 0x000fe4000b7fe4ff */
[----:B------:R-:W-:Y:S02]  /*6f670*/  IADD3 R41, P6, R41, UR5, RZ ;  /* 0x0000000529297c10 */ /* 0x000fe4000ffde0ff */
[----:B------:R-:W-:-:S02]  /*6f680*/  IADD3.X R4, R4, UR17, RZ, P1, !PT ;  /* 0x0000001104047c10 */ /* 0x000fc40008ffe4ff */
[----:B------:R-:W-:Y:S02]  /*6f690*/  IADD3 R5, P1, R5, UR5, RZ ;  /* 0x0000000505057c10 */ /* 0x000fe4000ff3e0ff */
[----:B------:R-:W-:Y:S02]  /*6f6a0*/  IADD3.X R6, R6, UR17, RZ, P2, !PT ;  /* 0x0000001106067c10 */ /* 0x000fe400097fe4ff */
[----:B------:R-:W-:Y:S02]  /*6f6b0*/  IADD3 R7, P2, R7, UR5, RZ ;  /* 0x0000000507077c10 */ /* 0x000fe4000ff5e0ff */
[----:B------:R-:W-:Y:S02]  /*6f6c0*/  IADD3.X R42, R42, UR17, RZ, P3, !PT ;  /* 0x000000112a2a7c10 */ /* 0x000fe40009ffe4ff */
[----:B------:R-:W-:Y:S01]  /*6f6d0*/  IADD3 R43, P3, R43, UR5, RZ ;  /* 0x000000052b2b7c10 */ /* 0x000fe2000ff7e0ff */
[----:B0-----:R-:W-:-:S05]  /*6f6e0*/  VIADD R23, R23, 0x3f ;  /* 0x0000003f17177836 */ /* 0x001fca0000000000 */
[----:B------:R-:W-:-:S04]  /*6f6f0*/  SHF.R.S32.HI R24, RZ, 0x1f, R23 ;  /* 0x0000001fff187819 */ /* 0x000fc80000011417 */
[----:B------:R-:W-:-:S04]  /*6f700*/  LEA.HI R24, R24, R23, RZ, 0x6 ;  /* 0x0000001718187211 */ /* 0x000fc800078f30ff */
[----:B------:R-:W-:-:S04]  /*6f710*/  SHF.R.S32.HI R24, RZ, 0x6, R24 ;  /* 0x00000006ff187819 */ /* 0x000fc80000011418 */
[----:B------:R-:W-:Y:S01]  /*6f720*/  ISETP.NE.U32.AND P0, PT, R25, R24, PT ;  /* 0x000000181900720c */ /* 0x000fe20003f05070 */
[----:B----4-:R-:W-:Y:S02]  /*6f730*/  IMAD.MOV.U32 R15, RZ, RZ, R61 ;  /* 0x000000ffff0f7224 */ /* 0x010fe400078e003d */
[----:B--2---:R-:W-:Y:S02]  /*6f740*/  IMAD.MOV.U32 R14, RZ, RZ, R0 ;  /* 0x000000ffff0e7224 */ /* 0x004fe400078e0000 */
[----:B---3--:R-:W-:Y:S02]  /*6f750*/  IMAD.MOV.U32 R13, RZ, RZ, R60 ;  /* 0x000000ffff0d7224 */ /* 0x008fe400078e003c */
[----:B------:R-:W2:Y:S04]  /*6f760*/  LDL.LU R60, [R1+0x3650] ;  /* 0x00365000013c7983 */ /* 0x000ea80000300800 */
[----:B------:R1:W5:Y:S01]  /*6f770*/  LDL.LU R0, [R1+0x364c] ;  /* 0x00364c0001007983 */ /* 0x0003620000300800 */
[C---:B------:R-:W-:Y:S06]  /*6f780*/  HMMA.16816.F32 R12, R28.reuse, R10, R12 ;  /* 0x0000000a1c0c723c */ /* 0x040fec000000180c */
[----:B------:R-:W-:-:S15]  /*6f790*/  HMMA.16816.F32 R8, R28, R8, R16 ;  /* 0x000000081c08723c */ /* 0x000fde0000001810 */
[----:B------:R-:W-:-:S02]  /*6f7a0*/  NOP ;  /* 0x0000000000007918 */ /* 0x000fc40000000000 */
[----:B------:R-:W-:Y:S04]  /*6f7b0*/  STL.64 [R1+0x550], R12 ;  /* 0x0005500c01007387 */ /* 0x000fe80000100a00 */
[----:B------:R-:W-:Y:S04]  /*6f7c0*/  STL.64 [R1+0x558], R14 ;  /* 0x0005580e01007387 */ /* 0x000fe80000100a00 */
[----:B------:R-:W-:Y:S04]  /*6f7d0*/  STL.64 [R1+0x520], R8 ;  /* 0x0005200801007387 */ /* 0x000fe80000100a00 */
[----:B------:R0:W-:Y:S02]  /*6f7e0*/  STL.64 [R1+0x528], R10 ;  /* 0x0005280a01007387 */ /* 0x0001e40000100a00 */
[----:B0-----:R-:W-:Y:S02]  /*6f7f0*/  HMMA.16816.F32 R8, R28, R2, R52 ;  /* 0x000000021c08723c */ /* 0x001fe40000001834 */
[----:B------:R-:W-:-:S15]  /*6f800*/  STL [R1+0x19e4], R25 ;  /* 0x0019e41901007387 */ /* 0x000fde0000100800 */
[----:B------:R-:W-:-:S06]  /*6f810*/  NOP ;  /* 0x0000000000007918 */ /* 0x000fcc0000000000 */
[----:B------:R-:W-:Y:S04]  /*6f820*/  STL.64 [R1+0x1710], R8 ;  /* 0x0017100801007387 */ /* 0x000fe80000100a00 */
[----:B------:R-:W-:Y:S04]  /*6f830*/  STL.64 [R1+0x1718], R10 ;  /* 0x0017180a01007387 */ /* 0x000fe80000100a00 */
        /* <DEDUP_REMOVED lines=14> */
[----:B------:R-:W3:Y:S04]  /*6f920*/  LDL.LU R14, [R1+0x1778] ;  /* 0x00177800010e7983 */ /* 0x000ee80000300800 */
[----:B------:R-:W-:Y:S04]  /*6f930*/  STL [R1+0x1768], R6 ;  /* 0x0017680601007387 */ /* 0x000fe80000100800 */
[----:B------:R-:W4:Y:S04]  /*6f940*/  LDL.LU R15, [R1+0x2aa8] ;  /* 0x002aa800010f7983 */ /* 0x000f280000300800 */
[----:B------:R-:W-:Y:S04]  /*6f950*/  STL [R1+0x2ab8], R7 ;  /* 0x002ab80701007387 */ /* 0x000fe80000100800 */
[----:B------:R0:W-:Y:S04]  /*6f960*/  STL [R1+0x1770], R42 ;  /* 0x0017702a01007387 */ /* 0x0001e80000100800 */
[----:B0-----:R-:W2:Y:S04]  /*6f970*/  LDL.LU R42, [R1+0x1780] ;  /* 0x00178000012a7983 */ /* 0x001ea80000300800 */
[----:B------:R-:W4:Y:S04]  /*6f980*/  LDL.LU R16, [R1+0x2aa0] ;  /* 0x002aa00001107983 */ /* 0x000f280000300800 */
[----:B------:R-:W4:Y:S04]  /*6f990*/  LDL.LU R17, [R1+0x2ac4] ;  /* 0x002ac40001117983 */ /* 0x000f280000300800 */
        /* <DEDUP_REMOVED lines=25> */
[----:B0-----:R-:W4:Y:S01]  /*6fb30*/  LDL.LU R43, [R1+0x2a38] ;  /* 0x002a3800012b7983 */ /* 0x001f220000300800 */
[----:B---3--:R-:W-:-:S02]  /*6fb40*/  IADD3.X R14, R14, UR17, RZ, P4, !PT ;  /* 0x000000110e0e7c10 */ /* 0x008fc4000a7fe4ff */
[----:B--2---:R-:W-:-:S05]  /*6fb50*/  IADD3.X R42, R42, UR17, RZ, P5, !PT ;  /* 0x000000112a2a7c10 */ /* 0x004fca000affe4ff */
[----:B------:R0:W-:Y:S04]  /*6fb60*/  STL [R1+0x1780], R42 ;  /* 0x0017802a01007387 */ /* 0x0001e80000100800 */
[----:B------:R2:W-:Y:S04]  /*6fb70*/  STL [R1+0x1778], R14 ;  /* 0x0017780e01007387 */ /* 0x0005e80000100800 */
[----:B0-----:R-:W3:Y:S01]  /*6fb80*/  LDL.LU R42, [R1+0x2a5c] ;  /* 0x002a5c00012a7983 */ /* 0x001ee20000300800 */
[----:B----4-:R-:W-:Y:S02]  /*6fb90*/  IADD3 R15, P4, R15, UR5, RZ ;  /* 0x000000050f0f7c10 */ /* 0x010fe4000ff9e0ff */
[----:B------:R-:W-:-:S02]  /*6fba0*/  IADD3 R16, P5, R16, UR5, RZ ;  /* 0x0000000510107c10 */ /* 0x000fc4000ffbe0ff */
[----:B------:R-:W-:Y:S02]  /*6fbb0*/  IADD3.X R17, R17, UR17, RZ, P6, !PT ;  /* 0x0000001111117c10 */ /* 0x000fe4000b7fe4ff */
[----:B------:R-:W-:Y:S02]  /*6fbc0*/  IADD3 R18, P6, R18, UR5, RZ ;  /* 0x0000000512127c10 */ /* 0x000fe4000ffde0ff */
[----:B------:R-:W-:Y:S01]  /*6fbd0*/  IADD3.X R19, R19, UR17, RZ, P1, !PT ;  /* 0x0000001113137c10 */ /* 0x000fe20008ffe4ff */
[----:B------:R0:W-:Y:S01]  /*6fbe0*/  STL [R1+0x2aa8], R15 ;  /* 0x002aa80f01007387 */ /* 0x0001e20000100800 */
[----:B------:R-:W-:-:S03]  /*6fbf0*/  IADD3 R20, P1, R20, UR5, RZ ;  /* 0x0000000514147c10 */ /* 0x000fc6000ff3e0ff */
[----:B------:R-:W-:Y:S01]  /*6fc00*/  STL [R1+0x2aa0], R16 ;  /* 0x002aa01001007387 */ /* 0x000fe20000100800 */
[----:B------:R-:W-:-:S03]  /*6fc10*/  IADD3.X R21, R21, UR17, RZ, P2, !PT ;  /* 0x0000001115157c10 */ /* 0x000fc600097fe4ff */
[----:B------:R-:W-:Y:S01]  /*6fc20*/  STL [R1+0x2ac4], R17 ;  /* 0x002ac41101007387 */ /* 0x000fe20000100800 */
        /* <DEDUP_REMOVED lines=35> */
[----:B------:R-:W-:Y:S04]  /*6fe60*/  STL [R1+0x2a7c], R39 ;  /* 0x002a7c2701007387 */ /* 0x000fe80000100800 */
[----:B------:R-:W-:Y:S01]  /*6fe70*/  STL [R1+0x2a50], R40 ;  /* 0x002a502801007387 */ /* 0x000fe20000100800 */
[----:B------:R-:W-:-:S03]  /*6fe80*/  IADD3 R6, P5, R6, UR5, RZ ;  /* 0x0000000506067c10 */ /* 0x000fc6000ffbe0ff */
[----:B------:R-:W-:Y:S01]  /*6fe90*/  STL [R1+0x2a74], R41 ;  /* 0x002a742901007387 */ /* 0x000fe20000100800 */
[----:B------:R-:W-:-:S03]  /*6fea0*/  IADD3.X R7, R7, UR17, RZ, P6, !PT ;  /* 0x0000001107077c10 */ /* 0x000fc6000b7fe4ff */
[----:B------:R-:W-:Y:S01]  /*6feb0*/  STL [R1+0x2a48], R4 ;  /* 0x002a480401007387 */ /* 0x000fe20000100800 */
[----:B------:R-:W-:-:S03]  /*6fec0*/  IADD3 R43, P6, R43, UR5, RZ ;  /* 0x000000052b2b7c10 */ /* 0x000fc6000ffde0ff */
[----:B------:R-:W-:Y:S04]  /*6fed0*/  STL [R1+0x2a6c], R5 ;  /* 0x002a6c0501007387 */ /* 0x000fe80000100800 */
[----:B--2---:R-:W2:Y:S04]  /*6fee0*/  LDL.LU R14, [R1+0x2a30] ;  /* 0x002a3000010e7983 */ /* 0x004ea80000300800 */
[----:B------:R-:W-:Y:S04]  /*6fef0*/  STL [R1+0x2a40], R6 ;  /* 0x002a400601007387 */ /* 0x000fe80000100800 */
[----:B0-----:R-:W4:Y:S04]  /*6ff00*/  LDL.LU R15, [R1+0x2a54] ;  /* 0x002a5400010f7983 */ /* 0x001f280000300800 */
[----:B------:R-:W-:Y:S04]  /*6ff10*/  STL [R1+0x2a64], R7 ;  /* 0x002a640701007387 */ /* 0x000fe80000100800 */
[----:B------:R0:W-:Y:S04]  /*6ff20*/  STL [R1+0x2a38], R43 ;  /* 0x002a382b01007387 */ /* 0x0001e80000100800 */
[----:B0-----:R-:W4:Y:S04]  /*6ff30*/  LDL.LU R43, [R1+0x2a28] ;  /* 0x002a2800012b7983 */ /* 0x001f280000300800 */
[----:B------:R-:W4:Y:S04]  /*6ff40*/  LDL.LU R16, [R1+0x2a4c] ;  /* 0x002a4c0001107983 */ /* 0x000f280000300800 */
[----:B------:R-:W4:Y:S04]  /*6ff50*/  LDL.LU R17, [R1+0x2a20] ;  /* 0x002a200001117983 */ /* 0x000f280000300800 */
[----:B------:R-:W4:Y:S01]  /*6ff60*/  LDL.LU R18, [R1+0x2a44] ;  /* 0x002a440001127983 */ /* 0x000f220000300800 */
[----:B---3--:R-:W-:-:S05]  /*6ff70*/  IADD3.X R42, R42, UR17, RZ, P1, !PT ;  /* 0x000000112a2a7c10 */ /* 0x008fca0008ffe4ff */
[----:B------:R0:W-:Y:S04]  /*6ff80*/  STL [R1+0x2a5c], R42 ;  /* 0x002a5c2a01007387 */ /* 0x0001e80000100800 */
        /* <DEDUP_REMOVED lines=23> */
[----:B0-----:R-:W3:Y:S01]  /*70100*/  LDL.LU R42, [R1+0x29e4] ;  /* 0x0029e400012a7983 */ /* 0x001ee20000300800 */
[----:B--2---:R-:W-:-:S02]  /*70110*/  IADD3 R14, P1, R14, UR5, RZ ;  /* 0x000000050e0e7c10 */ /* 0x004fc4000ff3e0ff */
[----:B----4-:R-:W-:Y:S02]  /*70120*/  IADD3.X R15, R15, UR17, RZ, P2, !PT ;  /* 0x000000110f0f7c10 */ /* 0x010fe400097fe4ff */
[----:B------:R-:W-:-:S05]  /*70130*/  IADD3 R43, P2, R43, UR5, RZ ;  /* 0x000000052b2b7c10 */ /* 0x000fca000ff5e0ff */
[----:B------:R0:W-:Y:S04]  /*70140*/  STL [R1+0x2a28], R43 ;  /* 0x002a282b01007387 */ /* 0x0001e80000100800 */
[----:B------:R2:W-:Y:S04]  /*70150*/  STL [R1+0x2a30], R14 ;  /* 0x002a300e01007387 */ /* 0x0005e80000100800 */
[----:B0-----:R-:W4:Y:S01]  /*70160*/  LDL.LU R43, [R1+0x29b8] ;  /* 0x0029b800012b7983 */ /* 0x001f220000300800 */
[----:B------:R-:W-:Y:S02]  /*70170*/  IADD3.X R16, R16, UR17, RZ, P3, !PT ;  /* 0x0000001110107c10 */ /* 0x000fe40009ffe4ff */
[----:B------:R-:W-:-:S02]  /*70180*/  IADD3 R17, P3, R17, UR5, RZ ;  /* 0x0000000511117c10 */ /* 0x000fc4000ff7e0ff */
[----:B------:R-:W-:Y:S01]  /*70190*/  IADD3.X R18, R18, UR17, RZ, P4, !PT ;  /* 0x0000001112127c10 */ /* 0x000fe2000a7fe4ff */
[----:B------:R0:W-:Y:S04]  /*701a0*/  STL [R1+0x2a54], R15 ;  /* 0x002a540f01007387 */ /* 0x0001e80000100800 */
[----:B------:R-:W-:Y:S04]  /*701b0*/  STL [R1+0x2a4c], R16 ;  /* 0x002a4c1001007387 */ /* 0x000fe80000100800 */
[----:B------:R-:W-:Y:S04]  /*701c0*/  STL [R1+0x2a20], R17 ;  /* 0x002a201101007387 */ /* 0x000fe80000100800 */
[----:B------:R-:W-:Y:S01]  /*701d0*/  STL [R1+0x2a44], R18 ;  /* 0x002a441201007387 */ /* 0x000fe20000100800 */
[----:B---3--:R-:W-:-:S02]  /*701e0*/  IADD3 R19, P4, R19, UR5, RZ ;  /* 0x0000000513137c10 */ /* 0x008fc4000ff9e0ff */
[----:B------:R-:W-:Y:S02]  /*701f0*/  IADD3.X R20, R20, UR17, RZ, P5, !PT ;  /* 0x0000001114147c10 */ /* 0x000fe4000affe4ff */
[----:B------:R-:W-:Y:S02]  /*70200*/  IADD3 R21, P5, R21, UR5, RZ ;  /* 0x0000000515157c10 */ /* 0x000fe4000ffbe0ff */
[----:B------:R-:W-:Y:S02]  /*70210*/  IADD3.X R22, R22, UR17, RZ, P6, !PT ;  /* 0x0000001116167c10 */ /* 0x000fe4000b7fe4ff */
[----:B------:R-:W-:Y:S01]  /*70220*/  IADD3 R23, P6, R23, UR5, RZ ;  /* 0x0000000517177c10 */ /* 0x000fe2000ffde0ff */
        /* <DEDUP_REMOVED lines=32> */
[----:B------:R-:W-:Y:S04]  /*70430*/  STL [R1+0x29d8], R39 ;  /* 0x0029d82701007387 */ /* 0x000fe80000100800 */
[----:B------:R-:W-:Y:S01]  /*70440*/  STL [R1+0x29fc], R40 ;  /* 0x0029fc2801007387 */ /* 0x000fe20000100800 */
[----:B------:R-:W-:-:S03]  /*70450*/  IADD3.X R6, R6, UR17, RZ, P3, !PT ;  /* 0x0000001106067c10 */ /* 0x000fc60009ffe4ff */
[----:B------:R-:W-:Y:S01]  /*70460*/  STL [R1+0x29d0], R41 ;  /* 0x0029d02901007387 */ /* 0x000fe20000100800 */
[----:B------:R-:W-:-:S03]  /*70470*/  IADD3 R7, P3, R7, UR5, RZ ;  /* 0x0000000507077c10 */ /* 0x000fc6000ff7e0ff */
[----:B------:R-:W-:Y:S01]  /*70480*/  STL [R1+0x29f4], R4 ;  /* 0x0029f40401007387 */ /* 0x000fe20000100800 */
[----:B------:R-:W-:-:S03]  /*70490*/  IADD3.X R42, R42, UR17, RZ, P4, !PT ;  /* 0x000000112a2a7c10 */ /* 0x000fc6000a7fe4ff */
[----:B------:R-:W-:Y:S04]  /*704a0*/  STL [R1+0x29c8], R5 ;  /* 0x0029c80501007387 */ /* 0x000fe80000100800 */
[----:B--2---:R-:W2:Y:S04]  /*704b0*/  LDL.LU R14, [R1+0x29dc] ;  /* 0x0029dc00010e7983 */ /* 0x004ea80000300800 */
[----:B------:R-:W-:Y:S04]  /*704c0*/  STL [R1+0x29ec], R6 ;  /* 0x0029ec0601007387 */ /* 0x000fe80000100800 */
[----:B0-----:R-:W3:Y:S04]  /*704d0*/  LDL.LU R15, [R1+0x29b0] ;  /* 0x0029b000010f7983 */ /* 0x001ee80000300800 */
[----:B------:R-:W-:Y:S04]  /*704e0*/  STL [R1+0x29c0], R7 ;  /* 0x0029c00701007387 */ /* 0x000fe80000100800 */
[----:B------:R0:W-:Y:S04]  /*704f0*/  STL [R1+0x29e4], R42 ;  /* 0x0029e42a01007387 */ /* 0x0001e80000100800 */
[----:B0-----:R-:W3:Y:S04]  /*70500*/  LDL.LU R42, [R1+0x29d4] ;  /* 0x0029d400012a7983 */ /* 0x001ee80000300800 */
[----:B------:R-:W3:Y:S04]  /*70510*/  LDL.LU R16, [R1+0x29a8] ;  /* 0x0029a80001107983 */ /* 0x000ee80000300800 */
[----:B------:R-:W3:Y:S04]  /*70520*/  LDL.LU R17, [R1+0x29cc] ;  /* 0x0029cc0001117983 */ /* 0x000ee80000300800 */
[----:B------:R-:W3:Y:S01]  /*70530*/  LDL.LU R18, [R1+0x29a0] ;  /* 0x0029a00001127983 */ /* 0x000ee20000300800 */
[----:B----4-:R-:W-:-:S05]  /*70540*/  IADD3 R43, P4, R43, UR5, RZ ;  /* 0x000000052b2b7c10 */ /* 0x010fca000ff9e0ff */
        /* <DEDUP_REMOVED lines=25> */
[----:B--2---:R-:W-:-:S02]  /*706e0*/  IADD3.X R14, R14, UR17, RZ, P5, !PT ;  /* 0x000000110e0e7c10 */ /* 0x004fc4000affe4ff */
[----:B---3--:R-:W-:-:S05]  /*706f0*/  IADD3.X R42, R42, UR17, RZ, P6, !PT ;  /* 0x000000112a2a7c10 */ /* 0x008fca000b7fe4ff */
[----:B------:R0:W-:Y:S04]  /*70700*/  STL [R1+0x29d4], R42 ;  /* 0x0029d42a01007387 */ /* 0x0001e80000100800 */
[----:B------:R2:W-:Y:S04]  /*70710*/  STL [R1+0x29dc], R14 ;  /* 0x0029dc0e01007387 */ /* 0x0005e80000100800 */
[----:B0-----:R-:W3:Y:S01]  /*70720*/  LDL.LU R42, [R1+0x2964] ;  /* 0x00296400012a7983 */ /* 0x001ee20000300800 */
[----:B------:R-:W-:Y:S02]  /*70730*/  IADD3 R15, P5, R15, UR5, RZ ;  /* 0x000000050f0f7c10 */ /* 0x000fe4000ffbe0ff */
[----:B------:R-:W-:-:S02]  /*70740*/  IADD3 R16, P6, R16, UR5, RZ ;  /* 0x0000000510107c10 */ /* 0x000fc4000ffde0ff */
[----:B------:R-:W-:Y:S02]  /*70750*/  IADD3.X R17, R17, UR17, RZ, P1, !PT ;  /* 0x0000001111117c10 */ /* 0x000fe40008ffe4ff */
[----:B------:R-:W-:Y:S01]  /*70760*/  IADD3 R18, P1, R18, UR5, RZ ;  /* 0x0000000512127c10 */ /* 0x000fe2000ff3e0ff */
[----:B------:R0:W-:Y:S04]  /*70770*/  STL [R1+0x29b0], R15 ;  /* 0x0029b00f01007387 */ /* 0x0001e80000100800 */
[----:B------:R-:W-:Y:S01]  /*70780*/  STL [R1+0x29a8], R16 ;  /* 0x0029a81001007387 */ /* 0x000fe20000100800 */
[----:B----4-:R-:W-:Y:S02]  /*70790*/  IADD3.X R19, R19, UR17, RZ, P2, !PT ;  /* 0x0000001113137c10 */ /* 0x010fe400097fe4ff */
[----:B------:R-:W-:-:S02]  /*707a0*/  IADD3 R20, P2, R20, UR5, RZ ;  /* 0x0000000514147c10 */ /* 0x000fc4000ff5e0ff */
[----:B------:R-:W-:Y:S01]  /*707b0*/  IADD3.X R21, R21, UR17, RZ, P3, !PT ;  /* 0x0000001115157c10 */ /* 0x000fe20009ffe4ff */
        /* <DEDUP_REMOVED lines=182> */
[----:B------:R-:W-:Y:S04]  /*71320*/  STL [R1+0x28b0], R16 ;  /* 0x0028b01001007387 */ /* 0x000fe80000100800 */
[----:B------:R-:W-:Y:S01]  /*71330*/  STL [R1+0x28d4], R17 ;  /* 0x0028d41101007387 */ /* 0x000fe20000100800 */
[----:B----4-:R-:W-:-:S02]  /*71340*/  IADD3.X R19, R19, UR17, RZ, P3, !PT ;  /* 0x0000001113137c10 */ /* 0x010fc40009ffe4ff */
        /* <DEDUP_REMOVED lines=370> */
[----:B------:R-:W-:Y:S04]  /*72a70*/  STL [R1+0x26e4], R17 ;  /* 0x0026e41101007387 */ /* 0x000fe80000100800 */
[----:B------:R-:W-:Y:S01]  /*72a80*/  STL [R1+0x26b8], R18 ;  /* 0x0026b81201007387 */ /* 0x000fe20000100800 */
[----:B----4-:R-:W-:-:S02]  /*72a90*/  IADD3.X R19, R19, UR17, RZ, P5, !PT ;  /* 0x0000001113137c10 */ /* 0x010fc4000affe4ff */
[----:B------:R-:W-:Y:S02]  /*72aa0*/  IADD3 R20, P5, R20, UR5, RZ ;  /* 0x0000000514147c10 */ /* 0x000fe4000ffbe0ff */
[----:B------:R-:W-:Y:S02]  /*72ab0*/  IADD3.X R21, R21, UR17, RZ, P6, !PT ;  /* 0x0000001115157c10 */ /* 0x000fe4000b7fe4ff */
[----:B------:R-:W-:Y:S02]  /*72ac0*/  IADD3 R22, P6, R22, UR5, RZ ;  /* 0x0000000516167c10 */ /* 0x000fe4000ffde0ff */
        /* <DEDUP_REMOVED lines=2140> */
[----:B------:R3:W-:Y:S01]  /*7b090*/  STL [R1+0x1b90], R19 ;  /* 0x001b901301007387 */ /* 0x0007e20000100800 */
[----:B------:R-:W-:-:S03]  /*7b0a0*/  IADD3.X R24, R24, UR17, RZ, P4, !PT ;  /* 0x0000001118187c10 */ /* 0x000fc6000a7fe4ff */
[----:B------:R1:W-:Y:S01]  /*7b0b0*/  STL [R1+0x1bb4], R20 ;  /* 0x001bb41401007387 */ /* 0x0003e20000100800 */
[----:B------:R-:W-:-:S03]  /*7b0c0*/  IADD3 R25, P4, R25, UR5, RZ ;  /* 0x0000000519197c10 */ /* 0x000fc6000ff9e0ff */
        /* <DEDUP_REMOVED lines=28> */
[----:B------:R1:W-:Y:S04]  /*7b290*/  STL [R1+0x1b50], R39 ;  /* 0x001b502701007387 */ /* 0x0003e80000100800 */
[----:B------:R1:W-:Y:S01]  /*7b2a0*/  STL [R1+0x1b74], R40 ;  /* 0x001b742801007387 */ /* 0x0003e20000100800 */
[----:B------:R-:W-:-:S03]  /*7b2b0*/  IADD3.X R6, R6, UR17, RZ, P6, !PT ;  /* 0x0000001106067c10 */ /* 0x000fc6000b7fe4ff */
[----:B------:R1:W-:Y:S01]  /*7b2c0*/  STL [R1+0x1b48], R41 ;  /* 0x001b482901007387 */ /* 0x0003e20000100800 */
[----:B------:R-:W-:-:S03]  /*7b2d0*/  IADD3 R7, P6, R7, UR5, RZ ;  /* 0x0000000507077c10 */ /* 0x000fc6000ffde0ff */
[----:B------:R1:W-:Y:S04]  /*7b2e0*/  STL [R1+0x1b6c], R4 ;  /* 0x001b6c0401007387 */ /* 0x0003e80000100800 */
[----:B------:R1:W-:Y:S04]  /*7b2f0*/  STL [R1+0x1b40], R5 ;  /* 0x001b400501007387 */ /* 0x0003e80000100800 */
[----:B--2---:R-:W2:Y:S04]  /*7b300*/  LDL.LU R14, [R1+0x1b54] ;  /* 0x001b5400010e7983 */ /* 0x004ea80000300800 */
[----:B------:R1:W-:Y:S04]  /*7b310*/  STL [R1+0x1b64], R6 ;  /* 0x001b640601007387 */ /* 0x0003e80000100800 */
[----:B0-----:R-:W2:Y:S04]  /*7b320*/  LDL.LU R15, [R1+0x1b28] ;  /* 0x001b2800010f7983 */ /* 0x001ea80000300800 */
[----:B------:R0:W-:Y:S04]  /*7b330*/  STL [R1+0x1b38], R7 ;  /* 0x001b380701007387 */ /* 0x0001e80000100800 */
[----:B---3--:R-:W3:Y:S01]  /*7b340*/  LDL.LU R19, [R1+0x1b4c] ;  /* 0x001b4c0001137983 */ /* 0x008ee20000300800 */
[----:B------:R-:W-:-:S05]  /*7b350*/  IADD3.X R42, R42, UR17, RZ, P1, !PT ;  /* 0x000000112a2a7c10 */ /* 0x000fca0008ffe4ff */
[----:B------:R0:W-:Y:S04]  /*7b360*/  STL [R1+0x1b5c], R42 ;  /* 0x001b5c2a01007387 */ /* 0x0001e80000100800 */
[----:B------:R-:W2:Y:S04]  /*7b370*/  LDL.LU R16, [R1+0x1b20] ;  /* 0x001b200001107983 */ /* 0x000ea80000300800 */
[----:B------:R-:W2:Y:S04]  /*7b380*/  LDL.LU R17, [R1+0x1b44] ;  /* 0x001b440001117983 */ /* 0x000ea80000300800 */
[----:B------:R-:W2:Y:S01]  /*7b390*/  LDL.LU R18, [R1+0x1b18] ;  /* 0x001b180001127983 */ /* 0x000ea20000300800 */
[----:B----4-:R-:W-:-:S05]  /*7b3a0*/  IADD3 R43, P1, R43, UR5, RZ ;  /* 0x000000052b2b7c10 */ /* 0x010fca000ff3e0ff */
[----:B------:R4:W-:Y:S04]  /*7b3b0*/  STL [R1+0x1b30], R43 ;  /* 0x001b302b01007387 */ /* 0x0009e80000100800 */
        /* <DEDUP_REMOVED lines=23> */
[----:B----4-:R-:W4:Y:S01]  /*7b530*/  LDL.LU R43, [R1+0x2ef8] ;  /* 0x002ef800012b7983 */ /* 0x010f220000300800 */
[----:B---3--:R-:W-:-:S05]  /*7b540*/  IADD3.X R19, R19, UR17, RZ, P3, !PT ;  /* 0x0000001113137c10 */ /* 0x008fca0009ffe4ff */
[----:B------:R0:W-:Y:S02]  /*7b550*/  STL [R1+0x1b4c], R19 ;  /* 0x001b4c1301007387 */ /* 0x0001e40000100800 */
[----:B0-----:R-:W0:Y:S01]  /*7b560*/  LDC R19, c[0x0][0x23c] ;  /* 0x00008f00ff137b82 */ /* 0x001e220000000800 */
[----:B--2---:R-:W-:Y:S02]  /*7b570*/  IADD3.X R14, R14, UR17, RZ, P2, !PT ;  /* 0x000000110e0e7c10 */ /* 0x004fe400097fe4ff */
[----:B------:R-:W-:Y:S02]  /*7b580*/  IADD3 R15, P2, R15, UR5, RZ ;  /* 0x000000050f0f7c10 */ /* 0x000fe4000ff5e0ff */
[----:B------:R-:W-:Y:S02]  /*7b590*/  IADD3 R16, P3, R16, UR5, RZ ;  /* 0x0000000510107c10 */ /* 0x000fe4000ff7e0ff */
[----:B------:R-:W-:Y:S02]  /*7b5a0*/  IADD3.X R17, R17, UR17, RZ, P4, !PT ;  /* 0x0000001111117c10 */ /* 0x000fe4000a7fe4ff */
[----:B------:R-:W-:Y:S01]  /*7b5b0*/  IADD3 R18, P4, R18, UR5, RZ ;  /* 0x0000000512127c10 */ /* 0x000fe2000ff9e0ff */
[----:B------:R1:W-:Y:S04]  /*7b5c0*/  STL [R1+0x1b54], R14 ;  /* 0x001b540e01007387 */ /* 0x0003e80000100800 */
[----:B------:R2:W-:Y:S04]  /*7b5d0*/  STL [R1+0x1b28], R15 ;  /* 0x001b280f01007387 */ /* 0x0005e80000100800 */
[----:B------:R3:W-:Y:S04]  /*7b5e0*/  STL [R1+0x1b20], R16 ;  /* 0x001b201001007387 */ /* 0x0007e80000100800 */
[----:B------:R3:W-:Y:S04]  /*7b5f0*/  STL [R1+0x1b44], R17 ;  /* 0x001b441101007387 */ /* 0x0007e80000100800 */
[----:B------:R3:W-:Y:S01]  /*7b600*/  STL [R1+0x1b18], R18 ;  /* 0x001b181201007387 */ /* 0x0007e20000100800 */
[----:B0-----:R-:W-:Y:S01]  /*7b610*/  IMAD.SHL.U32 R2, R19, 0x40, RZ ;  /* 0x0000004013027824 */ /* 0x001fe200078e00ff */
[----:B------:R-:W-:-:S02]  /*7b620*/  IADD3.X R20, R20, UR17, RZ, P5, !PT ;  /* 0x0000001114147c10 */ /* 0x000fc4000affe4ff */
[----:B------:R-:W-:Y:S02]  /*7b630*/  IADD3 R21, P5, R21, UR5, RZ ;  /* 0x0000000515157c10 */ /* 0x000fe4000ffbe0ff */
[----:B------:R-:W-:Y:S02]  /*7b640*/  IADD3.X R22, R22, UR17, RZ, P6, !PT ;  /* 0x0000001116167c10 */ /* 0x000fe4000b7fe4ff */
[----:B------:R-:W-:Y:S02]  /*7b650*/  IADD3.X R24, R24, UR17, RZ, P1, !PT ;  /* 0x0000001118187c10 */ /* 0x000fe40008ffe4ff */
[C---:B------:R-:W-:Y:S01]  /*7b660*/  IADD3 R23, P6, R2.reuse, R23, RZ ;  /* 0x0000001702177210 */ /* 0x040fe20007fde0ff */
[----:B------:R0:W-:Y:S01]  /*7b670*/  STL [R1+0x1b3c], R20 ;  /* 0x001b3c1401007387 */ /* 0x0001e20000100800 */
[----:B------:R-:W-:-:S03]  /*7b680*/  IADD3 R25, P1, R2, R25, RZ ;  /* 0x0000001902197210 */ /* 0x000fc60007f3e0ff */
[----:B------:R0:W-:Y:S01]  /*7b690*/  STL [R1+0x1b10], R21 ;  /* 0x001b101501007387 */ /* 0x0001e20000100800 */
[----:B------:R-:W-:-:S03]  /*7b6a0*/  IADD3.X R26, R26, UR17, RZ, P2, !PT ;  /* 0x000000111a1a7c10 */ /* 0x000fc600097fe4ff */
        /* <DEDUP_REMOVED lines=15> */
[----:B------:R-:W-:-:S03]  /*7b7a0*/  IMAD.X R38, R60, 0x1, R38, P6 ;  /* 0x000000013c267824 */ /* 0x000fc600030e0626 */
        /* <DEDUP_REMOVED lines=12> */
[----:B------:R0:W-:Y:S04]  /*7b870*/  STL [R1+0x32b0], R40 ;  /* 0x0032b02801007387 */ /* 0x0001e80000100800 */
[----:B------:R0:W-:Y:S01]  /*7b880*/  STL [R1+0x2f04], R41 ;  /* 0x002f042901007387 */ /* 0x0001e20000100800 */
[----:B------:R-:W-:-:S03]  /*7b890*/  IADD3 R7, P3, R2, R7, RZ ;  /* 0x0000000702077210 */ /* 0x000fc60007f7e0ff */
[----:B------:R0:W-:Y:S01]  /*7b8a0*/  STL [R1+0x1b08], R4 ;  /* 0x001b080401007387 */ /* 0x0001e20000100800 */
[----:B------:R-:W-:-:S03]  /*7b8b0*/  IMAD.X R42, R60, 0x1, R42, P4 ;  /* 0x000000013c2a7824 */ /* 0x000fc600020e062a */
[----:B------:R0:W-:Y:S04]  /*7b8c0*/  STL [R1+0x2f00], R5 ;  /* 0x002f000501007387 */ /* 0x0001e80000100800 */
[----:B------:R0:W-:Y:S01]  /*7b8d0*/  STL [R1+0x2acc], R6 ;  /* 0x002acc0601007387 */ /* 0x0001e20000100800 */
[----:B----4-:R-:W-:-:S03]  /*7b8e0*/  IADD3 R43, P4, R2, R43, RZ ;  /* 0x0000002b022b7210 */ /* 0x010fc60007f9e0ff */
[----:B------:R-:W4:Y:S04]  /*7b8f0*/  LDL.LU R13, [R1+0x2adc] ;  /* 0x002adc00010d7983 */ /* 0x000f280000300800 */
[----:B------:R0:W-:Y:S04]  /*7b900*/  STL [R1+0x2efc], R7 ;  /* 0x002efc0701007387 */ /* 0x0001e80000100800 */
[----:B-1----:R-:W4:Y:S04]  /*7b910*/  LDL.LU R14, [R1+0x2ef0] ;  /* 0x002ef000010e7983 */ /* 0x002f280000300800 */
[----:B------:R1:W-:Y:S04]  /*7b920*/  STL [R1+0x2ae0], R42 ;  /* 0x002ae02a01007387 */ /* 0x0003e80000100800 */
[----:B--2---:R-:W2:Y:S04]  /*7b930*/  LDL.LU R15, [R1+0x2ad8] ;  /* 0x002ad800010f7983 */ /* 0x004ea80000300800 */
[----:B------:R1:W-:Y:S04]  /*7b940*/  STL [R1+0x2ef8], R43 ;  /* 0x002ef82b01007387 */ /* 0x0003e80000100800 */
[----:B---3--:R-:W3:Y:S04]  /*7b950*/  LDL.LU R16, [R1+0x2ee8] ;  /* 0x002ee80001107983 */ /* 0x008ee80000300800 */
        /* <DEDUP_REMOVED lines=26> */
[----:B------:R-:W3:Y:S01]  /*7bb00*/  LDL.LU R43, [R1+0x2ea4] ;  /* 0x002ea400012b7983 */ /* 0x000ee20000300800 */
[----:B----4-:R-:W-:Y:S01]  /*7bb10*/  IMAD.X R13, R60, 0x1, R13, P5 ;  /* 0x000000013c0d7824 */ /* 0x010fe200028e060d */
[----:B------:R-:W-:Y:S01]  /*7bb20*/  IADD3 R14, P5, R2, R14, RZ ;  /* 0x0000000e020e7210 */ /* 0x000fe20007fbe0ff */
[----:B--2---:R-:W-:Y:S01]  /*7bb30*/  IMAD.X R15, R60, 0x1, R15, P6 ;  /* 0x000000013c0f7824 */ /* 0x004fe200030e060f */
[----:B---3--:R-:W-:Y:S01]  /*7bb40*/  IADD3 R16, P6, R2, R16, RZ ;  /* 0x0000001002107210 */ /* 0x008fe20007fde0ff */
[----:B------:R-:W-:Y:S01]  /*7bb50*/  IMAD.X R17, R60, 0x1, R17, P1 ;  /* 0x000000013c117824 */ /* 0x000fe200008e0611 */
        /* <DEDUP_REMOVED lines=46> */
[----:B------:R4:W-:Y:S04]  /*7be40*/  STL [R1+0x2e98], R40 ;  /* 0x002e982801007387 */ /* 0x0009e80000100800 */
[----:B------:R4:W-:Y:S01]  /*7be50*/  STL [R1+0x2ebc], R41 ;  /* 0x002ebc2901007387 */ /* 0x0009e20000100800 */
[----:B------:R-:W-:-:S03]  /*7be60*/  IMAD.X R7, R60, 0x1, R7, P1 ;  /* 0x000000013c077824 */ /* 0x000fc600008e0607 */
[----:B------:R4:W-:Y:S01]  /*7be70*/  STL [R1+0x2e90], R4 ;  /* 0x002e900401007387 */ /* 0x0009e20000100800 */
[----:B------:R-:W-:-:S03]  /*7be80*/  IADD3 R42, P1, R2, R42, RZ ;  /* 0x0000002a022a7210 */ /* 0x000fc60007f3e0ff */
[----:B------:R4:W-:Y:S04]  /*7be90*/  STL [R1+0x2eb4], R5 ;  /* 0x002eb40501007387 */ /* 0x0009e80000100800 */
[----:B------:R4:W-:Y:S01]  /*7bea0*/  STL [R1+0x2e88], R6 ;  /* 0x002e880601007387 */ /* 0x0009e20000100800 */
[----:B------:R-:W-:-:S03]  /*7beb0*/  IMAD.X R43, R60, 0x1, R43, P2 ;  /* 0x000000013c2b7824 */ /* 0x000fc600010e062b */
[----:B0-----:R-:W4:Y:S04]  /*7bec0*/  LDL.LU R13, [R1+0x2e78] ;  /* 0x002e7800010d7983 */ /* 0x001f280000300800 */
[----:B------:R0:W-:Y:S04]  /*7bed0*/  STL [R1+0x2eac], R7 ;  /* 0x002eac0701007387 */ /* 0x0001e80000100800 */
[----:B-1----:R-:W4:Y:S04]  /*7bee0*/  LDL.LU R14, [R1+0x2e9c] ;  /* 0x002e9c00010e7983 */ /* 0x002f280000300800 */
[----:B------:R1:W-:Y:S04]  /*7bef0*/  STL [R1+0x2e80], R42 ;  /* 0x002e802a01007387 */ /* 0x0003e80000100800 */
[----:B--2---:R-:W2:Y:S04]  /*7bf00*/  LDL.LU R15, [R1+0x2e70] ;  /* 0x002e7000010f7983 */ /* 0x004ea80000300800 */
[----:B------:R1:W-:Y:S04]  /*7bf10*/  STL [R1+0x2ea4], R43 ;  /* 0x002ea42b01007387 */ /* 0x0003e80000100800 */
[----:B---3--:R-:W3:Y:S04]  /*7bf20*/  LDL.LU R16, [R1+0x2e94] ;  /* 0x002e940001107983 */ /* 0x008ee80000300800 */
        /* <DEDUP_REMOVED lines=25> */
[----:B-1----:R-:W4:Y:S04]  /*7c0c0*/  LDL.LU R42, [R1+0x2e2c] ;  /* 0x002e2c00012a7983 */ /* 0x002f280000300800 */
[----:B------:R-:W4:Y:S01]  /*7c0d0*/  LDL.LU R43, [R1+0x2e00] ;  /* 0x002e0000012b7983 */ /* 0x000f220000300800 */
[----:B------:R-:W-:Y:S01]  /*7c0e0*/  IADD3 R13, P2, R2, R13, RZ ;  /* 0x0000000d020d7210 */ /* 0x000fe20007f5e0ff */
[----:B------:R-:W-:Y:S01]  /*7c0f0*/  IMAD.X R14, R60, 0x1, R14, P3 ;  /* 0x000000013c0e7824 */ /* 0x000fe200018e060e */
[----:B--2---:R-:W-:Y:S01]  /*7c100*/  IADD3 R15, P3, R2, R15, RZ ;  /* 0x0000000f020f7210 */ /* 0x004fe20007f7e0ff */
[----:B---3--:R-:W-:Y:S01]  /*7c110*/  IMAD.X R16, R60, 0x1, R16, P4 ;  /* 0x000000013c107824 */ /* 0x008fe200020e0610 */
[----:B----4-:R-:W-:Y:S01]  /*7c120*/  IADD3 R17, P4, R2, R17, RZ ;  /* 0x0000001102117210 */ /* 0x010fe20007f9e0ff */
        /* <DEDUP_REMOVED lines=53> */
[----:B------:R-:W-:-:S03]  /*7c480*/  IADD3 R43, P5, R2, R43, RZ ;  /* 0x0000002b022b7210 */ /* 0x000fc60007fbe0ff */
        /* <DEDUP_REMOVED lines=34> */
[----:B------:R-:W-:Y:S01]  /*7c6b0*/  IMAD.X R13, R60, 0x1, R13, P6 ;  /* 0x000000013c0d7824 */ /* 0x000fe200030e060d */
[----:B------:R-:W-:Y:S01]  /*7c6c0*/  IADD3 R14, P6, R2, R14, RZ ;  /* 0x0000000e020e7210 */ /* 0x000fe20007fde0ff */
[----:B--2---:R-:W-:Y:S01]  /*7c6d0*/  IMAD.X R15, R60, 0x1, R15, P1 ;  /* 0x000000013c0f7824 */ /* 0x004fe200008e060f */
[----:B---3--:R-:W-:Y:S01]  /*7c6e0*/  IADD3 R16, P1, R2, R16, RZ ;  /* 0x0000001002107210 */ /* 0x008fe20007f3e0ff */
[----:B----4-:R-:W-:Y:S01]  /*7c6f0*/  IMAD.X R17, R60, 0x1, R17, P2 ;  /* 0x000000013c117824 */ /* 0x010fe200010e0611 */
        /* <DEDUP_REMOVED lines=1204> */
[----:B------:R-:W0:Y:S02]  /*81240*/  S2R R61, SR_TID.X ;  /* 0x00000000003d7919 */ /* 0x000e240000002100 */
[----:B0-----:R-:W-:-:S04]  /*81250*/  LOP3.LUT R61, R61, 0x1f, RZ, 0xc0, !PT ;  /* 0x0000001f3d3d7812 */ /* 0x001fc800078ec0ff */
[----:B------:R-:W-:Y:S02]  /*81260*/  LOP3.LUT R61, R61, 0x10, RZ, 0x3c, !PT ;  /* 0x000000103d3d7812 */ /* 0x000fe400078e3cff */
        /* <DEDUP_REMOVED lines=40> */
[----:B------:R-:W-:Y:S01]  /*814f0*/  IADD3 R39, P2, R2, R39, RZ ;  /* 0x0000002702277210 */ /* 0x000fe20007f5e0ff */
[----:B------:R-:W-:Y:S02]  /*81500*/  IMAD.X R40, R60, 0x1, R40, P3 ;  /* 0x000000013c287824 */ /* 0x000fe400018e0628 */
[----:B------:R1:W-:Y:S01]  /*81510*/  STL [R1+0x32a8], R35 ;  /* 0x0032a82301007387 */ /* 0x0003e20000100800 */
[----:B------:R-:W-:-:S03]  /*81520*/  IADD3 R41, P3, R2, R41, RZ ;  /* 0x0000002902297210 */ /* 0x000fc60007f7e0ff */
[----:B------:R1:W-:Y:S04]  /*81530*/  STL [R1+0x325c], R36 ;  /* 0x00325c2401007387 */ /* 0x0003e80000100800 */
[----:B------:R1:W-:Y:S01]  /*81540*/  STL [R1+0x32b8], R37 ;  /* 0x0032b82501007387 */ /* 0x0003e20000100800 */
[----:B------:R-:W-:-:S03]  /*81550*/  IMAD.X R4, R60, 0x1, R4, P4 ;  /* 0x000000013c047824 */ /* 0x000fc600020e0604 */
        /* <DEDUP_REMOVED lines=10> */
[----:B------:R1:W-:Y:S04]  /*81600*/  STL [R1+0x327c], R5 ;  /* 0x00327c0501007387 */ /* 0x0003e80000100800 */
[----:B------:R1:W-:Y:S04]  /*81610*/  STL [R1+0x3278], R6 ;  /* 0x0032780601007387 */ /* 0x0003e80000100800 */
[----:B------:R1:W-:Y:S04]  /*81620*/  STL [R1+0x3298], R43 ;  /* 0x0032982b01007387 */ /* 0x0003e80000100800 */
[----:B------:R1:W-:Y:S04]  /*81630*/  STL [R1+0x328c], R7 ;  /* 0x00328c0701007387 */ /* 0x0003e80000100800 */
[----:B------:R1:W-:Y:S01]  /*81640*/  STL [R1+0x3288], R42 ;  /* 0x0032882a01007387 */ /* 0x0003e20000100800 */
[----:B------:R-:W-:Y:S05]  /*81650*/  @P0 BRA `(.L_x_1) ;  /* 0xfffffa0000400947 */ /* 0x000fea000383ffff */
.L_x_0:
[----:B------:R2:W-:Y:S01]  /*81660*/  STL [R1+0x375c], R2 ;  /* 0x00375c0201007387 */ /* 0x0005e20000100800 */
[----:B-----5:R-:W-:Y:S01]  /*81670*/  F2FP.SATFINITE.E5M2.F32.PACK_AB_MERGE_C R44, R45, R44, RZ ;  /* 0x0000002c2d2c723e */ /* 0x020fe200048060ff */
[----:B------:R-:W-:Y:S01]  /*81680*/  ULDC UR4, c[0x0][0x248] ;  /* 0x0000920000047ab9 */ /* 0x000fe20000000800 */
[----:B------:R-:W-:Y:S01]  /*81690*/  F2FP.SATFINITE.E5M2.F32.PACK_AB_MERGE_C R46, R47, R46, RZ ;  /* 0x0000002e2f2e723e */ /* 0x000fe200048060ff */
[----:B------:R-:W3:Y:S01]  /*816a0*/  LDL.LU R61, [R1+0x84] ;  /* 0x00008400013d7983 */ /* 0x000ee20000300800 */
[----:B------:R-:W-:Y:S01]  /*816b0*/  F2FP.SATFINITE.E5M2.F32.PACK_AB_MERGE_C R57, R57, R56, RZ ;  /* 0x000000383939723e */ /* 0x000fe200048060ff */
[----:B------:R-:W-:Y:S01]  /*816c0*/  ULDC.64 UR26, c[0x0][0x228] ;  /* 0x00008a00001a7ab9 */ /* 0x000fe20000000a00 */
[----:B------:R-:W-:Y:S01]  /*816d0*/  ULDC UR5, c[0x0][0x248] ;  /* 0x0000920000057ab9 */ /* 0x000fe20000000800 */
[----:B-1----:R-:W4:Y:S01]  /*816e0*/  LDL.LU R43, [R1+0x88] ;  /* 0x00008800012b7983 */ /* 0x002f220000300800 */
[----:B------:R-:W-:Y:S01]  /*816f0*/  ULDC UR6, c[0x0][0x248] ;  /* 0x0000920000067ab9 */ /* 0x000fe20000000800 */
[----:B------:R-:W-:Y:S01]  /*81700*/  ULDC UR7, c[0x0][0x248] ;  /* 0x0000920000077ab9 */ /* 0x000fe20000000800 */
[----:B------:R-:W-:Y:S01]  /*81710*/  ULDC UR8, c[0x0][0x248] ;  /* 0x0000920000087ab9 */ /* 0x000fe20000000800 */
[----:B------:R-:W4:Y:S01]  /*81720*/  LDL.LU R42, [R1+0x8c] ;  /* 0x00008c00012a7983 */ /* 0x000f220000300800 */
[----:B------:R-:W-:Y:S01]  /*81730*/  ULDC UR9, c[0x0][0x248] ;  /* 0x0000920000097ab9 */ /* 0x000fe20000000800 */
[----:B------:R-:W-:Y:S01]  /*81740*/  ULDC UR10, c[0x0][0x248] ;  /* 0x00009200000a7ab9 */ /* 0x000fe20000000800 */
[----:B------:R-:W-:Y:S01]  /*81750*/  ULDC UR11, c[0x0][0x248] ;  /* 0x00009200000b7ab9 */ /* 0x000fe20000000800 */
[----:B------:R-:W3:Y:S01]  /*81760*/  LDL.LU R41, [R1+0xa0] ;  /* 0x0000a00001297983 */ /* 0x000ee20000300800 */
        /* <DEDUP_REMOVED lines=60> */
[----:B------:R-:W-:-:S03]  /*81b30*/  ULDC UR54, c[0x0][0x228] ;  /* 0x00008a0000367ab9 */ /* 0x000fc60000000800 */
        /* <DEDUP_REMOVED lines=22> */
[----:B------:R1:W-:Y:S01]  /*81ca0*/  STL [R1+0x3758], R3 ;  /* 0x0037580301007387 */ /* 0x0003e20000100800 */
[----:B--2---:R-:W-:-:S03]  /*81cb0*/  F2FP.SATFINITE.E5M2.F32.PACK_AB_MERGE_C R2, R49, R48, RZ ;  /* 0x000000303102723e */ /* 0x004fc600048060ff */
[----:B-1----:R-:W2:Y:S04]  /*81cc0*/  LDL.LU R3, [R1+0x80] ;  /* 0x0000800001037983 */ /* 0x002ea80000300800 */
[----:B------:R1:W-:Y:S04]  /*81cd0*/  STL.64 [R1+0x3688], R52 ;  /* 0x0036883401007387 */ /* 0x0003e80000100a00 */
[----:B-1----:R-:W2:Y:S04]  /*81ce0*/  LDL.LU R52, [R1+0x48] ;  /* 0x0000480001347983 */ /* 0x002ea80000300800 */
[----:B------:R-:W2:Y:S04]  /*81cf0*/  LDL.LU R53, [R1+0x4c] ;  /* 0x00004c0001357983 */ /* 0x000ea80000300800 */
[----:B------:R1:W-:Y:S04]  /*81d00*/  STL.64 [R1+0x3680], R54 ;  /* 0x0036803601007387 */ /* 0x0003e80000100a00 */
[----:B-1----:R-:W2:Y:S04]  /*81d10*/  LDL.LU R54, [R1+0x40] ;  /* 0x0000400001367983 */ /* 0x002ea80000300800 */
[----:B------:R-:W2:Y:S04]  /*81d20*/  LDL.LU R55, [R1+0x44] ;  /* 0x0000440001377983 */ /* 0x000ea80000300800 */
[----:B------:R-:W2:Y:S04]  /*81d30*/  LDL.LU R45, [R1+0x2c] ;  /* 0x00002c00012d7983 */ /* 0x000ea80000300800 */
[----:B------:R-:W2:Y:S04]  /*81d40*/  LDL.LU R47, [R1+0x28] ;  /* 0x00002800012f7983 */ /* 0x000ea80000300800 */
[----:B------:R1:W-:Y:S02]  /*81d50*/  STL [R1+0x498], R2 ;  /* 0x0004980201007387 */ /* 0x0003e40000100800 */
[----:B-1----:R-:W-:-:S05]  /*81d60*/  F2FP.SATFINITE.E5M2.F32.PACK_AB_MERGE_C R2, R51, R50, RZ ;  /* 0x000000323302723e */ /* 0x002fca00048060ff */
[----:B------:R1:W-:Y:S04]  /*81d70*/  STL [R1+0x4a0], R2 ;  /* 0x0004a00201007387 */ /* 0x0003e80000100800 */
[----:B-1----:R-:W2:Y:S04]  /*81d80*/  LDL.LU R2, [R1+0x375c] ;  /* 0x00375c0001027983 */ /* 0x002ea80000300800 */
[----:B------:R1:W-:Y:S04]  /*81d90*/  STL.64 [R1+0x3690], R50 ;  /* 0x0036903201007387 */ /* 0x0003e80000100a00 */
[----:B-1----:R-:W2:Y:S04]  /*81da0*/  LDL.LU R50, [R1+0x20] ;  /* 0x0000200001327983 */ /* 0x002ea80000300800 */
[----:B------:R-:W2:Y:S04]  /*81db0*/  LDL.LU R51, [R1+0x24] ;  /* 0x0000240001337983 */ /* 0x000ea80000300800 */
[----:B------:R1:W-:Y:S04]  /*81dc0*/  STL [R1+0x46c], R57 ;  /* 0x00046c3901007387 */ /* 0x0003e80000100800 */
[----:B------:R-:W-:Y:S01]  /*81dd0*/  STL.64 [R1+0x3698], R58 ;  /* 0x0036983a01007387 */ /* 0x000fe20000100a00 */
[----:B-1----:R-:W-:-:S05]  /*81de0*/  F2FP.SATFINITE.E5M2.F32.PACK_AB_MERGE_C R57, R59, R58, RZ ;  /* 0x0000003a3b39723e */ /* 0x002fca00048060ff */
[----:B------:R-:W-:Y:S01]  /*81df0*/  STL [R1+0x470], R57 ;  /* 0x0004703901007387 */ /* 0x000fe20000100800 */
[----:B----4-:R-:W-:Y:S02]  /*81e00*/  F2FP.SATFINITE.E5M2.F32.PACK_AB_MERGE_C R42, R42, R43, RZ ;  /* 0x0000002b2a2a723e */ /* 0x010fe400048060ff */
[----:B---3--:R-:W-:Y:S02]  /*81e10*/  F2FP.SATFINITE.E5M2.F32.PACK_AB_MERGE_C R38, R38, R39, RZ ;  /* 0x000000272626723e */ /* 0x008fe400048060ff */
[----:B------:R-:W-:Y:S02]  /*81e20*/  F2FP.SATFINITE.E5M2.F32.PACK_AB_MERGE_C R36, R36, R37, RZ ;  /* 0x000000252424723e */ /* 0x000fe400048060ff */
[----:B------:R-:W-:Y:S02]  /*81e30*/  F2FP.SATFINITE.E5M2.F32.PACK_AB_MERGE_C R32, R32, R33, RZ ;  /* 0x000000212020723e */ /* 0x000fe400048060ff */
[----:B------:R-:W-:Y:S02]  /*81e40*/  F2FP.SATFINITE.E5M2.F32.PACK_AB_MERGE_C R30, R30, R31, RZ ;  /* 0x0000001f1e1e723e */ /* 0x000fe400048060ff */
[----:B------:R-:W-:-:S02]  /*81e50*/  F2FP.SATFINITE.E5M2.F32.PACK_AB_MERGE_C R26, R26, R27, RZ ;  /* 0x0000001b1a1a723e */ /* 0x000fc400048060ff */
[----:B------:R-:W-:Y:S02]  /*81e60*/  F2FP.SATFINITE.E5M2.F32.PACK_AB_MERGE_C R24, R24, R25, RZ ;  /* 0x000000191818723e */ /* 0x000fe400048060ff */
[----:B------:R-:W-:Y:S02]  /*81e70*/  F2FP.SATFINITE.E5M2.F32.PACK_AB_MERGE_C R20, R20, R21, RZ ;  /* 0x000000151414723e */ /* 0x000fe400048060ff */
[----:B------:R-:W-:Y:S02]  /*81e80*/  F2FP.SATFINITE.E5M2.F32.PACK_AB_MERGE_C R18, R18, R19, RZ ;  /* 0x000000131212723e */ /* 0x000fe400048060ff */
[----:B------:R-:W-:Y:S02]  /*81e90*/  F2FP.SATFINITE.E5M2.F32.PACK_AB_MERGE_C R14, R14, R15, RZ ;  /* 0x0000000f0e0e723e */ /* 0x000fe400048060ff */
[----:B------:R-:W-:Y:S02]  /*81ea0*/  F2FP.SATFINITE.E5M2.F32.PACK_AB_MERGE_C R12, R12, R13, RZ ;  /* 0x0000000d0c0c723e */ /* 0x000fe400048060ff */
[----:B------:R-:W-:-:S02]  /*81eb0*/  F2FP.SATFINITE.E5M2.F32.PACK_AB_MERGE_C R8, R8, R9, RZ ;  /* 0x000000090808723e */ /* 0x000fc400048060ff */
[----:B------:R-:W-:Y:S02]  /*81ec0*/  F2FP.SATFINITE.E5M2.F32.PACK_AB_MERGE_C R6, R6, R7, RZ ;  /* 0x000000070606723e */ /* 0x000fe400048060ff */
[----:B--2---:R-:W-:Y:S02]  /*81ed0*/  F2FP.SATFINITE.E5M2.F32.PACK_AB_MERGE_C R45, R45, R47, RZ ;  /* 0x0000002f2d2d723e */ /* 0x004fe400048060ff */
[----:B------:R-:W-:Y:S02]  /*81ee0*/  F2FP.SATFINITE.E5M2.F32.PACK_AB_MERGE_C R47, R53, R52, RZ ;  /* 0x00000034352f723e */ /* 0x000fe400048060ff */
[----:B------:R-:W-:Y:S02]  /*81ef0*/  F2FP.SATFINITE.E5M2.F32.PACK_AB_MERGE_C R51, R51, R50, RZ ;  /* 0x000000323333723e */ /* 0x000fe400048060ff */
[----:B------:R-:W-:-:S03]  /*81f00*/  F2FP.SATFINITE.E5M2.F32.PACK_AB_MERGE_C R50, R55, R54, RZ ;  /* 0x000000363732723e */ /* 0x000fc600048060ff */
[----:B------:R-:W-:Y:S04]  /*81f10*/  STL [R1+0x450], R51 ;  /* 0x0004503301007387 */ /* 0x000fe80000100800 */
[----:B------:R1:W-:Y:S04]  /*81f20*/  STL [R1+0x45c], R45 ;  /* 0x00045c2d01007387 */ /* 0x0003e80000100800 */
[----:B------:R-:W-:Y:S04]  /*81f30*/  STL [R1+0x328], R50 ;  /* 0x0003283201007387 */ /* 0x000fe80000100800 */
[----:B------:R-:W-:Y:S01]  /*81f40*/  STL [R1+0x430], R47 ;  /* 0x0004302f01007387 */ /* 0x000fe20000100800 */
[----:B-1----:R-:W-:-:S02]  /*81f50*/  F2FP.SATFINITE.E5M2.F32.PACK_AB_MERGE_C R45, R61, R3, RZ ;  /* 0x000000033d2d723e */ /* 0x002fc400048060ff */
[----:B------:R-:W-:-:S03]  /*81f60*/  F2FP.SATFINITE.E5M2.F32.PACK_AB_MERGE_C R3, R40, R41, RZ ;  /* 0x000000292803723e */ /* 0x000fc600048060ff */
[----:B------:R-:W-:Y:S04]  /*81f70*/  STL [R1+0x2f8], R45 ;  /* 0x0002f82d01007387 */ /* 0x000fe80000100800 */
[----:B------:R-:W-:Y:S04]  /*81f80*/  STL [R1+0x304], R42 ;  /* 0x0003042a01007387 */ /* 0x000fe80000100800 */
[----:B------:R1:W-:Y:S04]  /*81f90*/  STL [R1+0x2dc], R3 ;  /* 0x0002dc0301007387 */ /* 0x0003e80000100800 */
[----:B------:R-:W-:Y:S04]  /*81fa0*/  STL [R1+0x2e0], R38 ;  /* 0x0002e02601007387 */ /* 0x000fe80000100800 */
[----:B------:R-:W-:Y:S01]  /*81fb0*/  STL [R1+0x29c], R36 ;  /* 0x00029c2401007387 */ /* 0x000fe20000100800 */
[----:B-1----:R-:W-:-:S05]  /*81fc0*/  F2FP.SATFINITE.E5M2.F32.PACK_AB_MERGE_C R3, R34, R35, RZ ;  /* 0x000000232203723e */ /* 0x002fca00048060ff */
        /* <DEDUP_REMOVED lines=18> */
[----:B------:R-:W2:Y:S01]  /*820f0*/  LDL.LU R54, [R1+0x5a8] ;  /* 0x0005a80001367983 */ /* 0x000ea20000300800 */
[----:B-1----:R-:W-:-:S03]  /*82100*/  F2FP.SATFINITE.E5M2.F32.PACK_AB_MERGE_C R3, R4, R5, RZ ;  /* 0x000000050403723e */ /* 0x002fc600048060ff */
[----:B------:R-:W-:Y:S04]  /*82110*/  STL [R1+0x2784], R6 ;  /* 0x0027840601007387 */ /* 0x000fe80000100800 */
[----:B------:R-:W2:Y:S04]  /*82120*/  LDL.LU R4, [R1+0x5ac] ;  /* 0x0005ac0001047983 */ /* 0x000ea80000300800 */
[----:B------:R1:W-:Y:S04]  /*82130*/  STL [R1+0x2754], R3 ;  /* 0x0027540301007387 */ /* 0x0003e80000100800 */
[----:B------:R-:W3:Y:S04]  /*82140*/  LDL.LU R55, [R1+0x840] ;  /* 0x0008400001377983 */ /* 0x000ee80000300800 */
[----:B------:R-:W3:Y:S04]  /*82150*/  LDL.LU R21, [R1+0x844] ;  /* 0x0008440001157983 */ /* 0x000ee80000300800 */
[----:B------:R-:W4:Y:S04]  /*82160*/  LDL.LU R52, [R1+0x848] ;  /* 0x0008480001347983 */ /* 0x000f280000300800 */
[----:B------:R-:W4:Y:S04]  /*82170*/  LDL.LU R11, [R1+0x84c] ;  /* 0x00084c00010b7983 */ /* 0x000f280000300800 */
[----:B------:R-:W3:Y:S04]  /*82180*/  LDL.LU R53, [R1+0x810] ;  /* 0x0008100001357983 */ /* 0x000ee80000300800 */
        /* <DEDUP_REMOVED lines=39> */
[----:B--2---:R-:W-:-:S03]  /*82400*/  F2FP.SATFINITE.E5M2.F32.PACK_AB_MERGE_C R45, R4, R54, RZ ;  /* 0x00000036042d723e */ /* 0x004fc600048060ff */
[----:B------:R-:W2:Y:S04]  /*82410*/  LDL R4, [R1+0x1728] ;  /* 0x0017280001047983 */ /* 0x000ea80000100800 */
[----:B------:R3:W-:Y:S02]  /*82420*/  STL [R1+0x2760], R45 ;  /* 0x0027602d01007387 */ /* 0x0007e40000100800 */
[----:B---3--:R-:W-:Y:S02]  /*82430*/  F2FP.SATFINITE.E5M2.F32.PACK_AB_MERGE_C R45, R3, R53, RZ ;  /* 0x00000035032d723e */ /* 0x008fe400048060ff */
[----:B----4-:R-:W-:-:S03]  /*82440*/  F2FP.SATFINITE.E5M2.F32.PACK_AB_MERGE_C R3, R43, R61, RZ ;  /* 0x0000003d2b03723e */ /* 0x010fc600048060ff */
[----:B------:R-:W-:Y:S04]  /*82450*/  STL [R1+0x474], R45 ;  /* 0x0004742d01007387 */ /* 0x000fe80000100800 */
[----:B------:R1:W-:Y:S01]  /*82460*/  STL [R1+0x49c], R3 ;  /* 0x00049c0301007387 */ /* 0x0003e20000100800 */
[----:B------:R-:W-:Y:S02]  /*82470*/  F2FP.SATFINITE.E5M2.F32.PACK_AB_MERGE_C R41, R41, R42, RZ ;  /* 0x0000002a2929723e */ /* 0x000fe400048060ff */
[----:B------:R-:W-:-:S03]  /*82480*/  F2FP.SATFINITE.E5M2.F32.PACK_AB_MERGE_C R39, R39, R40, RZ ;  /* 0x000000282727723e */ /* 0x000fc600048060ff */
[----:B------:R-:W-:Y:S01]  /*82490*/  STL [R1+0x464], R41 ;  /* 0x0004642901007387 */ /* 0x000fe20000100800 */
[----:B-1----:R-:W-:-:S03]  /*824a0*/  F2FP.SATFINITE.E5M2.F32.PACK_AB_MERGE_C R3, R37, R38, RZ ;  /* 0x000000262503723e */ /* 0x002fc600048060ff */
[----:B------:R-:W-:Y:S01]  /*824b0*/  STL [R1+0x468], R39 ;  /* 0x0004682701007387 */ /* 0x000fe20000100800 */
[----:B------:R-:W-:Y:S01]  /*824c0*/  F2FP.SATFINITE.E5M2.F32.PACK_AB_MERGE_C R11, R11, R52, RZ ;  /* 0x000000340b0b723e */ /* 0x000fe200048060ff */
[----:B------:R-:W1:Y:S02]  /*824d0*/  LDC R37, c[0x0][0x244] ;  /* 0x00009100ff257b82 */ /* 0x000e640000000800 */
[----:B------:R3:W-:Y:S01]  /*824e0*/  STL [R1+0x438], R3 ;  /* 0x0004380301007387 */ /* 0x0007e20000100800 */
[----:B------:R-:W-:Y:S02]  /*824f0*/  F2FP.SATFINITE.E5M2.F32.PACK_AB_MERGE_C R35, R35, R36, RZ ;  /* 0x000000242323723e */ /* 0x000fe400048060ff */
[----:B------:R-:W-:-:S03]  /*82500*/  F2FP.SATFINITE.E5M2.F32.PACK_AB_MERGE_C R33, R33, R34, RZ ;  /* 0x000000222121723e */ /* 0x000fc600048060ff */
[----:B------:R4:W-:Y:S01]  /*82510*/  STL [R1+0x448], R35 ;  /* 0x0004482301007387 */ /* 0x0009e20000100800 */
[----:B------:R-:W-:Y:S01]  /*82520*/  F2FP.SATFINITE.E5M2.F32.PACK_AB_MERGE_C R9, R9, R30, RZ ;  /* 0x0000001e0909723e */ /* 0x000fe200048060ff */
[----:B------:R-:W0:Y:S01]  /*82530*/  LDC R38, c[0x0][0x244] ;  /* 0x00009100ff267b82 */ /* 0x000e220000000800 */
[----:B---3--:R-:W-:Y:S01]  /*82540*/  F2FP.SATFINITE.E5M2.F32.PACK_AB_MERGE_C R3, R31, R32, RZ ;  /* 0x000000201f03723e */ /* 0x008fe200048060ff */
[----:B------:R-:W-:Y:S04]  /*82550*/  STL [R1+0x31c], R33 ;  /* 0x00031c2101007387 */ /* 0x000fe80000100800 */
[----:B------:R-:W-:Y:S01]  /*82560*/  STL [R1+0x2664], R3 ;  /* 0x0026640301007387 */ /* 0x000fe20000100800 */
[----:B------:R-:W-:Y:S01]  /*82570*/  F2FP.SATFINITE.E5M2.F32.PACK_AB_MERGE_C R7, R7, R18, RZ ;  /* 0x000000120707723e */ /* 0x000fe200048060ff */
[----:B----4-:R-:W3:Y:S01]  /*82580*/  LDC R35, c[0x0][0x244] ;  /* 0x00009100ff237b82 */ /* 0x010ee20000000800 */
[----:B------:R-:W-:-:S07]  /*82590*/  F2FP.SATFINITE.E5M2.F32.PACK_AB_MERGE_C R6, R6, R22, RZ ;  /* 0x000000160606723e */ /* 0x000fce00048060ff */
[----:B------:R-:W4:Y:S01]  /*825a0*/  LDC R36, c[0x0][0x244] ;  /* 0x00009100ff247b82 */ /* 0x000f220000000800 */
[----:B------:R-:W-:-:S07]  /*825b0*/  F2FP.SATFINITE.E5M2.F32.PACK_AB_MERGE_C R19, R19, R23, RZ ;  /* 0x000000171313723e */ /* 0x000fce00048060ff */
[----:B------:R-:W0:Y:S01]  /*825c0*/  LDC R39, c[0x0][0x244] ;  /* 0x00009100ff277b82 */ /* 0x000e220000000800 */
[----:B------:R-:W-:Y:S01]  /*825d0*/  STL [R1+0xbc], R19 ;  /* 0x0000bc1301007387 */ /* 0x000fe20000100800 */
[----:B------:R-:W-:-:S06]  /*825e0*/  F2FP.SATFINITE.E5M2.F32.PACK_AB_MERGE_C R16, R16, R17, RZ ;  /* 0x000000111010723e */ /* 0x000fcc00048060ff */
[----:B------:R-:W0:Y:S01]  /*825f0*/  LDC R41, c[0x0][0x244] ;  /* 0x00009100ff297b82 */ /* 0x000e220000000800 */
[----:B------:R-:W-:Y:S01]  /*82600*/  F2FP.SATFINITE.E5M2.F32.PACK_AB_MERGE_C R14, R14, R15, RZ ;  /* 0x0000000f0e0e723e */ /* 0x000fe200048060ff */
[----:B------:R1:W-:Y:S04]  /*82610*/  STL [R1+0xb8], R16 ;  /* 0x0000b81001007387 */ /* 0x0003e80000100800 */
[----:B------:R3:W-:Y:S01]  /*82620*/  STL [R1+0xb4], R14 ;  /* 0x0000b40e01007387 */ /* 0x0007e20000100800 */
[----:B------:R-:W-:-:S05]  /*82630*/  F2FP.SATFINITE.E5M2.F32.PACK_AB_MERGE_C R12, R12, R13, RZ ;  /* 0x0000000d0c0c723e */ /* 0x000fca00048060ff */
[----:B------:R3:W-:Y:S01]  /*82640*/  STL [R1+0xb0], R12 ;  /* 0x0000b00c01007387 */ /* 0x0007e20000100800 */
[----:B------:R-:W-:Y:S02]  /*82650*/  F2FP.SATFINITE.E5M2.F32.PACK_AB_MERGE_C R5, R5, R25, RZ ;  /* 0x000000190505723e */ /* 0x000fe400048060ff */
[----:B-1----:R-:W-:Y:S02]  /*82660*/  LOP3.LUT R16, R44, 0xffff, RZ, 0xc0, !PT ;  /* 0x0000ffff2c107812 */ /* 0x002fe400078ec0ff */
[----:B------:R-:W-:Y:S02]  /*82670*/  F2FP.SATFINITE.E5M2.F32.PACK_AB_MERGE_C R8, R8, R29, RZ ;  /* 0x0000001d0808723e */ /* 0x000fe400048060ff */
[----:B------:R-:W-:Y:S01]  /*82680*/  LOP3.LUT R9, R9, 0xffff, RZ, 0xc0, !PT ;  /* 0x0000ffff09097812 */ /* 0x000fe200078ec0ff */
[----:B------:R-:W-:Y:S01]  /*82690*/  STL [R1+0x4d8], R16 ;  /* 0x0004d81001007387 */ /* 0x000fe20000100800 */
[----:B------:R-:W-:Y:S02]  /*826a0*/  LOP3.LUT R5, R5, 0xffff, RZ, 0xc0, !PT ;  /* 0x0000ffff05057812 */ /* 0x000fe400078ec0ff */
[----:B------:R-:W-:Y:S01]  /*826b0*/  LOP3.LUT R8, R8, 0xffff, RZ, 0xc0, !PT ;  /* 0x0000ffff08087812 */ /* 0x000fe200078ec0ff */
[----:B------:R1:W-:Y:S01]  /*826c0*/  STL [R1+0x4a4], R9 ;  /* 0x0004a40901007387 */ /* 0x0003e20000100800 */
[----:B------:R-:W-:Y:S01]  /*826d0*/  F2FP.SATFINITE.E5M2.F32.PACK_AB_MERGE_C R20, R20, R24, RZ ;  /* 0x000000181414723e */ /* 0x000fe200048060ff */
[----:B--2---:R-:W-:Y:S01]  /*826e0*/  IMAD R18, R4, UR4, RZ ;  /* 0x0000000404127c24 */ /* 0x004fe2000f8e02ff */
[----:B------:R-:W-:-:S03]  /*826f0*/  ULDC UR4, c[0x0][0x248] ;  /* 0x0000920000047ab9 */ /* 0x000fc60000000800 */
[----:B------:R-:W-:Y:S01]  /*82700*/  VIADD R22, R18, UR4 ;  /* 0x0000000412167c36 */ /* 0x000fe20008000000 */
[----:B------:R-:W-:-:S03]  /*82710*/  ULDC UR4, c[0x0][0x248] ;  /* 0x0000920000047ab9 */ /* 0x000fc60000000800 */
[----:B------:R-:W-:Y:S01]  /*82720*/  VIADD R19, R22, UR4 ;  /* 0x0000000416137c36 */ /* 0x000fe20008000000 */
[----:B------:R-:W-:-:S03]  /*82730*/  ULDC UR4, c[0x0][0x248] ;  /* 0x0000920000047ab9 */ /* 0x000fc60000000800 */
[----:B---3--:R-:W-:Y:S01]  /*82740*/  VIADD R14, R19, UR4 ;  /* 0x00000004130e7c36 */ /* 0x008fe20008000000 */
[----:B------:R-:W-:Y:S01]  /*82750*/  ULDC UR4, c[0x0][0x248] ;  /* 0x0000920000047ab9 */ /* 0x000fe20000000800 */
[----:B------:R-:W-:Y:S02]  /*82760*/  VIADD R4, R4, 0x55 ;  /* 0x0000005504047836 */ /* 0x000fe40000000000 */
[----:B------:R-:W-:Y:S01]  /*82770*/  VIADD R13, R14, UR4 ;  /* 0x000000040e0d7c36 */ /* 0x000fe20008000000 */
[----:B------:R-:W-:-:S03]  /*82780*/  ULDC UR4, c[0x0][0x248] ;  /* 0x0000920000047ab9 */ /* 0x000fc60000000800 */
[----:B------:R-:W-:Y:S01]  /*82790*/  VIADD R12, R13, UR4 ;  /* 0x000000040d0c7c36 */ /* 0x000fe20008000000 */
[----:B------:R-:W-:Y:S01]  /*827a0*/  ISETP.GE.AND P0, PT, R4, UR27, PT ;  /* 0x0000001b04007c0c */ /* 0x000fe2000bf06270 */
[----:B------:R-:W-:Y:S01]  /*827b0*/  ULDC UR4, c[0x0][0x248] ;  /* 0x0000920000047ab9 */ /* 0x000fe20000000800 */
[----:B------:R-:W-:Y:S01]  /*827c0*/  F2FP.SATFINITE.E5M2.F32.PACK_AB_MERGE_C R10, R10, R26, RZ ;  /* 0x0000001a0a0a723e */ /* 0x000fe200048060ff */
[----:B------:R-:W-:Y:S01]  /*827d0*/  VIADD R4, R12, UR5 ;  /* 0x000000050c047c36 */ /* 0x000fe20008000000 */
[----:B------:R-:W-:Y:S01]  /*827e0*/  LOP3.LUT R12, R46, 0xffff, RZ, 0xc0, !PT ;  /* 0x0000ffff2e0c7812 */ /* 0x000fe200078ec0ff */
[----:B------:R-:W-:Y:S01]  /*827f0*/  ULDC UR5, c[0x0][0x248] ;  /* 0x0000920000057ab9 */ /* 0x000fe20000000800 */
[----:B------:R-:W-:Y:S01]  /*82800*/  LOP3.LUT R11, R11, 0xffff, RZ, 0xc0, !PT ;  /* 0x0000ffff0b0b7812 */ /* 0x000fe200078ec0ff */
[----:B------:R-:W-:Y:S01]  /*82810*/  VIADD R15, R4, UR4 ;  /* 0x00000004040f7c36 */ /* 0x000fe20008000000 */
[----:B------:R-:W-:Y:S01]  /*82820*/  LOP3.LUT R4, R7, 0xffff, RZ, 0xc0, !PT ;  /* 0x0000ffff07047812 */ /* 0x000fe200078ec0ff */
[----:B------:R-:W-:Y:S01]  /*82830*/  STL [R1+0x2880], R12 ;  /* 0x0028800c01007387 */ /* 0x000fe20000100800 */
[----:B------:R-:W-:Y:S01]  /*82840*/  ULDC UR4, c[0x0][0x248] ;  /* 0x0000920000047ab9 */ /* 0x000fe20000000800 */
[----:B------:R-:W-:Y:S01]  /*82850*/  F2FP.SATFINITE.E5M2.F32.PACK_AB_MERGE_C R21, R21, R55, RZ ;  /* 0x000000371515723e */ /* 0x000fe200048060ff */
[----:B------:R-:W-:Y:S01]  /*82860*/  ULDC UR27, c[0x0][0x228] ;  /* 0x00008a00001b7ab9 */ /* 0x000fe20000000800 */
[----:B------:R2:W-:Y:S01]  /*82870*/  STL [R1+0x2868], R4 ;  /* 0x0028680401007387 */ /* 0x0005e20000100800 */
[----:B------:R-:W-:-:S03]  /*82880*/  PRMT R7, R16, 0x3340, R9 ;  /* 0x0000334010077816 */ /* 0x000fc60000000009 */
[----:B------:R3:W-:Y:S04]  /*82890*/  STL [R1+0x2874], R5 ;  /* 0x0028740501007387 */ /* 0x0007e80000100800 */
[----:B------:R4:W-:Y:S04]  /*828a0*/  STL [R1+0x2870], R8 ;  /* 0x0028700801007387 */ /* 0x0009e80000100800 */
[----:B------:R-:W4:Y:S04]  /*828b0*/  LDL R24, [R1+0x1738] ;  /* 0x0017380001187983 */ /* 0x000f280000100800 */
[----:B-1----:R-:W4:Y:S01]  /*828c0*/  LDL R9, [R1+0x173c] ;  /* 0x00173c0001097983 */ /* 0x002f220000100800 */
[----:B------:R-:W-:Y:S01]  /*828d0*/  VIADD R15, R15, UR6 ;  /* 0x000000060f0f7c36 */ /* 0x000fe20008000000 */
[----:B--2---:R-:W-:Y:S01]  /*828e0*/  PRMT R4, R4, 0x3340, R0 ;  /* 0x0000334004047816 */ /* 0x004fe20000000000 */
[----:B------:R-:W-:-:S02]  /*828f0*/  ULDC UR6, c[0x0][0x248] ;  /* 0x0000920000067ab9 */ /* 0x000fc40000000800 */
[----:B------:R-:W-:Y:S01]  /*82900*/  VIADD R23, R15, UR7 ;  /* 0x000000070f177c36 */ /* 0x000fe20008000000 */
[----:B------:R-:W-:Y:S01]  /*82910*/  PRMT R4, R7, 0x5410, R4 ;  /* 0x0000541007047816 */ /* 0x000fe20000000004 */
[----:B------:R-:W-:Y:S01]  /*82920*/  ULDC UR7, c[0x0][0x248] ;  /* 0x0000920000077ab9 */ /* 0x000fe20000000800 */
[----:B---3--:R-:W-:Y:S01]  /*82930*/  PRMT R5, R5, 0x3340, R0 ;  /* 0x0000334005057816 */ /* 0x008fe20000000000 */
[----:B------:R-:W-:Y:S01]  /*82940*/  VIADD R25, R23, UR4 ;  /* 0x0000000417197c36 */ /* 0x000fe20008000000 */
[----:B----4-:R-:W-:Y:S01]  /*82950*/  PRMT R8, R12, 0x3340, R8 ;  /* 0x000033400c087816 */ /* 0x010fe20000000008 */
[----:B------:R-:W-:Y:S01]  /*82960*/  ULDC UR4, c[0x0][0x248] ;  /* 0x0000920000047ab9 */ /* 0x000fe20000000800 */
[----:B------:R1:W-:Y:S01]  /*82970*/  STL [R1+0xcc], R4 ;  /* 0x0000cc0401007387 */ /* 0x0003e20000100800 */
[----:B------:R-:W-:Y:S01]  /*82980*/  VIADD R12, R25, UR4 ;  /* 0x00000004190c7c36 */ /* 0x000fe20008000000 */
[----:B------:R-:W-:-:S03]  /*82990*/  ULDC UR4, c[0x0][0x248] ;  /* 0x0000920000047ab9 */ /* 0x000fc60000000800 */
[----:B------:R-:W-:Y:S01]  /*829a0*/  VIADD R7, R12, UR5 ;  /* 0x000000050c077c36 */ /* 0x000fe20008000000 */
[----:B------:R-:W-:Y:S01]  /*829b0*/  LOP3.LUT R10, R10, 0xffff, RZ, 0xc0, !PT ;  /* 0x0000ffff0a0a7812 */ /* 0x000fe200078ec0ff */
[----:B------:R-:W-:Y:S01]  /*829c0*/  ULDC UR5, c[0x0][0x244] ;  /* 0x0000910000057ab9 */ /* 0x000fe20000000800 */
[----:B-1----:R-:W-:-:S05]  /*829d0*/  PRMT R4, R8, 0x5410, R5 ;  /* 0x0000541008047816 */ /* 0x002fca0000000005 */
[----:B------:R1:W-:Y:S02]  /*829e0*/  STL [R1+0xc0], R4 ;  /* 0x0000c00401007387 */ /* 0x0003e40000100800 */
[----:B-1----:R-:W-:Y:S01]  /*829f0*/  LOP3.LUT R4, R6, 0xffff, RZ, 0xc0, !PT ;  /* 0x0000ffff06047812 */ /* 0x002fe200078ec0ff */
[----:B------:R-:W-:Y:S01]  /*82a00*/  VIADD R6, R7, UR4 ;  /* 0x0000000407067c36 */ /* 0x000fe20008000000 */
[----:B------:R-:W-:-:S03]  /*82a10*/  ULDC UR4, c[0x0][0x248] ;  /* 0x0000920000047ab9 */ /* 0x000fc60000000800 */
[----:B------:R-:W-:Y:S01]  /*82a20*/  VIADD R16, R6, UR4 ;  /* 0x0000000406107c36 */ /* 0x000fe20008000000 */
[----:B------:R-:W-:Y:S01]  /*82a30*/  STL [R1+0x287c], R11 ;  /* 0x00287c0b01007387 */ /* 0x000fe20000100800 */
[----:B------:R-:W-:Y:S01]  /*82a40*/  PRMT R5, R11, 0x3340, R10 ;  /* 0x000033400b057816 */ /* 0x000fe2000000000a */
[----:B------:R-:W-:Y:S01]  /*82a50*/  ULDC UR4, c[0x0][0x244] ;  /* 0x0000910000047ab9 */ /* 0x000fe20000000800 */
[----:B------:R-:W-:Y:S01]  /*82a60*/  VIADD R6, R16, UR6 ;  /* 0x0000000610067c36 */ /* 0x000fe20008000000 */
[----:B------:R-:W-:Y:S01]  /*82a70*/  ULDC UR6, c[0x0][0x248] ;  /* 0x0000920000067ab9 */ /* 0x000fe20000000800 */
[----:B------:R1:W-:Y:S02]  /*82a80*/  STL [R1+0x2884], R4 ;  /* 0x0028840401007387 */ /* 0x0003e40000100800 */
[----:B------:R-:W-:Y:S02]  /*82a90*/  VIADD R17, R6, UR6 ;  /* 0x0000000606117c36 */ /* 0x000fe40008000000 */
[----:B------:R2:W-:Y:S01]  /*82aa0*/  STL [R1+0x2878], R10 ;  /* 0x0028780a01007387 */ /* 0x0005e20000100800 */
[----:B-1----:R-:W-:Y:S01]  /*82ab0*/  PRMT R4, R4, 0x3340, R0 ;  /* 0x0000334004047816 */ /* 0x002fe20000000000 */
[----:B--2---:R-:W-:-:S03]  /*82ac0*/  VIADD R10, R17, UR7 ;  /* 0x00000007110a7c36 */ /* 0x004fc60008000000 */
[----:B------:R-:W-:Y:S01]  /*82ad0*/  PRMT R4, R5, 0x5410, R4 ;  /* 0x0000541005047816 */ /* 0x000fe20000000004 */
[----:B------:R-:W-:Y:S01]  /*82ae0*/  ULDC.64 UR6, c[0x0][0x220] ;  /* 0x0000880000067ab9 */ /* 0x000fe20000000a00 */
[----:B------:R-:W-:Y:S01]  /*82af0*/  VIADD R5, R10, UR8 ;  /* 0x000000080a057c36 */ /* 0x000fe20008000000 */
[----:B------:R-:W-:-:S03]  /*82b00*/  ULDC UR8, c[0x0][0x248] ;  /* 0x0000920000087ab9 */ /* 0x000fc60000000800 */
[----:B------:R-:W-:Y:S02]  /*82b10*/  VIADD R5, R5, UR9 ;  /* 0x0000000905057c36 */ /* 0x000fe40008000000 */
[----:B------:R-:W-:Y:S01]  /*82b20*/  IMAD.MOV.U32 R11, RZ, RZ, R20 ;  /* 0x000000ffff0b7224 */ /* 0x000fe200078e0014 */
[----:B------:R1:W-:Y:S01]  /*82b30*/  STL [R1+0xc8], R4 ;  /* 0x0000c80401007387 */ /* 0x0003e20000100800 */
[----:B------:R-:W-:Y:S01]  /*82b40*/  VIADD R5, R5, UR10 ;  /* 0x0000000a05057c36 */ /* 0x000fe20008000000 */
[----:B------:R-:W-:Y:S01]  /*82b50*/  ULDC UR9, c[0x0][0x248] ;  /* 0x0000920000097ab9 */ /* 0x000fe20000000800 */
[----:B-1----:R-:W-:Y:S02]  /*82b60*/  IMAD.MOV.U32 R4, RZ, RZ, R21 ;  /* 0x000000ffff047224 */ /* 0x002fe400078e0015 */
[----:B------:R-:W-:Y:S01]  /*82b70*/  IMAD.MOV.U32 R8, RZ, RZ, R15 ;  /* 0x000000ffff087224 */ /* 0x000fe200078e000f */
[----:B------:R-:W-:Y:S01]  /*82b80*/  F2FP.SATFINITE.E5M2.F32.PACK_AB_MERGE_C R3, R27, R28, RZ ;  /* 0x0000001c1b03723e */ /* 0x000fe200048060ff */
[----:B------:R-:W-:-:S02]  /*82b90*/  IMAD R42, R24, UR4, RZ ;  /* 0x00000004182a7c24 */ /* 0x000fc4000f8e02ff */
[----:B------:R-:W-:Y:S01]  /*82ba0*/  IMAD R34, R9, UR5, RZ ;  /* 0x0000000509227c24 */ /* 0x000fe2000f8e02ff */
[----:B------:R-:W-:Y:S02]  /*82bb0*/  ULDC.64 UR4, c[0x0][0x220] ;  /* 0x0000880000047ab9 */ /* 0x000fe40000000a00 */
[----:B------:R-:W-:Y:S01]  /*82bc0*/  IADD3 R40, P1, R42, UR4, RZ ;  /* 0x000000042a287c10 */ /* 0x000fe2000ff3e0ff */
[----:B------:R-:W-:Y:S01]  /*82bd0*/  ULDC UR4, c[0x0][0x248] ;  /* 0x0000920000047ab9 */ /* 0x000fe20000000800 */
[----:B------:R-:W-:Y:S01]  /*82be0*/  IMAD R35, R35, 0x40, R42 ;  /* 0x0000004023237824 */ /* 0x000fe200078e022a */
[----:B------:R-:W-:Y:S01]  /*82bf0*/  IADD3 R57, P2, R34, UR6, RZ ;  /* 0x0000000622397c10 */ /* 0x000fe2000ff5e0ff */
[----:B------:R-:W-:Y:S01]  /*82c00*/  VIADD R24, R5, UR4 ;  /* 0x0000000405187c36 */ /* 0x000fe20008000000 */
[----:B------:R-:W-:Y:S01]  /*82c10*/  LEA.HI.X.SX32 R42, R42, UR5, 0x1, P1 ;  /* 0x000000052a2a7c11 */ /* 0x000fe200088f0eff */
[----:B------:R-:W-:Y:S01]  /*82c20*/  ULDC UR6, c[0x0][0x248] ;  /* 0x0000920000067ab9 */ /* 0x000fe20000000800 */
[----:B------:R-:W-:Y:S01]  /*82c30*/  ULDC.64 UR4, c[0x0][0x220] ;  /* 0x0000880000047ab9 */ /* 0x000fe20000000a00 */
[----:B------:R-:W-:Y:S01]  /*82c40*/  VIADD R20, R24, UR6 ;  /* 0x0000000618147c36 */ /* 0x000fe20008000000 */
[----:B------:R-:W-:Y:S01]  /*82c50*/  IADD3 R47, P1, R35, UR4, RZ ;  /* 0x00000004232f7c10 */ /* 0x000fe2000ff3e0ff */
[----:B------:R-:W-:Y:S01]  /*82c60*/  ULDC UR4, c[0x0][0x248] ;  /* 0x0000920000047ab9 */ /* 0x000fe20000000800 */
[----:B------:R-:W-:Y:S01]  /*82c70*/  IMAD R36, R36, 0x20, R35 ;  /* 0x0000002024247824 */ /* 0x000fe200078e0223 */
[----:B------:R-:W-:Y:S01]  /*82c80*/  ULDC UR6, c[0x0][0x248] ;  /* 0x0000920000067ab9 */ /* 0x000fe20000000800 */
[----:B------:R-:W-:Y:S01]  /*82c90*/  VIADD R7, R20, UR4 ;  /* 0x0000000414077c36 */ /* 0x000fe20008000000 */
[----:B------:R-:W-:-:S03]  /*82ca0*/  ULDC UR4, c[0x0][0x248] ;  /* 0x0000920000047ab9 */ /* 0x000fc60000000800 */
[----:B------:R-:W-:Y:S01]  /*82cb0*/  VIADD R5, R7, UR4 ;  /* 0x0000000407057c36 */ /* 0x000fe20008000000 */
[----:B------:R-:W-:Y:S01]  /*82cc0*/  LEA.HI.X.SX32 R35, R35, UR5, 0x1, P1 ;  /* 0x0000000523237c11 */ /* 0x000fe200088f0eff */
[----:B------:R-:W-:Y:S01]  /*82cd0*/  ULDC.64 UR4, c[0x0][0x220] ;  /* 0x0000880000047ab9 */ /* 0x000fe20000000a00 */
[----:B------:R-:W-:Y:S01]  /*82ce0*/  LEA.HI.X.SX32 R34, R34, UR7, 0x1, P2 ;  /* 0x0000000722227c11 */ /* 0x000fe200090f0eff */
[----:B------:R-:W-:Y:S01]  /*82cf0*/  VIADD R21, R5, UR6 ;  /* 0x0000000605157c36 */ /* 0x000fe20008000000 */
[----:B------:R-:W-:Y:S01]  /*82d00*/  ULDC UR7, c[0x0][0x248] ;  /* 0x0000920000077ab9 */ /* 0x000fe20000000800 */
[C---:B------:R-:W-:Y:S01]  /*82d10*/  IADD3 R45, P1, R36.reuse, UR4, RZ ;  /* 0x00000004242d7c10 */ /* 0x040fe2000ff3e0ff */
[----:B------:R-:W-:Y:S01]  /*82d20*/  IMAD.MOV.U32 R9, RZ, RZ, R22 ;  /* 0x000000ffff097224 */ /* 0x000fe200078e0016 */
[----:B------:R-:W-:Y:S01]  /*82d30*/  ULDC UR6, c[0x0][0x248] ;  /* 0x0000920000067ab9 */ /* 0x000fe20000000800 */
[----:B------:R-:W-:Y:S02]  /*82d40*/  IMAD R37, R37, 0x20, R36 ;  /* 0x0000002025257824 */ /* 0x000fe400078e0224 */
[----:B------:R-:W-:Y:S01]  /*82d50*/  VIADD R22, R21, UR7 ;  /* 0x0000000715167c36 */ /* 0x000fe20008000000 */
[----:B------:R-:W-:Y:S01]  /*82d60*/  LEA.HI.X.SX32 R36, R36, UR5, 0x1, P1 ;  /* 0x0000000524247c11 */ /* 0x000fe200088f0eff */
[----:B------:R-:W-:-:S02]  /*82d70*/  ULDC.64 UR4, c[0x0][0x220] ;  /* 0x0000880000047ab9 */ /* 0x000fc40000000a00 */
[----:B------:R-:W-:Y:S01]  /*82d80*/  VIADD R15, R22, UR6 ;  /* 0x00000006160f7c36 */ /* 0x000fe20008000000 */
[----:B------:R-:W-:Y:S01]  /*82d90*/  IADD3 R46, P1, R37, UR4, RZ ;  /* 0x00000004252e7c10 */ /* 0x000fe2000ff3e0ff */
[----:B------:R-:W-:Y:S01]  /*82da0*/  ULDC UR4, c[0x0][0x248] ;  /* 0x0000920000047ab9 */ /* 0x000fe20000000800 */
[----:B0-----:R-:W-:Y:S01]  /*82db0*/  IMAD R38, R38, 0x20, R37 ;  /* 0x0000002026267824 */ /* 0x001fe200078e0225 */
[----:B------:R-:W-:Y:S01]  /*82dc0*/  ULDC UR6, c[0x0][0x248] ;  /* 0x0000920000067ab9 */ /* 0x000fe20000000800 */
[----:B------:R-:W-:Y:S01]  /*82dd0*/  VIADD R55, R15, UR4 ;  /* 0x000000040f377c36 */ /* 0x000fe20008000000 */
[----:B------:R-:W-:Y:S01]  /*82de0*/  LEA.HI.X.SX32 R37, R37, UR5, 0x1, P1 ;  /* 0x0000000525257c11 */ /* 0x000fe200088f0eff */
[----:B------:R-:W-:Y:S02]  /*82df0*/  ULDC.64 UR4, c[0x0][0x220] ;  /* 0x0000880000047ab9 */ /* 0x000fe40000000a00 */
[----:B------:R-:W-:Y:S01]  /*82e00*/  VIADD R26, R55, UR6 ;  /* 0x00000006371a7c36 */ /* 0x000fe20008000000 */
[----:B------:R-:W-:Y:S01]  /*82e10*/  IADD3 R44, P1, R38, UR4, RZ ;  /* 0x00000004262c7c10 */ /* 0x000fe2000ff3e0ff */
[----:B------:R-:W-:Y:S01]  /*82e20*/  ULDC UR4, c[0x0][0x248] ;  /* 0x0000920000047ab9 */ /* 0x000fe20000000800 */
[----:B------:R-:W-:Y:S01]  /*82e30*/  ULDC UR6, c[0x0][0x248] ;  /* 0x0000920000067ab9 */ /* 0x000fe20000000800 */
[----:B------:R-:W-:-:S02]  /*82e40*/  VIADD R59, R26, UR4 ;  /* 0x000000041a3b7c36 */ /* 0x000fc40008000000 */
[----:B------:R-:W-:Y:S02]  /*82e50*/  IMAD R39, R39, 0x20, R38 ;  /* 0x0000002027277824 */ /* 0x000fe400078e0226 */
[----:B------:R-:W-:Y:S01]  /*82e60*/  VIADD R54, R59, UR6 ;  /* 0x000000063b367c36 */ /* 0x000fe20008000000 */
[----:B------:R-:W-:Y:S01]  /*82e70*/  LEA.HI.X.SX32 R38, R38, UR5, 0x1, P1 ;  /* 0x0000000526267c11 */ /* 0x000fe200088f0eff */
[----:B------:R-:W-:Y:S01]  /*82e80*/  ULDC.64 UR4, c[0x0][0x220] ;  /* 0x0000880000047ab9 */ /* 0x000fe20000000a00 */
[----:B------:R-:W-:Y:S01]  /*82e90*/  IMAD R41, R41, 0x20, R39 ;  /* 0x0000002029297824 */ /* 0x000fe200078e0227 */
[C---:B------:R-:W-:Y:S01]  /*82ea0*/  IADD3 R43, P1, R39.reuse, UR4, RZ ;  /* 0x00000004272b7c10 */ /* 0x040fe2000ff3e0ff */
[----:B------:R-:W-:Y:S01]  /*82eb0*/  VIADD R53, R54, UR8 ;  /* 0x0000000836357c36 */ /* 0x000fe20008000000 */
[----:B------:R-:W-:Y:S01]  /*82ec0*/  ULDC UR4, c[0x0][0x248] ;  /* 0x0000920000047ab9 */ /* 0x000fe20000000800 */
[----:B------:R-:W-:Y:S01]  /*82ed0*/  ULDC.64 UR6, c[0x0][0x220] ;  /* 0x0000880000067ab9 */ /* 0x000fe20000000a00 */
[----:B------:R-:W-:Y:S01]  /*82ee0*/  LEA.HI.X.SX32 R39, R39, UR5, 0x1, P1 ;  /* 0x0000000527277c11 */ /* 0x000fe200088f0eff */
[----:B------:R-:W-:Y:S01]  /*82ef0*/  VIADD R58, R53, UR4 ;  /* 0x00000004353a7c36 */ /* 0x000fe20008000000 */
[----:B------:R-:W-:Y:S01]  /*82f00*/  ULDC UR4, c[0x0][0x248] ;  /* 0x0000920000047ab9 */ /* 0x000fe20000000800 */
[----:B------:R-:W-:Y:S01]  /*82f10*/  ULDC UR5, c[0x0][0x248] ;  /* 0x0000920000057ab9 */ /* 0x000fe20000000800 */
[----:B------:R-:W-:Y:S01]  /*82f20*/  ULDC UR8, c[0x0][0x248] ;  /* 0x0000920000087ab9 */ /* 0x000fe20000000800 */
[----:B------:R-:W-:Y:S01]  /*82f30*/  VIADD R51, R58, UR4 ;  /* 0x000000043a337c36 */ /* 0x000fe20008000000 */
[----:B------:R-:W-:Y:S01]  /*82f40*/  IADD3 R61, P2, R41, UR6, RZ ;  /* 0x00000006293d7c10 */ /* 0x000fe2000ff5e0ff */
[----:B------:R-:W-:-:S02]  /*82f50*/  ULDC UR6, c[0x0][0x248] ;  /* 0x0000920000067ab9 */ /* 0x000fc40000000800 */
[----:B------:R-:W-:Y:S01]  /*82f60*/  VIADD R52, R51, UR5 ;  /* 0x0000000533347c36 */ /* 0x000fe20008000000 */
[----:B------:R-:W-:-:S03]  /*82f70*/  ULDC UR5, c[0x0][0x248] ;  /* 0x0000920000057ab9 */ /* 0x000fc60000000800 */
[----:B------:R-:W-:Y:S01]  /*82f80*/  VIADD R50, R52, UR6 ;  /* 0x0000000634327c36 */ /* 0x000fe20008000000 */
[----:B------:R-:W-:Y:S01]  /*82f90*/  LEA.HI.X.SX32 R41, R41, UR7, 0x1, P2 ;  /* 0x0000000729297c11 */ /* 0x000fe200090f0eff */
[----:B------:R-:W-:Y:S01]  /*82fa0*/  ULDC UR7, c[0x0][0x248] ;  /* 0x0000920000077ab9 */ /* 0x000fe20000000800 */
[----:B------:R-:W-:Y:S01]  /*82fb0*/  ULDC UR6, c[0x0][0x248] ;  /* 0x0000920000067ab9 */ /* 0x000fe20000000800 */
[----:B------:R-:W-:Y:S01]  /*82fc0*/  VIADD R33, R50, UR5 ;  /* 0x0000000532217c36 */ /* 0x000fe20008000000 */
[----:B------:R-:W-:-:S03]  /*82fd0*/  ULDC UR5, c[0x0][0x248] ;  /* 0x0000920000057ab9 */ /* 0x000fc60000000800 */
[----:B------:R-:W-:Y:S01]  /*82fe0*/  VIADD R32, R33, UR7 ;  /* 0x0000000721207c36 */ /* 0x000fe20008000000 */
[----:B------:R0:W-:Y:S01]  /*82ff0*/  STL.64 [R1+0x3748], R60 ;  /* 0x0037483c01007387 */ /* 0x0001e20000100a00 */
[----:B------:R-:W1:Y:S01]  /*83000*/  S2UR UR4, SR_CgaCtaId ;  /* 0x00000000000479c3 */ /* 0x000e620000008800 */
[----:B------:R-:W-:Y:S01]  /*83010*/  UMOV UR10, 0x400 ;  /* 0x00000400000a7882 */ /* 0x000fe20000000000 */
[----:B------:R-:W-:Y:S01]  /*83020*/  VIADD R31, R32, UR8 ;  /* 0x00000008201f7c36 */ /* 0x000fe20008000000 */
[----:B------:R2:W-:Y:S01]  /*83030*/  STL.64 [R1+0x36b8], R58 ;  /* 0x0036b83a01007387 */ /* 0x0005e20000100a00 */
[----:B------:R-:W-:Y:S01]  /*83040*/  LOP3.LUT R2, R2, 0x7fffffff, RZ, 0xc0, !PT ;  /* 0x7fffffff02027812 */ /* 0x000fe200078ec0ff */
[----:B------:R-:W-:Y:S01]  /*83050*/  ULDC UR8, c[0x0][0x228] ;  /* 0x00008a0000087ab9 */ /* 0x000fe20000000800 */
[----:B------:R-:W-:Y:S01]  /*83060*/  VIADD R30, R31, UR6 ;  /* 0x000000061f1e7c36 */ /* 0x000fe20008000000 */
[----:B------:R3:W-:Y:S01]  /*83070*/  STL.64 [R1+0x36b0], R52 ;  /* 0x0036b03401007387 */ /* 0x0007e20000100a00 */
[----:B------:R-:W-:Y:S01]  /*83080*/  LOP3.LUT R49, R49, 0xfffffffb, RZ, 0xc0, !PT ;  /* 0xfffffffb31317812 */ /* 0x000fe200078ec0ff */
[----:B------:R-:W-:Y:S01]  /*83090*/  ULDC UR6, c[0x0][0x228] ;  /* 0x00008a0000067ab9 */ /* 0x000fe20000000800 */
[----:B------:R-:W-:Y:S01]  /*830a0*/  VIADD R29, R30, UR9 ;  /* 0x000000091e1d7c36 */ /* 0x000fe20008000000 */
[----:B------:R-:W-:Y:S01]  /*830b0*/  ULDC UR7, c[0x0][0x228] ;  /* 0x00008a0000077ab9 */ /* 0x000fe20000000800 */
[----:B0-----:R-:W-:Y:S01]  /*830c0*/  IMAD.MOV.U32 R60, RZ, RZ, R25 ;  /* 0x000000ffff3c7224 */ /* 0x001fe200078e0019 */
[----:B------:R0:W-:Y:S01]  /*830d0*/  STL.64 [R1+0x36a8], R50 ;  /* 0x0036a83201007387 */ /* 0x0001e20000100a00 */
[----:B------:R-:W-:Y:S01]  /*830e0*/  VIADD R28, R29, UR11 ;  /* 0x0000000b1d1c7c36 */ /* 0x000fe20008000000 */
[----:B------:R-:W-:Y:S01]  /*830f0*/  ULDC UR11, c[0x0][0x248] ;  /* 0x00009200000b7ab9 */ /* 0x000fe20000000800 */
[----:B------:R-:W-:Y:S01]  /*83100*/  IMAD.MOV.U32 R61, RZ, RZ, R24 ;  /* 0x000000ffff3d7224 */ /* 0x000fe200078e0018 */
[----:B------:R-:W-:Y:S01]  /*83110*/  ULDC UR9, c[0x0][0x228] ;  /* 0x00008a0000097ab9 */ /* 0x000fe20000000800 */
[----:B------:R-:W-:Y:S01]  /*83120*/  VIADD R27, R28, UR5 ;  /* 0x000000051c1b7c36 */ /* 0x000fe20008000000 */
[----:B------:R4:W-:Y:S01]  /*83130*/  STL.64 [R1+0x36a0], R32 ;  /* 0x0036a02001007387 */ /* 0x0009e20000100a00 */
[----:B--2---:R-:W-:Y:S01]  /*83140*/  IMAD.MOV.U32 R59, RZ, RZ, R23 ;  /* 0x000000ffff3b7224 */ /* 0x004fe200078e0017 */
[----:B------:R-:W-:Y:S01]  /*83150*/  ULDC UR5, c[0x0][0x228] ;  /* 0x00008a0000057ab9 */ /* 0x000fe20000000800 */
[----:B------:R-:W-:Y:S01]  /*83160*/  VIADD R26, R27, UR13 ;  /* 0x0000000d1b1a7c36 */ /* 0x000fe20008000000 */
[----:B------:R-:W-:Y:S01]  /*83170*/  STL.64 [R1+0x36c0], R30 ;  /* 0x0036c01e01007387 */ /* 0x000fe20000100a00 */
[----:B---3--:R-:W-:Y:S01]  /*83180*/  VIADD R52, R10, UR39 ;  /* 0x000000270a347c36 */ /* 0x008fe20008000000 */
[----:B------:R-:W-:Y:S01]  /*83190*/  ULDC UR39, c[0x0][0x248] ;  /* 0x0000920000277ab9 */ /* 0x000fe20000000800 */
[----:B------:R-:W-:Y:S01]  /*831a0*/  VIADD R25, R26, UR18 ;  /* 0x000000121a197c36 */ /* 0x000fe20008000000 */
[----:B------:R2:W-:Y:S01]  /*831b0*/  STL.64 [R1+0x36c8], R28 ;  /* 0x0036c81c01007387 */ /* 0x0005e20000100a00 */
[----:B0-----:R-:W-:Y:S01]  /*831c0*/  VIADD R51, R12, UR41 ;  /* 0x000000290c337c36 */ /* 0x001fe20008000000 */
[----:B-1----:R-:W-:Y:S01]  /*831d0*/  ULEA UR4, UR4, UR10, 0x18 ;  /* 0x0000000a04047291 */ /* 0x002fe2000f8ec03f */
[----:B------:R-:W-:Y:S01]  /*831e0*/  VIADD R24, R25, UR20 ;  /* 0x0000001419187c36 */ /* 0x000fe20008000000 */
[----:B------:R-:W-:Y:S01]  /*831f0*/  STL.64 [R1+0x36d0], R26 ;  /* 0x0036d01a01007387 */ /* 0x000fe20000100a00 */
[----:B------:R-:W-:Y:S01]  /*83200*/  VIADD R52, R52, UR38 ;  /* 0x0000002634347c36 */ /* 0x000fe20008000000 */
[----:B------:R-:W-:Y:S01]  /*83210*/  ULDC UR38, c[0x0][0x248] ;  /* 0x0000920000267ab9 */ /* 0x000fe20000000800 */
[----:B------:R-:W-:Y:S01]  /*83220*/  VIADD R23, R24, UR21 ;  /* 0x0000001518177c36 */ /* 0x000fe20008000000 */
[----:B------:R0:W-:Y:S01]  /*83230*/  STL.64 [R1+0x36d8], R24 ;  /* 0x0036d81801007387 */ /* 0x0001e20000100a00 */
[----:B------:R-:W-:Y:S01]  /*83240*/  IMAD.MOV.U32 R58, RZ, RZ, R21 ;  /* 0x000000ffff3a7224 */ /* 0x000fe200078e0015 */
[----:B------:R-:W-:Y:S01]  /*83250*/  ULDC UR41, c[0x0][0x228] ;  /* 0x00008a0000297ab9 */ /* 0x000fe20000000800 */
[----:B------:R-:W-:Y:S01]  /*83260*/  VIADD R51, R51, UR40 ;  /* 0x0000002833337c36 */ /* 0x000fe20008000000 */
[----:B------:R-:W-:Y:S01]  /*83270*/  ULDC UR40, c[0x0][0x248] ;  /* 0x0000920000287ab9 */ /* 0x000fe20000000800 */
[----:B------:R-:W-:Y:S01]  /*83280*/  VIADD R52, R52, UR37 ;  /* 0x0000002534347c36 */ /* 0x000fe20008000000 */
[----:B------:R-:W-:Y:S01]  /*83290*/  ULDC UR37, c[0x0][0x248] ;  /* 0x0000920000257ab9 */ /* 0x000fe20000000800 */
[----:B----4-:R-:W-:Y:S01]  /*832a0*/  IMAD.MOV.U32 R32, RZ, RZ, R20 ;  /* 0x000000ffff207224 */ /* 0x010fe200078e0014 */
[----:B------:R-:W-:Y:S01]  /*832b0*/  ULDC UR13, c[0x0][0x228] ;  /* 0x00008a00000d7ab9 */ /* 0x000fe20000000800 */
[----:B------:R-:W-:Y:S01]  /*832c0*/  VIADD R53, R10, UR36 ;  /* 0x000000240a357c36 */ /* 0x000fe20008000000 */
[----:B------:R-:W-:Y:S01]  /*832d0*/  ULDC UR36, c[0x0][0x248] ;  /* 0x0000920000247ab9 */ /* 0x000fe20000000800 */
[----:B--2---:R-:W-:Y:S01]  /*832e0*/  IMAD.MOV.U32 R29, RZ, RZ, R19 ;  /* 0x000000ffff1d7224 */ /* 0x004fe200078e0013 */
[----:B------:R-:W-:Y:S01]  /*832f0*/  ULDC UR18, c[0x0][0x228] ;  /* 0x00008a0000127ab9 */ /* 0x000fe20000000800 */
[----:B0-----:R-:W-:Y:S01]  /*83300*/  IMAD.MOV.U32 R25, RZ, RZ, R59 ;  /* 0x000000ffff197224 */ /* 0x001fe200078e003b */
[----:B------:R-:W-:Y:S01]  /*83310*/  ULDC UR20, c[0x0][0x228] ;  /* 0x00008a0000147ab9 */ /* 0x000fe20000000800 */
[----:B------:R-:W-:Y:S01]  /*83320*/  IMAD.MOV.U32 R59, RZ, RZ, R22 ;  /* 0x000000ffff3b7224 */ /* 0x000fe200078e0016 */
[----:B------:R-:W-:Y:S01]  /*83330*/  ULDC UR21, c[0x0][0x228] ;  /* 0x00008a0000157ab9 */ /* 0x000fe20000000800 */
[----:B------:R-:W-:Y:S01]  /*83340*/  VIADD R22, R23, UR23 ;  /* 0x0000001717167c36 */ /* 0x000fe20008000000 */
[----:B------:R-:W-:-:S03]  /*83350*/  ULDC UR23, c[0x0][0x228] ;  /* 0x00008a0000177ab9 */ /* 0x000fc60000000800 */
[----:B------:R-:W-:Y:S01]  /*83360*/  VIADD R21, R22, UR30 ;  /* 0x0000001e16157c36 */ /* 0x000fe20008000000 */
[----:B------:R0:W-:Y:S01]  /*83370*/  STL.64 [R1+0x36e0], R22 ;  /* 0x0036e01601007387 */ /* 0x0001e20000100a00 */
[----:B------:R-:W-:Y:S01]  /*83380*/  IMAD.MOV.U32 R30, RZ, RZ, R53 ;  /* 0x000000ffff1e7224 */ /* 0x000fe200078e0035 */
[----:B------:R-:W-:Y:S01]  /*83390*/  ULDC UR30, c[0x0][0x228] ;  /* 0x00008a00001e7ab9 */ /* 0x000fe20000000800 */
[----:B------:R-:W-:Y:S01]  /*833a0*/  VIADD R20, R21, UR31 ;  /* 0x0000001f15147c36 */ /* 0x000fe20008000000 */
[----:B------:R-:W-:-:S03]  /*833b0*/  ULDC UR31, c[0x0][0x228] ;  /* 0x00008a00001f7ab9 */ /* 0x000fc60000000800 */
[----:B------:R-:W-:Y:S02]  /*833c0*/  VIADD R19, R20, UR32 ;  /* 0x0000002014137c36 */ /* 0x000fe40008000000 */
[----:B0-----:R-:W-:Y:S01]  /*833d0*/  IMAD.MOV.U32 R23, RZ, RZ, R51 ;  /* 0x000000ffff177224 */ /* 0x001fe200078e0033 */
[----:B------:R0:W-:Y:S01]  /*833e0*/  STL.64 [R1+0x36e8], R20 ;  /* 0x0036e81401007387 */ /* 0x0001e20000100a00 */
[----:B------:R-:W-:Y:S01]  /*833f0*/  IMAD.MOV.U32 R51, RZ, RZ, R7 ;  /* 0x000000ffff337224 */ /* 0x000fe200078e0007 */
[----:B------:R-:W-:Y:S01]  /*83400*/  ULDC UR32, c[0x0][0x228] ;  /* 0x00008a0000207ab9 */ /* 0x000fe20000000800 */
[----:B------:R-:W-:Y:S01]  /*83410*/  VIADD R7, R13, UR37 ;  /* 0x000000250d077c36 */ /* 0x000fe20008000000 */
[----:B------:R-:W-:Y:S01]  /*83420*/  ULDC UR37, c[0x0][0x248] ;  /* 0x0000920000257ab9 */ /* 0x000fe20000000800 */
[----:B------:R-:W-:Y:S01]  /*83430*/  VIADD R53, R12, UR38 ;  /* 0x000000260c357c36 */ /* 0x000fe20008000000 */
[----:B------:R-:W-:Y:S01]  /*83440*/  ULDC UR38, c[0x0][0x248] ;  /* 0x0000920000267ab9 */ /* 0x000fe20000000800 */
[----:B------:R-:W-:Y:S01]  /*83450*/  VIADD R7, R7, UR36 ;  /* 0x0000002407077c36 */ /* 0x000fe20008000000 */
[----:B------:R-:W-:Y:S01]  /*83460*/  ULDC UR36, c[0x0][0x248] ;  /* 0x0000920000247ab9 */ /* 0x000fe20000000800 */
[----:B0-----:R-:W-:-:S02]  /*83470*/  IMAD.MOV.U32 R20, RZ, RZ, R18 ;  /* 0x000000ffff147224 */ /* 0x001fc400078e0012 */
[----:B------:R-:W-:Y:S01]  /*83480*/  VIADD R18, R19, UR33 ;  /* 0x0000002113127c36 */ /* 0x000fe20008000000 */
[----:B------:R-:W-:Y:S01]  /*83490*/  ULDC UR33, c[0x0][0x228] ;  /* 0x00008a0000217ab9 */ /* 0x000fe20000000800 */
[----:B------:R-:W-:Y:S02]  /*834a0*/  IMAD.MOV.U32 R22, RZ, RZ, R7 ;  /* 0x000000ffff167224 */ /* 0x000fe400078e0007 */
[----:B------:R-:W-:Y:S02]  /*834b0*/  VIADD R7, R13, UR38 ;  /* 0x000000260d077c36 */ /* 0x000fe40008000000 */
[----:B------:R-:W-:Y:S02]  /*834c0*/  IMAD.MOV.U32 R50, RZ, RZ, R17 ;  /* 0x000000ffff327224 */ /* 0x000fe400078e0011 */
[----:B------:R-:W-:Y:S02]  /*834d0*/  IMAD.MOV.U32 R33, RZ, RZ, R52 ;  /* 0x000000ffff217224 */ /* 0x000fe400078e0034 */
[----:B------:R-:W-:-:S02]  /*834e0*/  IMAD.MOV.U32 R27, RZ, RZ, R16 ;  /* 0x000000ffff1b7224 */ /* 0x000fc400078e0010 */
[----:B------:R-:W-:Y:S02]  /*834f0*/  IMAD.MOV.U32 R24, RZ, RZ, R53 ;  /* 0x000000ffff187224 */ /* 0x000fe400078e0035 */
[----:B------:R-:W-:Y:S02]  /*83500*/  IMAD.MOV.U32 R31, RZ, RZ, R61 ;  /* 0x000000ffff1f7224 */ /* 0x000fe400078e003d */
[----:B------:R-:W-:Y:S01]  /*83510*/  IMAD.MOV.U32 R26, RZ, RZ, R6 ;  /* 0x000000ffff1a7224 */ /* 0x000fe200078e0006 */
[----:B------:R0:W-:Y:S01]  /*83520*/  STL.64 [R1+0x36f0], R18 ;  /* 0x0036f01201007387 */ /* 0x0001e20000100a00 */
[----:B------:R-:W-:Y:S01]  /*83530*/  VIADD R17, R18, UR34 ;  /* 0x0000002212117c36 */ /* 0x000fe20008000000 */
[----:B------:R-:W-:Y:S01]  /*83540*/  ULDC UR38, c[0x0][0x228] ;  /* 0x00008a0000267ab9 */ /* 0x000fe20000000800 */
        /* <DEDUP_REMOVED lines=10> */
[----:B------:R-:W-:Y:S01]  /*835f0*/  IMAD.MOV.U32 R53, RZ, RZ, R15 ;  /* 0x000000ffff357224 */ /* 0x000fe200078e000f */
[----:B------:R-:W-:Y:S01]  /*83600*/  ULDC UR35, c[0x0][0x228] ;  /* 0x00008a0000237ab9 */ /* 0x000fe20000000800 */
[----:B------:R-:W-:-:S02]  /*83610*/  VIADD R15, R16, UR12 ;  /* 0x0000000c100f7c36 */ /* 0x000fc40008000000 */
[----:B0-----:R-:W-:Y:S02]  /*83620*/  IMAD.MOV.U32 R19, RZ, RZ, R13 ;  /* 0x000000ffff137224 */ /* 0x001fe400078e000d */
[----:B------:R-:W-:Y:S01]  /*83630*/  IMAD.MOV.U32 R21, RZ, RZ, R12 ;  /* 0x000000ffff157224 */ /* 0x000fe200078e000c */
[----:B------:R0:W-:Y:S01]  /*83640*/  STL.64 [R1+0x36f8], R16 ;  /* 0x0036f81001007387 */ /* 0x0001e20000100a00 */
[----:B------:R-:W-:Y:S01]  /*83650*/  VIADD R61, R55, UR39 ;  /* 0x00000027373d7c36 */ /* 0x000fe20008000000 */
[----:B------:R-:W-:Y:S01]  /*83660*/  ULDC UR39, c[0x0][0x228] ;  /* 0x00008a0000277ab9 */ /* 0x000fe20000000800 */
[----:B------:R-:W-:Y:S01]  /*83670*/  IMAD.MOV.U32 R6, RZ, RZ, R7 ;  /* 0x000000ffff067224 */ /* 0x000fe200078e0007 */
[----:B------:R-:W-:Y:S01]  /*83680*/  ULDC UR12, c[0x0][0x228] ;  /* 0x00008a00000c7ab9 */ /* 0x000fe20000000800 */
[----:B------:R-:W-:Y:S02]  /*83690*/  IMAD.MOV.U32 R28, RZ, RZ, R52 ;  /* 0x000000ffff1c7224 */ /* 0x000fe400078e0034 */
[----:B------:R-:W-:-:S02]  /*836a0*/  IMAD.MOV.U32 R7, RZ, RZ, R14 ;  /* 0x000000ffff077224 */ /* 0x000fc400078e000e */
[----:B------:R-:W-:Y:S02]  /*836b0*/  IMAD.MOV.U32 R52, RZ, RZ, R60 ;  /* 0x000000ffff347224 */ /* 0x000fe400078e003c */
[----:B------:R-:W-:Y:S01]  /*836c0*/  VIADD R14, R15, UR17 ;  /* 0x000000110f0e7c36 */ /* 0x000fe20008000000 */
[----:B------:R-:W-:Y:S01]  /*836d0*/  ULDC UR17, c[0x0][0x228] ;  /* 0x00008a0000117ab9 */ /* 0x000fe20000000800 */
[----:B------:R-:W-:Y:S02]  /*836e0*/  IMAD.MOV.U32 R60, RZ, RZ, R61 ;  /* 0x000000ffff3c7224 */ /* 0x000fe400078e003d */
[----:B------:R-:W-:Y:S02]  /*836f0*/  IMAD.MOV.U32 R61, RZ, RZ, R5 ;  /* 0x000000ffff3d7224 */ /* 0x000fe400078e0005 */
[----:B------:R-:W-:Y:S02]  /*83700*/  VIADD R5, R13, UR36 ;  /* 0x000000240d057c36 */ /* 0x000fe40008000000 */
[----:B0-----:R-:W-:Y:S01]  /*83710*/  IMAD.MOV.U32 R17, RZ, RZ, R29 ;  /* 0x000000ffff117224 */ /* 0x001fe200078e001d */
[----:B------:R0:W-:Y:S01]  /*83720*/  STL.64 [R1+0x3700], R14 ;  /* 0x0037000e01007387 */ /* 0x0001e20000100a00 */
[----:B------:R-:W-:Y:S01]  /*83730*/  VIADD R13, R14, UR16 ;  /* 0x000000100e0d7c36 */ /* 0x000fe20008000000 */
[----:B------:R-:W-:Y:S01]  /*83740*/  ULDC UR36, c[0x0][0x228] ;  /* 0x00008a0000247ab9 */ /* 0x000fe20000000800 */
[----:B------:R-:W-:Y:S01]  /*83750*/  IMAD.MOV.U32 R18, RZ, RZ, R5 ;  /* 0x000000ffff127224 */ /* 0x000fe200078e0005 */
[----:B------:R-:W-:Y:S01]  /*83760*/  ULDC UR16, c[0x0][0x228] ;  /* 0x00008a0000107ab9 */ /* 0x000fe20000000800 */
[----:B------:R-:W-:Y:S01]  /*83770*/  VIADD R12, R13, UR15 ;  /* 0x0000000f0d0c7c36 */ /* 0x000fe20008000000 */
[----:B------:R-:W-:Y:S01]  /*83780*/  ULDC UR15, c[0x0][0x248] ;  /* 0x00009200000f7ab9 */ /* 0x000fe20000000800 */
[----:B------:R-:W-:-:S02]  /*83790*/  IMAD.MOV.U32 R5, RZ, RZ, R4 ;  /* 0x000000ffff057224 */ /* 0x000fc400078e0004 */
[----:B------:R-:W-:Y:S02]  /*837a0*/  IMAD.MOV.U32 R4, RZ, RZ, R11 ;  /* 0x000000ffff047224 */ /* 0x000fe400078e000b */
[----:B------:R-:W-:Y:S02]  /*837b0*/  VIADD R11, R12, UR14 ;  /* 0x0000000e0c0b7c36 */ /* 0x000fe40008000000 */
[----:B------:R-:W-:Y:S01]  /*837c0*/  IMAD.MOV.U32 R29, RZ, RZ, R10 ;  /* 0x000000ffff1d7224 */ /* 0x000fe200078e000a */
[----:B------:R-:W-:Y:S01]  /*837d0*/  LOP3.LUT R5, R5, 0xffff, RZ, 0xc0, !PT ;  /* 0x0000ffff05057812 */ /* 0x000fe200078ec0ff */
[----:B------:R-:W-:Y:S01]  /*837e0*/  VIADD R10, R11, UR11 ;  /* 0x0000000b0b0a7c36 */ /* 0x000fe20008000000 */
[----:B------:R-:W-:Y:S01]  /*837f0*/  LOP3.LUT R4, R4, 0xffff, RZ, 0xc0, !PT ;  /* 0x0000ffff04047812 */ /* 0x000fe200078ec0ff */
[----:B------:R-:W-:Y:S01]  /*83800*/  IMAD.MOV.U32 R16, RZ, RZ, R17 ;  /* 0x000000ffff107224 */ /* 0x000fe200078e0011 */
[----:B------:R1:W-:Y:S01]  /*83810*/  STL.64 [R1+0x3708], R12 ;  /* 0x0037080c01007387 */ /* 0x0003e20000100a00 */
[----:B------:R-:W-:Y:S01]  /*83820*/  IMAD.MOV.U32 R17, RZ, RZ, R20 ;  /* 0x000000ffff117224 */ /* 0x000fe200078e0014 */
[----:B------:R-:W-:Y:S01]  /*83830*/  ULDC UR11, c[0x0][0x248] ;  /* 0x00009200000b7ab9 */ /* 0x000fe20000000800 */
[----:B------:R-:W-:Y:S01]  /*83840*/  IMAD.MOV.U32 R20, RZ, RZ, R25 ;  /* 0x000000ffff147224 */ /* 0x000fe200078e0019 */
[----:B------:R-:W-:Y:S01]  /*83850*/  STL.64 [R1+0x3710], R10 ;  /* 0x0037100a01007387 */ /* 0x000fe20000100a00 */
[----:B------:R-:W-:Y:S01]  /*83860*/  IMAD.MOV.U32 R25, RZ, RZ, R9 ;  /* 0x000000ffff197224 */ /* 0x000fe200078e0009 */
[----:B------:R-:W-:Y:S01]  /*83870*/  ULDC UR14, c[0x0][0x228] ;  /* 0x00008a00000e7ab9 */ /* 0x000fe20000000800 */
[----:B0-----:R-:W-:Y:S01]  /*83880*/  IMAD.MOV.U32 R15, RZ, RZ, R16 ;  /* 0x000000ffff0f7224 */ /* 0x001fe200078e0010 */
[----:B------:R0:W-:Y:S01]  /*83890*/  STL [R1+0x2864], R5 ;  /* 0x0028640501007387 */ /* 0x0001e20000100800 */
[----:B------:R-:W-:Y:S01]  /*838a0*/  VIADD R9, R10, UR11 ;  /* 0x0000000b0a097c36 */ /* 0x000fe20008000000 */
[----:B------:R-:W-:Y:S01]  /*838b0*/  ULDC UR11, c[0x0][0x248] ;  /* 0x00009200000b7ab9 */ /* 0x000fe20000000800 */
[----:B-1----:R-:W-:Y:S01]  /*838c0*/  LOP3.LUT R12, R3, 0xffff, RZ, 0xc0, !PT ;  /* 0x0000ffff030c7812 */ /* 0x002fe200078ec0ff */
[----:B------:R1:W-:Y:S01]  /*838d0*/  STL [R1+0x286c], R4 ;  /* 0x00286c0401007387 */ /* 0x0003e20000100800 */
[----:B------:R-:W-:-:S02]  /*838e0*/  IMAD.MOV.U32 R16, RZ, RZ, R17 ;  /* 0x000000ffff107224 */ /* 0x000fc400078e0011 */
[----:B------:R-:W-:Y:S01]  /*838f0*/  IMAD.MOV.U32 R17, RZ, RZ, R25 ;  /* 0x000000ffff117224 */ /* 0x000fe200078e0019 */
[----:B------:R-:W2:Y:S01]  /*83900*/  LDL.LU R3, [R1+0x3758] ;  /* 0x0037580001037983 */ /* 0x000ea20000300800 */
[----:B0-----:R-:W-:Y:S01]  /*83910*/  PRMT R5, R5, 0x3340, R12 ;  /* 0x0000334005057816 */ /* 0x001fe2000000000c */
[----:B------:R-:W-:Y:S02]  /*83920*/  IMAD.MOV.U32 R25, RZ, RZ, R26 ;  /* 0x000000ffff197224 */ /* 0x000fe400078e001a */
[----:B------:R-:W-:Y:S01]  /*83930*/  IMAD.MOV.U32 R26, RZ, RZ, R8 ;  /* 0x000000ffff1a7224 */ /* 0x000fe200078e0008 */
[----:B-1----:R-:W-:Y:S01]  /*83940*/  PRMT R4, R4, 0x3340, R0 ;  /* 0x0000334004047816 */ /* 0x002fe20000000000 */
[----:B------:R-:W-:Y:S01]  /*83950*/  VIADD R8, R9, UR11 ;  /* 0x0000000b09087c36 */ /* 0x000fe20008000000 */
[----:B------:R-:W-:Y:S01]  /*83960*/  STL [R1+0x4dc], R12 ;  /* 0x0004dc0c01007387 */ /* 0x000fe20000100800 */
[----:B------:R-:W-:Y:S01]  /*83970*/  IMAD.MOV.U32 R14, RZ, RZ, R15 ;  /* 0x000000ffff0e7224 */ /* 0x000fe200078e000f */
[----:B------:R-:W-:Y:S01]  /*83980*/  PRMT R4, R5, 0x5410, R4 ;  /* 0x0000541005047816 */ /* 0x000fe20000000004 */
[----:B------:R-:W-:Y:S01]  /*83990*/  ULDC UR11, c[0x0][0x248] ;  /* 0x00009200000b7ab9 */ /* 0x000fe20000000800 */
[----:B------:R-:W-:Y:S04]  /*839a0*/  STL.64 [R1+0x3718], R8 ;  /* 0x0037180801007387 */ /* 0x000fe80000100a00 */
[----:B------:R0:W-:Y:S04]  /*839b0*/  STL [R1+0xc4], R4 ;  /* 0x0000c40401007387 */ /* 0x0001e80000100800 */
[----:B0-----:R-:W3:Y:S01]  /*839c0*/  LDL R4, [R1+0x178c] ;  /* 0x00178c0001047983 */ /* 0x001ee20000100800 */
[----:B------:R-:W-:-:S02]  /*839d0*/  IMAD.MOV.U32 R15, RZ, RZ, R16 ;  /* 0x000000ffff0f7224 */ /* 0x000fc400078e0010 */
[----:B------:R-:W-:Y:S02]  /*839e0*/  IMAD.MOV.U32 R16, RZ, RZ, R17 ;  /* 0x000000ffff107224 */ /* 0x000fe400078e0011 */
[----:B------:R-:W-:Y:S02]  /*839f0*/  IMAD.MOV.U32 R17, RZ, RZ, R7 ;  /* 0x000000ffff117224 */ /* 0x000fe400078e0007 */
[----:B------:R-:W-:Y:S01]  /*83a00*/  VIADD R7, R8, UR11 ;  /* 0x0000000b08077c36 */ /* 0x000fe20008000000 */
[----:B------:R-:W-:Y:S01]  /*83a10*/  ULDC.64 UR10, c[0x0][0x228] ;  /* 0x00008a00000a7ab9 */ /* 0x000fe20000000a00 */
[----:B------:R-:W-:Y:S02]  /*83a20*/  IMAD.MOV.U32 R13, RZ, RZ, R14 ;  /* 0x000000ffff0d7224 */ /* 0x000fe400078e000e */
[----:B------:R-:W-:Y:S02]  /*83a30*/  IMAD.MOV.U32 R14, RZ, RZ, R15 ;  /* 0x000000ffff0e7224 */ /* 0x000fe400078e000f */
[----:B------:R-:W-:-:S02]  /*83a40*/  IMAD.MOV.U32 R15, RZ, RZ, R16 ;  /* 0x000000ffff0f7224 */ /* 0x000fc400078e0010 */
[----:B------:R-:W-:Y:S02]  /*83a50*/  IMAD.MOV.U32 R16, RZ, RZ, R17 ;  /* 0x000000ffff107224 */ /* 0x000fe400078e0011 */
[----:B------:R-:W-:Y:S02]  /*83a60*/  IMAD.MOV.U32 R17, RZ, RZ, R19 ;  /* 0x000000ffff117224 */ /* 0x000fe400078e0013 */
[----:B------:R-:W-:Y:S02]  /*83a70*/  IMAD.MOV.U32 R19, RZ, RZ, R6 ;  /* 0x000000ffff137224 */ /* 0x000fe400078e0006 */
[----:B------:R-:W-:Y:S01]  /*83a80*/  VIADD R6, R7, UR15 ;  /* 0x0000000f07067c36 */ /* 0x000fe20008000000 */
[----:B---3--:R-:W-:Y:S01]  /*83a90*/  ISETP.LT.AND P1, PT, R4, UR10, !P0 ;  /* 0x0000000a04007c0c */ /* 0x008fe2000c721270 */
[----:B------:R-:W-:Y:S01]  /*83aa0*/  ULDC UR10, c[0x0][0x248] ;  /* 0x00009200000a7ab9 */ /* 0x000fe20000000800 */
[----:B------:R-:W3:Y:S01]  /*83ab0*/  LDL R4, [R1+0x1740] ;  /* 0x0017400001047983 */ /* 0x000ee20000100800 */
[----:B------:R-:W-:Y:S01]  /*83ac0*/  IMAD.MOV.U32 R11, RZ, RZ, R13 ;  /* 0x000000ffff0b7224 */ /* 0x000fe200078e000d */
[----:B------:R-:W-:Y:S01]  /*83ad0*/  SHF.R.S32.HI R10, RZ, 0x1f, R16 ;  /* 0x0000001fff0a7819 */ /* 0x000fe20000011410 */
[----:B------:R-:W-:-:S08]  /*83ae0*/  ULDC UR15, c[0x0][0x228] ;  /* 0x00008a00000f7ab9 */ /* 0x000fd00000000800 */
[----:B------:R-:W-:-:S05]  /*83af0*/  @P1 LOP3.LUT R2, R2, 0x80000000, RZ, 0xfc, !PT ;  /* 0x8000000002021812 */ /* 0x000fca00078efcff */
[----:B--2---:R0:W-:Y:S04]  /*83b00*/  STL.64 [R1+0x3720], R2 ;  /* 0x0037200201007387 */ /* 0x0041e80000100a00 */
[----:B------:R1:W-:Y:S04]  /*83b10*/  STL.64 [R1+0x3728], R6 ;  /* 0x0037280601007387 */ /* 0x0003e80000100a00 */
[----:B0-----:R-:W2:Y:S01]  /*83b20*/  LDL R2, [R1+0x1744] ;  /* 0x0017440001027983 */ /* 0x001ea20000100800 */
[----:B------:R-:W-:Y:S01]  /*83b30*/  VIADD R5, R6, UR10 ;  /* 0x0000000a06057c36 */ /* 0x000fe20008000000 */
[----:B------:R-:W-:Y:S01]  /*83b40*/  ULDC UR10, c[0x0][0x248] ;  /* 0x00009200000a7ab9 */ /* 0x000fe20000000800 */
[----:B------:R-:W-:-:S02]  /*83b50*/  IMAD.MOV.U32 R3, RZ, RZ, R14 ;  /* 0x000000ffff037224 */ /* 0x000fc400078e000e */
[----:B-1----:R-:W-:-:S05]  /*83b60*/  IMAD.MOV.U32 R7, RZ, RZ, R15 ;  /* 0x000000ffff077224 */ /* 0x002fca00078e000f */
[----:B------:R-:W-:Y:S02]  /*83b70*/  SHF.R.S32.HI R9, RZ, 0x1f, R7 ;  /* 0x0000001fff097819 */ /* 0x000fe40000011407 */
[----:B------:R-:W-:-:S05]  /*83b80*/  IADD3 R14, P2, R7, R40, RZ ;  /* 0x00000028070e7210 */ /* 0x000fca0007f5e0ff */
[----:B------:R-:W-:Y:S01]  /*83b90*/  IMAD.X R15, R9, 0x1, R42, P2 ;  /* 0x00000001090f7824 */ /* 0x000fe200010e062a */
[----:B------:R-:W-:Y:S02]  /*83ba0*/  SHF.R.S32.HI R8, RZ, 0x1f, R11 ;  /* 0x0000001fff087819 */ /* 0x000fe4000001140b */
[----:B---3--:R-:W-:Y:S01]  /*83bb0*/  ISETP.LT.AND P1, PT, R4, UR19, !P0 ;  /* 0x0000001304007c0c */ /* 0x008fe2000c721270 */
[----:B------:R-:W-:Y:S01]  /*83bc0*/  VIADD R4, R5, UR10 ;  /* 0x0000000a05047c36 */ /* 0x000fe20008000000 */
[----:B------:R-:W-:Y:S01]  /*83bd0*/  ULDC UR10, c[0x0][0x248] ;  /* 0x00009200000a7ab9 */ /* 0x000fe20000000800 */
[----:B------:R-:W-:Y:S01]  /*83be0*/  ULDC UR10, c[0x0][0x248] ;  /* 0x00009200000a7ab9 */ /* 0x000fe20000000800 */
[----:B------:R-:W-:-:S09]  /*83bf0*/  ULDC UR19, c[0x0][0x228] ;  /* 0x00008a0000137ab9 */ /* 0x000fd20000000800 */
[----:B------:R-:W-:-:S04]  /*83c00*/  @P1 LOP3.LUT R49, R49, 0x4, RZ, 0xfc, !PT ;  /* 0x0000000431311812 */ /* 0x000fc800078efcff */
[----:B------:R-:W-:Y:S02]  /*83c10*/  LOP3.LUT R49, R49, 0xfffffffd, RZ, 0xc0, !PT ;  /* 0xfffffffd31317812 */ /* 0x000fe400078ec0ff */
[----:B--2---:R-:W-:Y:S01]  /*83c20*/  ISETP.LT.AND P1, PT, R2, UR22, !P0 ;  /* 0x0000001602007c0c */ /* 0x004fe2000c721270 */
[----:B------:R-:W-:-:S12]  /*83c30*/  ULDC UR22, c[0x0][0x228] ;  /* 0x00008a0000167ab9 */ /* 0x000fd80000000800 */
[----:B------:R-:W-:Y:S02]  /*83c40*/  @P1 LOP3.LUT R49, R49, 0x2, RZ, 0xfc, !PT ;  /* 0x0000000231311812 */ /* 0x000fe400078efcff */
[----:B------:R-:W-:-:S03]  /*83c50*/  IADD3 R12, P1, R3, R40, RZ ;  /* 0x00000028030c7210 */ /* 0x000fc60007f3e0ff */
[----:B------:R0:W-:Y:S04]  /*83c60*/  STL.64 [R1+0x3730], R48 ;  /* 0x0037303001007387 */ /* 0x0001e80000100a00 */
[----:B------:R1:W-:Y:S01]  /*83c70*/  STL.64 [R1+0x3738], R4 ;  /* 0x0037380401007387 */ /* 0x0003e20000100a00 */
[----:B0-----:R-:W-:Y:S02]  /*83c80*/  SHF.R.S32.HI R48, RZ, 0x1f, R3 ;  /* 0x0000001fff307819 */ /* 0x001fe40000011403 */
[----:B-1----:R-:W-:-:S03]  /*83c90*/  IADD3 R4, P3, R3, R57, RZ ;  /* 0x0000003903047210 */ /* 0x002fc60007f7e0ff */
[C---:B------:R-:W-:Y:S02]  /*83ca0*/  IMAD.X R13, R48.reuse, 0x1, R42, P1 ;  /* 0x00000001300d7824 */ /* 0x040fe400008e062a */
[----:B------:R-:W-:-:S03]  /*83cb0*/  IMAD.X R5, R48, 0x1, R34, P3 ;  /* 0x0000000130057824 */ /* 0x000fc600018e0622 */
[----:B------:R0:W-:Y:S04]  /*83cc0*/  STL.64 [R1+0x2110], R12 ;  /* 0x0021100c01007387 */ /* 0x0001e80000100a00 */
[----:B------:R1:W-:Y:S01]  /*83cd0*/  STL.64 [R1+0x2218], R4 ;  /* 0x0022180401007387 */ /* 0x0003e20000100a00 */
[----:B0-----:R-:W-:Y:S02]  /*83ce0*/  IADD3 R12, P1, R7, R57, RZ ;  /* 0x00000039070c7210 */ /* 0x001fe40007f3e0ff */
[----:B-1----:R-:W-:-:S03]  /*83cf0*/  IADD3 R4, P3, R3, R47, RZ ;  /* 0x0000002f03047210 */ /* 0x002fc60007f7e0ff */
[----:B------:R-:W-:Y:S01]  /*83d00*/  IMAD.X R13, R9, 0x1, R34, P1 ;  /* 0x00000001090d7824 */ /* 0x000fe200008e0622 */
[----:B------:R-:W-:Y:S01]  /*83d10*/  STL.64 [R1+0x21e8], R14 ;  /* 0x0021e80e01007387 */ /* 0x000fe20000100a00 */
[----:B------:R-:W-:-:S03]  /*83d20*/  IMAD.X R5, R48, 0x1, R35, P3 ;  /* 0x0000000130057824 */ /* 0x000fc600018e0623 */
[----:B------:R0:W-:Y:S04]  /*83d30*/  STL.64 [R1+0x21e0], R12 ;  /* 0x0021e00c01007387 */ /* 0x0001e80000100a00 */
[----:B------:R1:W-:Y:S01]  /*83d40*/  STL.64 [R1+0x2210], R4 ;  /* 0x0022100401007387 */ /* 0x0003e20000100a00 */
[C---:B0-----:R-:W-:Y:S02]  /*83d50*/  IADD3 R12, P1, R3.reuse, R45, RZ ;  /* 0x0000002d030c7210 */ /* 0x041fe40007f3e0ff */
[----:B-1----:R-:W-:-:S03]  /*83d60*/  IADD3 R4, P3, R3, R46, RZ ;  /* 0x0000002e03047210 */ /* 0x002fc60007f7e0ff */
[C---:B------:R-:W-:Y:S02]  /*83d70*/  IMAD.X R13, R48.reuse, 0x1, R36, P1 ;  /* 0x00000001300d7824 */ /* 0x040fe400008e0624 */
[----:B------:R-:W-:-:S03]  /*83d80*/  IMAD.X R5, R48, 0x1, R37, P3 ;  /* 0x0000000130057824 */ /* 0x000fc600018e0625 */
[----:B------:R0:W-:Y:S01]  /*83d90*/  STL.64 [R1+0x2208], R12 ;  /* 0x0022080c01007387 */ /* 0x0001e20000100a00 */
[----:B------:R-:W-:-:S03]  /*83da0*/  IADD3 R14, P2, R7, R47, RZ ;  /* 0x0000002f070e7210 */ /* 0x000fc60007f5e0ff */
[----:B------:R1:W-:Y:S02]  /*83db0*/  STL.64 [R1+0x2200], R4 ;  /* 0x0022000401007387 */ /* 0x0003e40000100a00 */
[----:B------:R-:W-:Y:S02]  /*83dc0*/  IMAD.X R15, R9, 0x1, R35, P2 ;  /* 0x00000001090f7824 */ /* 0x000fe400010e0623 */
[----:B0-----:R-:W-:Y:S01]  /*83dd0*/  IMAD.MOV.U32 R13, RZ, RZ, R17 ;  /* 0x000000ffff0d7224 */ /* 0x001fe200078e0011 */
[----:B-1----:R-:W-:-:S04]  /*83de0*/  IADD3 R4, P3, R7, R45, RZ ;  /* 0x0000002d07047210 */ /* 0x002fc80007f7e0ff */
[----:B------:R0:W-:Y:S01]  /*83df0*/  STL [R1+0x3754], R13 ;  /* 0x0037540d01007387 */ /* 0x0001e20000100800 */
[----:B------:R-:W-:Y:S01]  /*83e00*/  IADD3 R12, P1, R11, R40, RZ ;  /* 0x000000280b0c7210 */ /* 0x000fe20007f3e0ff */
[----:B------:R-:W-:Y:S02]  /*83e10*/  IMAD.X R5, R9, 0x1, R36, P3 ;  /* 0x0000000109057824 */ /* 0x000fe400018e0624 */
[----:B------:R1:W-:Y:S04]  /*83e20*/  STL.64 [R1+0x21d8], R14 ;  /* 0x0021d80e01007387 */ /* 0x0003e80000100a00 */
[----:B------:R2:W-:Y:S01]  /*83e30*/  STL.64 [R1+0x21d0], R4 ;  /* 0x0021d00401007387 */ /* 0x0005e20000100a00 */
[----:B0-----:R-:W-:Y:S01]  /*83e40*/  IMAD.X R13, R8, 0x1, R42, P1 ;  /* 0x00000001080d7824 */ /* 0x001fe200008e062a */
[----:B-1----:R-:W-:-:S02]  /*83e50*/  IADD3 R14, P2, R11, R57, RZ ;  /* 0x000000390b0e7210 */ /* 0x002fc40007f5e0ff */
[----:B--2---:R-:W-:-:S03]  /*83e60*/  IADD3 R4, P3, R7, R46, RZ ;  /* 0x0000002e07047210 */ /* 0x004fc60007f7e0ff */
[----:B------:R-:W-:Y:S01]  /*83e70*/  IMAD.X R15, R8, 0x1, R34, P2 ;  /* 0x00000001080f7824 */ /* 0x000fe200010e0622 */
[----:B------:R0:W-:Y:S01]  /*83e80*/  STL.64 [R1+0x21b0], R12 ;  /* 0x0021b00c01007387 */ /* 0x0001e20000100a00 */
[----:B------:R-:W-:-:S03]  /*83e90*/  IMAD.X R5, R9, 0x1, R37, P3 ;  /* 0x0000000109057824 */ /* 0x000fc600018e0625 */
[----:B------:R1:W-:Y:S04]  /*83ea0*/  STL.64 [R1+0x21a8], R14 ;  /* 0x0021a80e01007387 */ /* 0x0003e80000100a00 */
[----:B------:R2:W-:Y:S01]  /*83eb0*/  STL.64 [R1+0x21c8], R4 ;  /* 0x0021c80401007387 */ /* 0x0005e20000100a00 */
[----:B0-----:R-:W-:Y:S02]  /*83ec0*/  IADD3 R12, P1, R11, R47, RZ ;  /* 0x0000002f0b0c7210 */ /* 0x001fe40007f3e0ff */
[----:B-1----:R-:W-:-:S03]  /*83ed0*/  IADD3 R14, P3, R3, R44, RZ ;  /* 0x0000002c030e7210 */ /* 0x002fc60007f7e0ff */
[----:B------:R-:W-:Y:S01]  /*83ee0*/  IMAD.X R13, R8, 0x1, R35, P1 ;  /* 0x00000001080d7824 */ /* 0x000fe200008e0623 */
[----:B--2---:R-:W-:Y:S01]  /*83ef0*/  IADD3 R4, P2, R7, R44, RZ ;  /* 0x0000002c07047210 */ /* 0x004fe20007f5e0ff */
[--C-:B------:R-:W-:Y:S01]  /*83f00*/  IMAD.X R15, R48, 0x1, R38.reuse, P3 ;  /* 0x00000001300f7824 */ /* 0x100fe200018e0626 */
[----:B------:R-:W-:Y:S03]  /*83f10*/  STL [R1+0x3750], R7 ;  /* 0x0037500701007387 */ /* 0x000fe60000100800 */
[----:B------:R-:W-:Y:S01]  /*83f20*/  IMAD.X R5, R9, 0x1, R38, P2 ;  /* 0x0000000109057824 */ /* 0x000fe200010e0626 */
[----:B------:R0:W-:Y:S01]  /*83f30*/  STL.64 [R1+0x21a0], R12 ;  /* 0x0021a00c01007387 */ /* 0x0001e20000100a00 */
[----:B------:R-:W-:-:S03]  /*83f40*/  IADD3 R6, P2, R16, R40, RZ ;  /* 0x0000002810067210 */ /* 0x000fc60007f5e0ff */
[----:B0-----:R-:W2:Y:S04]  /*83f50*/  LDL.LU R13, [R1+0x3754] ;  /* 0x00375400010d7983 */ /* 0x001ea80000300800 */
[----:B------:R0:W-:Y:S04]  /*83f60*/  STL.64 [R1+0x21f8], R14 ;  /* 0x0021f80e01007387 */ /* 0x0001e80000100a00 */
[----:B------:R1:W-:Y:S01]  /*83f70*/  STL.64 [R1+0x21c0], R4 ;  /* 0x0021c00401007387 */ /* 0x0003e20000100a00 */
[----:B------:R-:W-:Y:S01]  /*83f80*/  IMAD.X R7, R10, 0x1, R42, P2 ;  /* 0x000000010a077824 */ /* 0x000fe200010e062a */
[----:B0-----:R-:W-:-:S02]  /*83f90*/  IADD3 R14, P1, R11, R45, RZ ;  /* 0x0000002d0b0e7210 */ /* 0x001fc40007f3e0ff */
[----:B-1----:R-:W-:-:S03]  /*83fa0*/  IADD3 R4, P3, R11, R46, RZ ;  /* 0x0000002e0b047210 */ /* 0x002fc60007f7e0ff */
[C---:B------:R-:W-:Y:S02]  /*83fb0*/  IMAD.X R15, R8.reuse, 0x1, R36, P1 ;  /* 0x00000001080f7824 */ /* 0x040fe400008e0624 */
[----:B------:R-:W-:-:S03]  /*83fc0*/  IMAD.X R5, R8, 0x1, R37, P3 ;  /* 0x0000000108057824 */ /* 0x000fc600018e0625 */
[----:B------:R0:W-:Y:S04]  /*83fd0*/  STL.64 [R1+0x2198], R14 ;  /* 0x0021980e01007387 */ /* 0x0001e80000100a00 */
[----:B------:R1:W-:Y:S04]  /*83fe0*/  STL.64 [R1+0x2190], R4 ;  /* 0x0021900401007387 */ /* 0x0003e80000100a00 */
[----:B------:R3:W-:Y:S01]  /*83ff0*/  STL.64 [R1+0x2178], R6 ;  /* 0x0021780601007387 */ /* 0x0007e20000100a00 */
[----:B0-----:R-:W-:Y:S02]  /*84000*/  IADD3 R14, P1, R16, R57, RZ ;  /* 0x00000039100e7210 */ /* 0x001fe40007f3e0ff */
[----:B-1----:R-:W-:-:S03]  /*84010*/  IADD3 R4, P3, R11, R44, RZ ;  /* 0x0000002c0b047210 */ /* 0x002fc60007f7e0ff */
[----:B------:R-:W-:Y:S01]  /*84020*/  IMAD.X R15, R10, 0x1, R34, P1 ;  /* 0x000000010a0f7824 */ /* 0x000fe200008e0622 */
[----:B---3--:R-:W-:Y:S01]  /*84030*/  IADD3 R6, P2, R16, R47, RZ ;  /* 0x0000002f10067210 */ /* 0x008fe20007f5e0ff */
[----:B------:R-:W-:-:S03]  /*84040*/  IMAD.X R5, R8, 0x1, R38, P3 ;  /* 0x0000000108057824 */ /* 0x000fc600018e0626 */
[----:B------:R-:W-:Y:S01]  /*84050*/  STL.64 [R1+0x2170], R14 ;  /* 0x0021700e01007387 */ /* 0x000fe20000100a00 */
[----:B------:R-:W-:-:S03]  /*84060*/  IMAD.X R7, R10, 0x1, R35, P2 ;  /* 0x000000010a077824 */ /* 0x000fc600010e0623 */
[----:B------:R-:W-:Y:S04]  /*84070*/  STL.64 [R1+0x2188], R4 ;  /* 0x0021880401007387 */ /* 0x000fe80000100a00 */
[----:B------:R0:W-:Y:S04]  /*84080*/  STL.64 [R1+0x2168], R6 ;  /* 0x0021680601007387 */ /* 0x0001e80000100a00 */
[----:B0-----:R-:W3:Y:S01]  /*84090*/  LDL.LU R7, [R1+0x3750] ;  /* 0x0037500001077983 */ /* 0x001ee20000300800 */
[----:B------:R-:W-:Y:S02]  /*840a0*/  IADD3 R4, P3, R3, R43, RZ ;  /* 0x0000002b03047210 */ /* 0x000fe40007f7e0ff */
[----:B------:R-:W-:-:S03]  /*840b0*/  IADD3 R14, P1, R16, R45, RZ ;  /* 0x0000002d100e7210 */ /* 0x000fc60007f3e0ff */
[----:B------:R-:W-:Y:S01]  /*840c0*/  IMAD.X R5, R48, 0x1, R39, P3 ;  /* 0x0000000130057824 */ /* 0x000fe200018e0627 */
[----:B------:R0:W-:Y:S01]  /*840d0*/  STL [R1+0x3740], R48 ;  /* 0x0037403001007387 */ /* 0x0001e20000100800 */
[----:B------:R-:W-:-:S03]  /*840e0*/  IMAD.X R15, R10, 0x1, R36, P1 ;  /* 0x000000010a0f7824 */ /* 0x000fc600008e0624 */
[----:B------:R-:W-:Y:S01]  /*840f0*/  STL.64 [R1+0x21f0], R4 ;  /* 0x0021f00401007387 */ /* 0x000fe20000100a00 */
[----:B0-----:R-:W-:-:S03]  /*84100*/  IADD3 R48, P2, R16, R46, RZ ;  /* 0x0000002e10307210 */ /* 0x001fc60007f5e0ff */
[----:B------:R0:W-:Y:S02]  /*84110*/  STL.64 [R1+0x2160], R14 ;  /* 0x0021600e01007387 */ /* 0x0001e40000100a00 */
[----:B------:R-:W-:Y:S01]  /*84120*/  IMAD.X R49, R10, 0x1, R37, P2 ;  /* 0x000000010a317824 */ /* 0x000fe200010e0625 */
[----:B0-----:R-:W-:-:S04]  /*84130*/  IADD3 R14, P1, R11, R43, RZ ;  /* 0x0000002b0b0e7210 */ /* 0x001fc80007f3e0ff */
[----:B------:R0:W-:Y:S01]  /*84140*/  STL.64 [R1+0x2158], R48 ;  /* 0x0021583001007387 */ /* 0x0001e20000100a00 */
[----:B------:R-:W-:Y:S02]  /*84150*/  IMAD.X R15, R8, 0x1, R39, P1 ;  /* 0x00000001080f7824 */ /* 0x000fe400008e0627 */
[----:B------:R-:W-:Y:S02]  /*84160*/  IMAD.MOV.U32 R17, RZ, RZ, R19 ;  /* 0x000000ffff117224 */ /* 0x000fe400078e0013 */
[----:B------:R-:W-:Y:S02]  /*84170*/  IMAD.MOV.U32 R19, RZ, RZ, R20 ;  /* 0x000000ffff137224 */ /* 0x000fe400078e0014 */
[----:B------:R-:W-:Y:S02]  /*84180*/  IMAD.MOV.U32 R20, RZ, RZ, R26 ;  /* 0x000000ffff147224 */ /* 0x000fe400078e001a */
[----:B------:R-:W-:Y:S02]  /*84190*/  IMAD.MOV.U32 R26, RZ, RZ, R50 ;  /* 0x000000ffff1a7224 */ /* 0x000fe400078e0032 */
[----:B------:R-:W-:Y:S01]  /*841a0*/  IMAD.MOV.U32 R50, RZ, RZ, R60 ;  /* 0x000000ffff327224 */ /* 0x000fe200078e003c */
[----:B--2---:R-:W-:-:S02]  /*841b0*/  SHF.R.S32.HI R12, RZ, 0x1f, R13 ;  /* 0x0000001fff0c7819 */ /* 0x004fc4000001140d */
[----:B0-----:R-:W-:-:S05]  /*841c0*/  IADD3 R48, P1, R13, R40, RZ ;  /* 0x000000280d307210 */ /* 0x001fca0007f3e0ff */
[----:B------:R-:W-:Y:S01]  /*841d0*/  IMAD.X R49, R12, 0x1, R42, P1 ;  /* 0x000000010c317824 */ /* 0x000fe200008e062a */
[----:B---3--:R-:W-:-:S05]  /*841e0*/  IADD3 R4, P3, R7, R43, RZ ;  /* 0x0000002b07047210 */ /* 0x008fca0007f7e0ff */
[----:B------:R-:W-:-:S05]  /*841f0*/  IMAD.X R5, R9, 0x1, R39, P3 ;  /* 0x0000000109057824 */ /* 0x000fca00018e0627 */
        /* <DEDUP_REMOVED lines=8> */
[----:B------:R1:W-:Y:S01]  /*84280*/  STL.64 [R1+0x2148], R14 ;  /* 0x0021480e01007387 */ /* 0x0003e20000100a00 */
[----:B0-----:R-:W-:-:S03]  /*84290*/  IADD3 R4, P2, R13, R57, RZ ;  /* 0x000000390d047210 */ /* 0x001fc60007f5e0ff */
[----:B------:R0:W-:Y:S01]  /*842a0*/  STL.64 [R1+0x2140], R48 ;  /* 0x0021403001007387 */ /* 0x0001e20000100a00 */
[----:B-1----:R-:W-:Y:S02]  /*842b0*/  IMAD.MOV.U32 R15, RZ, RZ, R22 ;  /* 0x000000ffff0f7224 */ /* 0x002fe400078e0016 */
[----:B------:R-:W-:Y:S02]  /*842c0*/  IMAD.MOV.U32 R22, RZ, RZ, R52 ;  /* 0x000000ffff167224 */ /* 0x000fe400078e0034 */
[----:B------:R-:W-:Y:S02]  /*842d0*/  IMAD.MOV.U32 R52, RZ, RZ, R61 ;  /* 0x000000ffff347224 */ /* 0x000fe400078e003d */
[C---:B------:R-:W-:Y:S02]  /*842e0*/  IMAD.X R5, R12.reuse, 0x1, R34, P2 ;  /* 0x000000010c057824 */ /* 0x040fe400010e0622 */
[----:B------:R-:W-:Y:S01]  /*842f0*/  IMAD.X R61, R12, 0x1, R35, P3 ;  /* 0x000000010c3d7824 */ /* 0x000fe200018e0623 */
[----:B0-----:R-:W-:-:S02]  /*84300*/  IADD3 R48, P1, R13, R45, RZ ;  /* 0x0000002d0d307210 */ /* 0x001fc40007f3e0ff */
[----:B------:R-:W-:Y:S03]  /*84310*/  STL.64 [R1+0x2138], R4 ;  /* 0x0021380401007387 */ /* 0x000fe60000100a00 */
[----:B------:R-:W-:Y:S01]  /*84320*/  IMAD.X R49, R12, 0x1, R36, P1 ;  /* 0x000000010c317824 */ /* 0x000fe200008e0624 */
[----:B------:R0:W-:Y:S04]  /*84330*/  STL.64 [R1+0x2130], R60 ;  /* 0x0021303c01007387 */ /* 0x0001e80000100a00 */
[----:B0-----:R-:W2:Y:S04]  /*84340*/  LDL.LU.64 R60, [R1+0x3748] ;  /* 0x00374800013c7983 */ /* 0x001ea80000300a00 */
[----:B------:R0:W-:Y:S04]  /*84350*/  STL.64 [R1+0x2128], R48 ;  /* 0x0021283001007387 */ /* 0x0001e80000100a00 */
[----:B0-----:R-:W3:Y:S01]  /*84360*/  LDL.LU R48, [R1+0x3740] ;  /* 0x0037400001307983 */ /* 0x001ee20000300800 */
[----:B------:R-:W-:-:S05]  /*84370*/  IADD3 R4, P2, R13, R46, RZ ;  /* 0x0000002e0d047210 */ /* 0x000fca0007f5e0ff */
[----:B------:R-:W-:-:S05]  /*84380*/  IMAD.X R5, R12, 0x1, R37, P2 ;  /* 0x000000010c057824 */ /* 0x000fca00010e0625 */
[----:B------:R0:W-:Y:S04]  /*84390*/  STL.64 [R1+0x2120], R4 ;  /* 0x0021200401007387 */ /* 0x0001e80000100a00 */
[----:B0-----:R-:W4:Y:S01]  /*843a0*/  LDL.LU.64 R4, [R1+0x3738] ;  /* 0x0037380001047983 */ /* 0x001f220000300a00 */
[----:B------:R-:W-:Y:S02]  /*843b0*/  SHF.R.S32.HI R14, RZ, 0x1f, R18 ;  /* 0x0000001fff0e7819 */ /* 0x000fe40000011412 */
[-C--:B--2---:R-:W-:Y:S02]  /*843c0*/  IADD3 R2, P3, R3, R61.reuse, RZ ;  /* 0x0000003d03027210 */ /* 0x084fe40007f7e0ff */
[----:B------:R-:W-:-:S05]  /*843d0*/  IADD3 R6, P1, R7, R61, RZ ;  /* 0x0000003d07067210 */ /* 0x000fca0007f3e0ff */
[--C-:B------:R-:W-:Y:S02]  /*843e0*/  IMAD.X R7, R9, 0x1, R41.reuse, P1 ;  /* 0x0000000109077824 */ /* 0x100fe400008e0629 */
[----:B---3--:R-:W-:-:S05]  /*843f0*/  IMAD.X R3, R48, 0x1, R41, P3 ;  /* 0x0000000130037824 */ /* 0x008fca00018e0629 */
[----:B------:R0:W-:Y:S04]  /*84400*/  STL.64 [R1+0x2108], R2 ;  /* 0x0021080201007387 */ /* 0x0001e80000100a00 */
[----:B------:R1:W-:Y:S01]  /*84410*/  STL.64 [R1+0x20f8], R6 ;  /* 0x0020f80601007387 */ /* 0x0003e20000100a00 */
[C---:B0-----:R-:W-:Y:S02]  /*84420*/  IADD3 R2, P3, R13.reuse, R44, RZ ;  /* 0x0000002c0d027210 */ /* 0x041fe40007f7e0ff */
[----:B-1----:R-:W-:-:S03]  /*84430*/  IADD3 R6, P1, R13, R43, RZ ;  /* 0x0000002b0d067210 */ /* 0x002fc60007f3e0ff */
[----:B------:R-:W-:Y:S01]  /*84440*/  IMAD.X R3, R12, 0x1, R38, P3 ;  /* 0x000000010c037824 */ /* 0x000fe200018e0626 */
[----:B------:R-:W-:Y:S01]  /*84450*/  IADD3 R48, P2, R18, R40, RZ ;  /* 0x0000002812307210 */ /* 0x000fe20007f5e0ff */
[----:B------:R-:W-:-:S03]  /*84460*/  IMAD.X R7, R12, 0x1, R39, P1 ;  /* 0x000000010c077824 */ /* 0x000fc600008e0627 */
[----:B------:R0:W-:Y:S01]  /*84470*/  STL.64 [R1+0x20e8], R2 ;  /* 0x0020e80201007387 */ /* 0x0001e20000100a00 */
[----:B------:R-:W-:-:S03]  /*84480*/  IMAD.X R49, R14, 0x1, R42, P2 ;  /* 0x000000010e317824 */ /* 0x000fc600010e062a */
[----:B------:R1:W-:Y:S01]  /*84490*/  STL.64 [R1+0x20d0], R6 ;  /* 0x0020d00601007387 */ /* 0x0003e20000100a00 */
[C---:B0-----:R-:W-:Y:S02]  /*844a0*/  IADD3 R2, P3, R18.reuse, R57, RZ ;  /* 0x0000003912027210 */ /* 0x041fe40007f7e0ff */
[----:B-1----:R-:W-:-:S03]  /*844b0*/  IADD3 R6, P1, R18, R47, RZ ;  /* 0x0000002f12067210 */ /* 0x002fc60007f3e0ff */
[C---:B------:R-:W-:Y:S01]  /*844c0*/  IMAD.X R3, R14.reuse, 0x1, R34, P3 ;  /* 0x000000010e037824 */ /* 0x040fe200018e0622 */
        /* <DEDUP_REMOVED lines=8> */
[----:B------:R-:W-:Y:S01]  /*84550*/  IMAD.X R3, R8, 0x1, R41, P3 ;  /* 0x0000000108037824 */ /* 0x000fe200018e0629 */
[----:B------:R-:W-:Y:S02]  /*84560*/  IADD3 R8, P3, R16, R61, RZ ;  /* 0x0000003d10087210 */ /* 0x000fe40007f7e0ff */
[----:B------:R0:W-:Y:S01]  /*84570*/  STL.64 [R1+0x20b0], R48 ;  /* 0x0020b03001007387 */ /* 0x0001e20000100a00 */
[----:B------:R-:W-:Y:S02]  /*84580*/  IMAD.X R7, R14, 0x1, R37, P1 ;  /* 0x000000010e077824 */ /* 0x000fe400008e0625 */
[----:B------:R-:W-:Y:S01]  /*84590*/  IMAD.X R9, R10, 0x1, R41, P3 ;  /* 0x000000010a097824 */ /* 0x000fe200018e0629 */
[----:B------:R-:W-:Y:S01]  /*845a0*/  IADD3 R10, P3, R18, R43, RZ ;  /* 0x0000002b120a7210 */ /* 0x000fe20007f7e0ff */
[----:B0-----:R-:W2:Y:S04]  /*845b0*/  LDL.LU.64 R48, [R1+0x3730] ;  /* 0x0037300001307983 */ /* 0x001ea80000300a00 */
[----:B------:R0:W-:Y:S01]  /*845c0*/  STL.64 [R1+0x20a0], R2 ;  /* 0x0020a00201007387 */ /* 0x0001e20000100a00 */
[----:B------:R-:W-:-:S03]  /*845d0*/  SHF.R.S32.HI R16, RZ, 0x1f, R15 ;  /* 0x0000001fff107819 */ /* 0x000fc6000001140f */
[----:B------:R1:W-:Y:S01]  /*845e0*/  STL.64 [R1+0x2098], R6 ;  /* 0x0020980601007387 */ /* 0x0003e20000100a00 */
[----:B------:R-:W-:Y:S01]  /*845f0*/  IMAD.X R11, R14, 0x1, R39, P3 ;  /* 0x000000010e0b7824 */ /* 0x000fe200018e0627 */
[----:B0-----:R-:W-:Y:S02]  /*84600*/  IADD3 R2, P2, R18, R44, RZ ;  /* 0x0000002c12027210 */ /* 0x001fe40007f5e0ff */
[----:B-1----:R-:W3:Y:S03]  /*84610*/  LDL.LU.64 R6, [R1+0x3728] ;  /* 0x0037280001067983 */ /* 0x002ee60000300a00 */
[----:B------:R-:W-:Y:S01]  /*84620*/  IMAD.X R3, R14, 0x1, R38, P2 ;  /* 0x000000010e037824 */ /* 0x000fe200010e0626 */
[----:B------:R0:W-:Y:S04]  /*84630*/  STL.64 [R1+0x2078], R8 ;  /* 0x0020780801007387 */ /* 0x0001e80000100a00 */
[----:B------:R1:W-:Y:S01]  /*84640*/  STL.64 [R1+0x2070], R2 ;  /* 0x0020700201007387 */ /* 0x0003e20000100a00 */
[----:B0-----:R-:W-:-:S03]  /*84650*/  IADD3 R8, P1, R15, R40, RZ ;  /* 0x000000280f087210 */ /* 0x001fc60007f3e0ff */
[----:B------:R0:W-:Y:S01]  /*84660*/  STL.64 [R1+0x2060], R10 ;  /* 0x0020600a01007387 */ /* 0x0001e20000100a00 */
[----:B-1----:R-:W-:Y:S01]  /*84670*/  IADD3 R2, P2, R15, R57, RZ ;  /* 0x000000390f027210 */ /* 0x002fe20007f5e0ff */
[----:B------:R-:W-:-:S04]  /*84680*/  IMAD.X R9, R16, 0x1, R42, P1 ;  /* 0x0000000110097824 */ /* 0x000fc800008e062a */
[----:B------:R-:W-:Y:S01]  /*84690*/  IMAD.X R3, R16, 0x1, R34, P2 ;  /* 0x0000000110037824 */ /* 0x000fe200010e0622 */
[----:B------:R1:W-:Y:S01]  /*846a0*/  STL.64 [R1+0x2058], R8 ;  /* 0x0020580801007387 */ /* 0x0003e20000100a00 */
[----:B0-----:R-:W-:-:S03]  /*846b0*/  IADD3 R10, P3, R15, R47, RZ ;  /* 0x0000002f0f0a7210 */ /* 0x001fc60007f7e0ff */
[----:B------:R0:W-:Y:S02]  /*846c0*/  STL.64 [R1+0x2050], R2 ;  /* 0x0020500201007387 */ /* 0x0001e40000100a00 */
[----:B------:R-:W-:Y:S01]  /*846d0*/  IMAD.X R11, R16, 0x1, R35, P3 ;  /* 0x00000001100b7824 */ /* 0x000fe200018e0623 */
[----:B-1----:R-:W-:-:S04]  /*846e0*/  IADD3 R8, P1, R15, R45, RZ ;  /* 0x0000002d0f087210 */ /* 0x002fc80007f3e0ff */
[----:B------:R1:W-:Y:S01]  /*846f0*/  STL.64 [R1+0x2048], R10 ;  /* 0x0020480a01007387 */ /* 0x0003e20000100a00 */
[----:B0-----:R-:W-:Y:S01]  /*84700*/  IADD3 R2, P2, R15, R46, RZ ;  /* 0x0000002e0f027210 */ /* 0x001fe20007f5e0ff */
[----:B------:R-:W-:-:S04]  /*84710*/  IMAD.X R9, R16, 0x1, R36, P1 ;  /* 0x0000000110097824 */ /* 0x000fc800008e0624 */
[----:B------:R-:W-:Y:S01]  /*84720*/  IMAD.X R3, R16, 0x1, R37, P2 ;  /* 0x0000000110037824 */ /* 0x000fe200010e0625 */
[----:B------:R0:W-:Y:S01]  /*84730*/  STL.64 [R1+0x2040], R8 ;  /* 0x0020400801007387 */ /* 0x0001e20000100a00 */
[----:B-1----:R-:W-:-:S03]  /*84740*/  IADD3 R10, P3, R13, R61, RZ ;  /* 0x0000003d0d0a7210 */ /* 0x002fc60007f7e0ff */
[----:B------:R1:W-:Y:S02]  /*84750*/  STL.64 [R1+0x2038], R2 ;  /* 0x0020380201007387 */ /* 0x0003e40000100a00 */
[----:B------:R-:W-:Y:S01]  /*84760*/  IMAD.X R11, R12, 0x1, R41, P3 ;  /* 0x000000010c0b7824 */ /* 0x000fe200018e0629 */
[----:B------:R-:W-:Y:S02]  /*84770*/  IADD3 R12, P3, R18, R61, RZ ;  /* 0x0000003d120c7210 */ /* 0x000fe40007f7e0ff */
[----:B0-----:R-:W-:-:S03]  /*84780*/  IADD3 R8, P1, R15, R44, RZ ;  /* 0x0000002c0f087210 */ /* 0x001fc60007f3e0ff */
[----:B------:R-:W-:Y:S01]  /*84790*/  IMAD.X R13, R14, 0x1, R41, P3 ;  /* 0x000000010e0d7824 */ /* 0x000fe200018e0629 */
[----:B-1----:R-:W2:Y:S01]  /*847a0*/  LDL.LU.64 R2, [R1+0x3720] ;  /* 0x0037200001027983 */ /* 0x002ea20000300a00 */
[----:B------:R-:W-:-:S03]  /*847b0*/  IMAD.X R9, R16, 0x1, R38, P1 ;  /* 0x0000000110097824 */ /* 0x000fc600008e0626 */
[----:B------:R0:W-:Y:S04]  /*847c0*/  STL.64 [R1+0x2028], R10 ;  /* 0x0020280a01007387 */ /* 0x0001e80000100a00 */
[----:B------:R1:W-:Y:S01]  /*847d0*/  STL.64 [R1+0x2020], R8 ;  /* 0x0020200801007387 */ /* 0x0003e20000100a00 */
[----:B------:R-:W-:Y:S02]  /*847e0*/  SHF.R.S32.HI R18, RZ, 0x1f, R17 ;  /* 0x0000001fff127819 */ /* 0x000fe40000011411 */
[----:B0-----:R-:W-:Y:S01]  /*847f0*/  IADD3 R10, P2, R15, R43, RZ ;  /* 0x0000002b0f0a7210 */ /* 0x001fe20007f5e0ff */
[----:B-1----:R-:W4:Y:S04]  /*84800*/  LDL.LU.64 R8, [R1+0x3718] ;  /* 0x0037180001087983 */ /* 0x002f280000300a00 */
[----:B------:R-:W-:Y:S01]  /*84810*/  IMAD.X R11, R16, 0x1, R39, P2 ;  /* 0x00000001100b7824 */ /* 0x000fe200010e0627 */
[----:B------:R-:W-:Y:S01]  /*84820*/  IADD3 R14, P1, R17, R40, RZ ;  /* 0x00000028110e7210 */ /* 0x000fe20007f3e0ff */
[----:B------:R0:W-:Y:S04]  /*84830*/  STL.64 [R1+0x2000], R12 ;  /* 0x0020000c01007387 */ /* 0x0001e80000100a00 */
[----:B------:R1:W-:Y:S01]  /*84840*/  STL.64 [R1+0x1ff8], R10 ;  /* 0x001ff80a01007387 */ /* 0x0003e20000100a00 */
[----:B0-----:R-:W-:Y:S01]  /*84850*/  IADD3 R12, P3, R15, R61, RZ ;  /* 0x0000003d0f0c7210 */ /* 0x001fe20007f7e0ff */
[----:B------:R-:W-:Y:S01]  /*84860*/  IMAD.X R15, R18, 0x1, R42, P1 ;  /* 0x00000001120f7824 */ /* 0x000fe200008e062a */
[----:B-1----:R-:W-:-:S03]  /*84870*/  IADD3 R10, P2, R17, R57, RZ ;  /* 0x00000039110a7210 */ /* 0x002fc60007f5e0ff */
[----:B------:R-:W-:Y:S02]  /*84880*/  IMAD.X R13, R16, 0x1, R41, P3 ;  /* 0x00000001100d7824 */ /* 0x000fe400018e0629 */
[----:B------:R-:W-:-:S03]  /*84890*/  IMAD.X R11, R18, 0x1, R34, P2 ;  /* 0x00000001120b7824 */ /* 0x000fc600010e0622 */
[----:B------:R0:W-:Y:S04]  /*848a0*/  STL.64 [R1+0x1fe0], R12 ;  /* 0x001fe00c01007387 */ /* 0x0001e80000100a00 */
[----:B------:R1:W-:Y:S01]  /*848b0*/  STL.64 [R1+0x1fd8], R14 ;  /* 0x001fd80e01007387 */ /* 0x0003e20000100a00 */
[C---:B0-----:R-:W-:Y:S02]  /*848c0*/  IADD3 R12, P3, R17.reuse, R47, RZ ;  /* 0x0000002f110c7210 */ /* 0x041fe40007f7e0ff */
[----:B-1----:R-:W-:Y:S01]  /*848d0*/  IADD3 R14, P1, R17, R45, RZ ;  /* 0x0000002d110e7210 */ /* 0x002fe20007f3e0ff */
[----:B------:R0:W-:Y:S02]  /*848e0*/  STL.64 [R1+0x1fd0], R10 ;  /* 0x001fd00a01007387 */ /* 0x0001e40000100a00 */
[----:B------:R-:W-:-:S02]  /*848f0*/  IMAD.X R13, R18, 0x1, R35, P3 ;  /* 0x00000001120d7824 */ /* 0x000fc400018e0623 */
[----:B------:R-:W-:-:S03]  /*84900*/  IMAD.X R15, R18, 0x1, R36, P1 ;  /* 0x00000001120f7824 */ /* 0x000fc600008e0624 */
[----:B------:R1:W-:Y:S01]  /*84910*/  STL.64 [R1+0x1fc0], R12 ;  /* 0x001fc00c01007387 */ /* 0x0003e20000100a00 */
[----:B0-----:R-:W-:-:S03]  /*84920*/  IADD3 R10, P2, R17, R46, RZ ;  /* 0x0000002e110a7210 */ /* 0x001fc60007f5e0ff */
[----:B------:R0:W-:Y:S02]  /*84930*/  STL.64 [R1+0x1fb8], R14 ;  /* 0x001fb80e01007387 */ /* 0x0001e40000100a00 */
[----:B------:R-:W-:Y:S01]  /*84940*/  IMAD.X R11, R18, 0x1, R37, P2 ;  /* 0x00000001120b7824 */ /* 0x000fe200010e0625 */
[C---:B-1----:R-:W-:Y:S02]  /*84950*/  IADD3 R12, P3, R17.reuse, R44, RZ ;  /* 0x0000002c110c7210 */ /* 0x042fe40007f7e0ff */
[C---:B------:R-:W-:Y:S02]  /*84960*/  IADD3 R16, P2, R17.reuse, R61, RZ ;  /* 0x0000003d11107210 */ /* 0x040fe40007f5e0ff */
[----:B0-----:R-:W-:Y:S01]  /*84970*/  IADD3 R14, P1, R17, R43, RZ ;  /* 0x0000002b110e7210 */ /* 0x001fe20007f3e0ff */
[----:B------:R-:W-:Y:S01]  /*84980*/  IMAD.MOV.U32 R17, RZ, RZ, R18 ;  /* 0x000000ffff117224 */ /* 0x000fe200078e0012 */
[----:B------:R0:W-:Y:S03]  /*84990*/  STL.64 [R1+0x1fb0], R10 ;  /* 0x001fb00a01007387 */ /* 0x0001e60000100a00 */
[C---:B------:R-:W-:Y:S01]  /*849a0*/  IMAD.X R13, R17.reuse, 0x1, R38, P3 ;  /* 0x00000001110d7824 */ /* 0x040fe200018e0626 */
[----:B------:R-:W-:Y:S01]  /*849b0*/  SHF.R.S32.HI R18, RZ, 0x1f, R20 ;  /* 0x0000001fff127819 */ /* 0x000fe20000011414 */
[----:B------:R-:W-:-:S02]  /*849c0*/  IMAD.X R15, R17, 0x1, R39, P1 ;  /* 0x00000001110f7824 */ /* 0x000fc400008e0627 */
[----:B------:R-:W-:Y:S01]  /*849d0*/  IMAD.X R17, R17, 0x1, R41, P2 ;  /* 0x0000000111117824 */ /* 0x000fe200010e0629 */
[----:B0-----:R-:W3:Y:S04]  /*849e0*/  LDL.LU.64 R10, [R1+0x3710] ;  /* 0x00371000010a7983 */ /* 0x001ee80000300a00 */
[----:B------:R0:W-:Y:S04]  /*849f0*/  STL.64 [R1+0x1fa8], R12 ;  /* 0x001fa80c01007387 */ /* 0x0001e80000100a00 */
[----:B------:R1:W-:Y:S01]  /*84a00*/  STL.64 [R1+0x1fa0], R14 ;  /* 0x001fa00e01007387 */ /* 0x0003e20000100a00 */
[----:B0-----:R-:W-:-:S03]  /*84a10*/  IADD3 R12, P3, R20, R40, RZ ;  /* 0x00000028140c7210 */ /* 0x001fc60007f7e0ff */
[----:B------:R0:W-:Y:S01]  /*84a20*/  STL.64 [R1+0x1f90], R16 ;  /* 0x001f901001007387 */ /* 0x0001e20000100a00 */
[----:B-1----:R-:W-:Y:S01]  /*84a30*/  IADD3 R14, P1, R20, R57, RZ ;  /* 0x00000039140e7210 */ /* 0x002fe20007f3e0ff */
[----:B------:R-:W-:-:S04]  /*84a40*/  IMAD.X R13, R18, 0x1, R42, P3 ;  /* 0x00000001120d7824 */ /* 0x000fc800018e062a */
[----:B------:R-:W-:Y:S01]  /*84a50*/  IMAD.X R15, R18, 0x1, R34, P1 ;  /* 0x00000001120f7824 */ /* 0x000fe200008e0622 */
[----:B0-----:R-:W-:Y:S01]  /*84a60*/  IADD3 R16, P2, R20, R47, RZ ;  /* 0x0000002f14107210 */ /* 0x001fe20007f5e0ff */
[----:B------:R0:W-:Y:S04]  /*84a70*/  STL.64 [R1+0x1f88], R12 ;  /* 0x001f880c01007387 */ /* 0x0001e80000100a00 */
[----:B------:R-:W-:Y:S01]  /*84a80*/  IMAD.X R17, R18, 0x1, R35, P2 ;  /* 0x0000000112117824 */ /* 0x000fe200010e0623 */
[----:B------:R1:W-:Y:S01]  /*84a90*/  STL.64 [R1+0x1f80], R14 ;  /* 0x001f800e01007387 */ /* 0x0003e20000100a00 */
[----:B0-----:R-:W-:-:S03]  /*84aa0*/  IADD3 R12, P3, R20, R45, RZ ;  /* 0x0000002d140c7210 */ /* 0x001fc60007f7e0ff */
[----:B------:R0:W-:Y:S01]  /*84ab0*/  STL.64 [R1+0x1f70], R16 ;  /* 0x001f701001007387 */ /* 0x0001e20000100a00 */
[----:B-1----:R-:W-:Y:S01]  /*84ac0*/  IADD3 R14, P1, R20, R46, RZ ;  /* 0x0000002e140e7210 */ /* 0x002fe20007f3e0ff */
[----:B------:R-:W-:Y:S01]  /*84ad0*/  IMAD.X R13, R18, 0x1, R36, P3 ;  /* 0x00000001120d7824 */ /* 0x000fe200018e0624 */
[----:B0-----:R-:W-:-:S04]  /*84ae0*/  IADD3 R16, P2, R20, R44, RZ ;  /* 0x0000002c14107210 */ /* 0x001fc80007f5e0ff */
[----:B------:R0:W-:Y:S01]  /*84af0*/  STL.64 [R1+0x1f68], R12 ;  /* 0x001f680c01007387 */ /* 0x0001e20000100a00 */
[C---:B------:R-:W-:Y:S02]  /*84b00*/  IMAD.X R15, R18.reuse, 0x1, R37, P1 ;  /* 0x00000001120f7824 */ /* 0x040fe400008e0625 */
[----:B------:R-:W-:-:S03]  /*84b10*/  IMAD.X R17, R18, 0x1, R38, P2 ;  /* 0x0000000112117824 */ /* 0x000fc600010e0626 */
[----:B------:R1:W-:Y:S01]  /*84b20*/  STL.64 [R1+0x1f60], R14 ;  /* 0x001f600e01007387 */ /* 0x0003e20000100a00 */
[----:B0-----:R-:W-:-:S03]  /*84b30*/  IADD3 R12, P3, R20, R43, RZ ;  /* 0x0000002b140c7210 */ /* 0x001fc60007f7e0ff */
[----:B------:R0:W-:Y:S02]  /*84b40*/  STL.64 [R1+0x1f58], R16 ;  /* 0x001f581001007387 */ /* 0x0001e40000100a00 */
[----:B------:R-:W-:Y:S01]  /*84b50*/  IMAD.X R13, R18, 0x1, R39, P3 ;  /* 0x00000001120d7824 */ /* 0x000fe200018e0627 */
[----:B-1----:R-:W-:Y:S02]  /*84b60*/  IADD3 R14, P1, R20, R61, RZ ;  /* 0x0000003d140e7210 */ /* 0x002fe40007f3e0ff */
[----:B------:R-:W-:Y:S02]  /*84b70*/  SHF.R.S32.HI R20, RZ, 0x1f, R19 ;  /* 0x0000001fff147819 */ /* 0x000fe40000011413 */
[----:B0-----:R-:W-:Y:S01]  /*84b80*/  IADD3 R16, P2, R19, R40, RZ ;  /* 0x0000002813107210 */ /* 0x001fe20007f5e0ff */
[----:B------:R0:W-:Y:S01]  /*84b90*/  STL.64 [R1+0x1f50], R12 ;  /* 0x001f500c01007387 */ /* 0x0001e20000100a00 */
[----:B------:R-:W-:-:S03]  /*84ba0*/  IMAD.X R15, R18, 0x1, R41, P1 ;  /* 0x00000001120f7824 */ /* 0x000fc600008e0629 */
[----:B------:R-:W-:Y:S02]  /*84bb0*/  IMAD.X R17, R20, 0x1, R42, P2 ;  /* 0x0000000114117824 */ /* 0x000fe400010e062a */
[----:B------:R1:W-:Y:S01]  /*84bc0*/  STL.64 [R1+0x1f38], R14 ;  /* 0x001f380e01007387 */ /* 0x0003e20000100a00 */
[----:B0-----:R-:W-:-:S03]  /*84bd0*/  IADD3 R12, P3, R19, R57, RZ ;  /* 0x00000039130c7210 */ /* 0x001fc60007f7e0ff */
[----:B------:R0:W-:Y:S02]  /*84be0*/  STL.64 [R1+0x1f30], R16 ;  /* 0x001f301001007387 */ /* 0x0001e40000100a00 */
[C---:B------:R-:W-:Y:S01]  /*84bf0*/  IMAD.X R13, R20.reuse, 0x1, R34, P3 ;  /* 0x00000001140d7824 */ /* 0x040fe200018e0622 */
[C---:B-1----:R-:W-:Y:S02]  /*84c00*/  IADD3 R14, P1, R19.reuse, R47, RZ ;  /* 0x0000002f130e7210 */ /* 0x042fe40007f3e0ff */
[----:B0-----:R-:W-:Y:S02]  /*84c10*/  IADD3 R16, P2, R19, R45, RZ ;  /* 0x0000002d13107210 */ /* 0x001fe40007f5e0ff */
[----:B------:R0:W-:Y:S01]  /*84c20*/  STL.64 [R1+0x1f28], R12 ;  /* 0x001f280c01007387 */ /* 0x0001e20000100a00 */
[C---:B------:R-:W-:Y:S02]  /*84c30*/  IMAD.X R15, R20.reuse, 0x1, R35, P1 ;  /* 0x00000001140f7824 */ /* 0x040fe400008e0623 */
        /* <DEDUP_REMOVED lines=14> */
[----:B0-----:R-:W2:Y:S04]  /*84d20*/  LDL.LU.64 R12, [R1+0x3708] ;  /* 0x00370800010c7983 */ /* 0x001ea80000300a00 */
        /* <DEDUP_REMOVED lines=51> */
[----:B0-----:R-:W4:Y:S04]  /*85060*/  LDL.LU.64 R14, [R1+0x3700] ;  /* 0x00370000010e7983 */ /* 0x001f280000300a00 */
        /* <DEDUP_REMOVED lines=58> */
[C---:B------:R-:W-:Y:S01]  /*85410*/  IMAD.X R21, R24.reuse, 0x1, R34, P1 ;  /* 0x0000000118157824 */ /* 0x040fe200008e0622 */
[C---:B0-----:R-:W-:Y:S01]  /*85420*/  IADD3 R22, P2, R27.reuse, R47, RZ ;  /* 0x0000002f1b167210 */ /* 0x041fe20007f5e0ff */
[----:B------:R0:W-:Y:S04]  /*85430*/  STL.64 [R1+0x1d88], R18 ;  /* 0x001d881201007387 */ /* 0x0001e80000100a00 */
[----:B------:R-:W-:Y:S01]  /*85440*/  IMAD.X R23, R24, 0x1, R35, P2 ;  /* 0x0000000118177824 */ /* 0x000fe200010e0623 */
[----:B------:R1:W-:Y:S01]  /*85450*/  STL.64 [R1+0x1d80], R20 ;  /* 0x001d801401007387 */ /* 0x0003e20000100a00 */
[----:B0-----:R-:W-:-:S03]  /*85460*/  IADD3 R18, P3, R27, R45, RZ ;  /* 0x0000002d1b127210 */ /* 0x001fc60007f7e0ff */
[----:B------:R0:W-:Y:S01]  /*85470*/  STL.64 [R1+0x1d70], R22 ;  /* 0x001d701601007387 */ /* 0x0001e20000100a00 */
[C---:B-1----:R-:W-:Y:S01]  /*85480*/  IADD3 R20, P1, R27.reuse, R46, RZ ;  /* 0x0000002e1b147210 */ /* 0x042fe20007f3e0ff */
        /* <DEDUP_REMOVED lines=8> */
[C---:B------:R-:W-:Y:S01]  /*85510*/  IMAD.X R19, R24.reuse, 0x1, R39, P3 ;  /* 0x0000000118137824 */ /* 0x040fe200018e0627 */
        /* <DEDUP_REMOVED lines=9> */
[----:B------:R-:W-:Y:S01]  /*855b0*/  IMAD.X R19, R27, 0x1, R34, P3 ;  /* 0x000000011b137824 */ /* 0x000fe200018e0622 */
        /* <DEDUP_REMOVED lines=58> */
[----:B------:R-:W-:Y:S01]  /*85960*/  IMAD.MOV.U32 R27, RZ, RZ, R28 ;  /* 0x000000ffff1b7224 */ /* 0x000fe200078e001c */
[C---:B0-----:R-:W-:Y:S02]  /*85970*/  IADD3 R20, P1, R29.reuse, R46, RZ ;  /* 0x0000002e1d147210 */ /* 0x041fe40007f3e0ff */
[----:B------:R0:W-:Y:S03]  /*85980*/  STL.64 [R1+0x1c68], R24 ;  /* 0x001c681801007387 */ /* 0x0001e60000100a00 */
[----:B------:R-:W-:Y:S01]  /*85990*/  IMAD.X R21, R26, 0x1, R37, P1 ;  /* 0x000000011a157824 */ /* 0x000fe200008e0625 */
[C---:B-1----:R-:W-:Y:S02]  /*859a0*/  IADD3 R22, P2, R29.reuse, R44, RZ ;  /* 0x0000002c1d167210 */ /* 0x042fe40007f5e0ff */
[----:B------:R-:W-:-:S02]  /*859b0*/  IADD3 R28, P1, R29, R61, RZ ;  /* 0x0000003d1d1c7210 */ /* 0x000fc40007f3e0ff */
[----:B0-----:R-:W-:Y:S01]  /*859c0*/  IADD3 R24, P3, R29, R43, RZ ;  /* 0x0000002b1d187210 */ /* 0x001fe20007f7e0ff */
[----:B------:R-:W-:Y:S01]  /*859d0*/  IMAD.MOV.U32 R29, RZ, RZ, R26 ;  /* 0x000000ffff1d7224 */ /* 0x000fe200078e001a */
[----:B------:R0:W-:Y:S03]  /*859e0*/  STL.64 [R1+0x1c60], R20 ;  /* 0x001c601401007387 */ /* 0x0001e60000100a00 */
[C---:B------:R-:W-:Y:S01]  /*859f0*/  IMAD.X R23, R29.reuse, 0x1, R38, P2 ;  /* 0x000000011d177824 */ /* 0x040fe200010e0626 */
[----:B------:R-:W-:Y:S01]  /*85a00*/  SHF.R.S32.HI R26, RZ, 0x1f, R30 ;  /* 0x0000001fff1a7819 */ /* 0x000fe2000001141e */
[C---:B------:R-:W-:Y:S02]  /*85a10*/  IMAD.X R25, R29.reuse, 0x1, R39, P3 ;  /* 0x000000011d197824 */ /* 0x040fe400018e0627 */
        /* <DEDUP_REMOVED lines=126> */
[----:B0-----:R-:W-:-:S04]  /*86200*/  IADD3 R28, P1, R32, R43, RZ ;  /* 0x0000002b201c7210 */ /* 0x001fc80007f3e0ff */
[----:B------:R0:W-:Y:S01]  /*86210*/  STL.64 [R1+0x1aa8], R30 ;  /* 0x001aa81e01007387 */ /* 0x0001e20000100a00 */
[----:B-1----:R-:W-:Y:S01]  /*86220*/  IADD3 R26, P2, R32, R61, RZ ;  /* 0x0000003d201a7210 */ /* 0x002fe20007f5e0ff */
[----:B------:R-:W-:Y:S01]  /*86230*/  IMAD.X R29, R33, 0x1, R39, P1 ;  /* 0x00000001211d7824 */ /* 0x000fe200008e0627 */
[----:B------:R-:W-:-:S03]  /*86240*/  SHF.R.S32.HI R32, RZ, 0x1f, R51 ;  /* 0x0000001fff207819 */ /* 0x000fc60000011433 */
        /* <DEDUP_REMOVED lines=25> */
[----:B------:R-:W-:Y:S02]  /*863e0*/  SHF.R.S32.HI R33, RZ, 0x1f, R52 ;  /* 0x0000001fff217819 */ /* 0x000fe40000011434 */
        /* <DEDUP_REMOVED lines=19> */
[----:B------:R-:W-:Y:S01]  /*86520*/  IMAD.X R29, R33, 0x1, R38, P1 ;  /* 0x00000001211d7824 */ /* 0x000fe200008e0626 */
[----:B------:R-:W-:-:S03]  /*86530*/  SHF.R.S32.HI R32, RZ, 0x1f, R58 ;  /* 0x0000001fff207819 */ /* 0x000fc6000001143a */
[----:B------:R-:W-:Y:S01]  /*86540*/  IMAD.X R27, R33, 0x1, R39, P2 ;  /* 0x00000001211b7824 */ /* 0x000fe200010e0627 */
[----:B------:R0:W-:Y:S01]  /*86550*/  STL.64 [R1+0x1a00], R28 ;  /* 0x001a001c01007387 */ /* 0x0001e20000100a00 */
[----:B-1----:R-:W-:Y:S02]  /*86560*/  IADD3 R30, P3, R52, R61, RZ ;  /* 0x0000003d341e7210 */ /* 0x002fe40007f7e0ff */
[----:B------:R-:W-:-:S03]  /*86570*/  IADD3 R52, P2, R58, R57, RZ ;  /* 0x000000393a347210 */ /* 0x000fc60007f5e0ff */
[----:B------:R-:W-:Y:S01]  /*86580*/  IMAD.X R31, R33, 0x1, R41, P3 ;  /* 0x00000001211f7824 */ /* 0x000fe200018e0629 */
[----:B0-----:R-:W-:Y:S01]  /*86590*/  IADD3 R28, P1, R58, R40, RZ ;  /* 0x000000283a1c7210 */ /* 0x001fe20007f3e0ff */
[----:B------:R0:W-:Y:S01]  /*865a0*/  STL.64 [R1+0x19f8], R26 ;  /* 0x0019f81a01007387 */ /* 0x0001e20000100a00 */
[----:B------:R-:W-:-:S03]  /*865b0*/  IMAD.MOV.U32 R51, RZ, RZ, R53 ;  /* 0x000000ffff337224 */ /* 0x000fc600078e0035 */
        /* <DEDUP_REMOVED lines=17> */
[C---:B------:R-:W-:Y:S02]  /*866d0*/  IMAD.X R31, R32.reuse, 0x1, R38, P3 ;  /* 0x00000001201f7824 */ /* 0x040fe400018e0626 */
[----:B------:R-:W-:Y:S02]  /*866e0*/  IMAD.MOV.U32 R33, RZ, RZ, R50 ;  /* 0x000000ffff217224 */ /* 0x000fe400078e0032 */
[----:B------:R-:W-:Y:S01]  /*866f0*/  IMAD.X R29, R32, 0x1, R39, P1 ;  /* 0x00000001201d7824 */ /* 0x000fe200008e0627 */
[----:B0-----:R-:W-:Y:S01]  /*86700*/  IADD3 R52, P2, R58, R61, RZ ;  /* 0x0000003d3a347210 */ /* 0x001fe20007f5e0ff */
[----:B------:R0:W-:Y:S01]  /*86710*/  STL.64 [R1+0x19a8], R30 ;  /* 0x0019a81e01007387 */ /* 0x0001e20000100a00 */
[----:B------:R-:W-:-:S03]  /*86720*/  SHF.R.S32.HI R50, RZ, 0x1f, R59 ;  /* 0x0000001fff327819 */ /* 0x000fc6000001143b */
[----:B------:R-:W-:Y:S01]  /*86730*/  IMAD.X R53, R32, 0x1, R41, P2 ;  /* 0x0000000120357824 */ /* 0x000fe200010e0629 */
        /* <DEDUP_REMOVED lines=19> */
[C---:B------:R-:W-:Y:S02]  /*86870*/  IADD3 R58, P1, R59.reuse, R61, RZ ;  /* 0x0000003d3b3a7210 */ /* 0x040fe40007f3e0ff */
[----:B0-----:R-:W-:-:S02]  /*86880*/  IADD3 R30, P3, R59, R43, RZ ;  /* 0x0000002b3b1e7210 */ /* 0x001fc40007f7e0ff */
[----:B------:R-:W-:Y:S01]  /*86890*/  SHF.R.S32.HI R32, RZ, 0x1f, R51 ;  /* 0x0000001fff207819 */ /* 0x000fe20000011433 */
[----:B-1----:R-:W3:Y:S02]  /*868a0*/  LDL.LU.64 R28, [R1+0x36c8] ;  /* 0x0036c800011c7983 */ /* 0x002ee40000300a00 */
[C---:B------:R-:W-:Y:S02]  /*868b0*/  IMAD.X R31, R50.reuse, 0x1, R39, P3 ;  /* 0x00000001321f7824 */ /* 0x040fe400018e0627 */
        /* <DEDUP_REMOVED lines=8> */
[----:B------:R1:W-:Y:S01]  /*86940*/  STL.64 [R1+0x1930], R52 ;  /* 0x0019303401007387 */ /* 0x0003e20000100a00 */
[C---:B0-----:R-:W-:Y:S02]  /*86950*/  IADD3 R58, P1, R51.reuse, R47, RZ ;  /* 0x0000002f333a7210 */ /* 0x041fe40007f3e0ff */
[----:B-1----:R-:W-:Y:S01]  /*86960*/  IADD3 R52, P2, R51, R45, RZ ;  /* 0x0000002d33347210 */ /* 0x002fe20007f5e0ff */
[----:B------:R0:W-:Y:S02]  /*86970*/  STL.64 [R1+0x1928], R30 ;  /* 0x0019281e01007387 */ /* 0x0001e40000100a00 */
        /* <DEDUP_REMOVED lines=13> */
[C---:B------:R-:W-:Y:S01]  /*86a50*/  IMAD.X R53, R51.reuse, 0x1, R39, P2 ;  /* 0x0000000133357824 */ /* 0x040fe200010e0627 */
[----:B0-----:R-:W2:Y:S04]  /*86a60*/  LDL.LU.64 R30, [R1+0x36c0] ;  /* 0x0036c000011e7983 */ /* 0x001ea80000300a00 */
[----:B------:R0:W-:Y:S01]  /*86a70*/  STL.64 [R1+0x1900], R58 ;  /* 0x0019003a01007387 */ /* 0x0001e20000100a00 */
[----:B------:R-:W-:-:S03]  /*86a80*/  IMAD.X R51, R51, 0x1, R41, P3 ;  /* 0x0000000133337824 */ /* 0x000fc600018e0629 */
        /* <DEDUP_REMOVED lines=8> */
[C---:B------:R-:W-:Y:S01]  /*86b10*/  IMAD.X R51, R32.reuse, 0x1, R35, P3 ;  /* 0x0000000120337824 */ /* 0x040fe200018e0623 */
[C---:B-1----:R-:W-:Y:S01]  /*86b20*/  IADD3 R58, P1, R55.reuse, R45, RZ ;  /* 0x0000002d373a7210 */ /* 0x042fe20007f3e0ff */
[----:B------:R0:W-:Y:S04]  /*86b30*/  STL.64 [R1+0x18d0], R52 ;  /* 0x0018d03401007387 */ /* 0x0001e80000100a00 */
[----:B------:R-:W-:Y:S01]  /*86b40*/  IMAD.X R59, R32, 0x1, R36, P1 ;  /* 0x00000001203b7824 */ /* 0x000fe200008e0624 */
[----:B------:R1:W-:Y:S04]  /*86b50*/  STL.64 [R1+0x18c0], R50 ;  /* 0x0018c03201007387 */ /* 0x0003e80000100a00 */
[----:B------:R1:W-:Y:S01]  /*86b60*/  STL.64 [R1+0x18b8], R58 ;  /* 0x0018b83a01007387 */ /* 0x0003e20000100a00 */
[----:B0-----:R-:W-:-:S02]  /*86b70*/  IADD3 R52, P2, R55, R46, RZ ;  /* 0x0000002e37347210 */ /* 0x001fc40007f5e0ff */
[----:B-1----:R-:W-:-:S03]  /*86b80*/  IADD3 R50, P3, R55, R44, RZ ;  /* 0x0000002c37327210 */ /* 0x002fc60007f7e0ff */
[C---:B------:R-:W-:Y:S01]  /*86b90*/  IMAD.X R53, R32.reuse, 0x1, R37, P2 ;  /* 0x0000000120357824 */ /* 0x040fe200010e0625 */
[----:B------:R-:W-:Y:S01]  /*86ba0*/  IADD3 R58, P1, R55, R43, RZ ;  /* 0x0000002b373a7210 */ /* 0x000fe20007f3e0ff */
[----:B------:R-:W-:-:S03]  /*86bb0*/  IMAD.X R51, R32, 0x1, R38, P3 ;  /* 0x0000000120337824 */ /* 0x000fc600018e0626 */
[----:B------:R0:W-:Y:S01]  /*86bc0*/  STL.64 [R1+0x18b0], R52 ;  /* 0x0018b03401007387 */ /* 0x0001e20000100a00 */
[----:B------:R-:W-:-:S03]  /*86bd0*/  IMAD.X R59, R32, 0x1, R39, P1 ;  /* 0x00000001203b7824 */ /* 0x000fc600008e0627 */
[----:B------:R1:W-:Y:S04]  /*86be0*/  STL.64 [R1+0x18a8], R50 ;  /* 0x0018a83201007387 */ /* 0x0003e80000100a00 */
[----:B------:R4:W-:Y:S01]  /*86bf0*/  STL.64 [R1+0x18a0], R58 ;  /* 0x0018a03a01007387 */ /* 0x0009e20000100a00 */
[----:B0-----:R-:W-:Y:S02]  /*86c00*/  IADD3 R52, P2, R55, R61, RZ ;  /* 0x0000003d37347210 */ /* 0x001fe40007f5e0ff */
[----:B------:R-:W-:Y:S02]  /*86c10*/  SHF.R.S32.HI R55, RZ, 0x1f, R33 ;  /* 0x0000001fff377819 */ /* 0x000fe40000011421 */
[C---:B-1----:R-:W-:Y:S01]  /*86c20*/  IADD3 R50, P3, R33.reuse, R40, RZ ;  /* 0x0000002821327210 */ /* 0x042fe20007f7e0ff */
[----:B------:R-:W-:Y:S01]  /*86c30*/  IMAD.X R53, R32, 0x1, R41, P2 ;  /* 0x0000000120357824 */ /* 0x000fe200010e0629 */
[----:B----4-:R-:W-:-:S03]  /*86c40*/  IADD3 R58, P1, R33, R57, RZ ;  /* 0x00000039213a7210 */ /* 0x010fc60007f3e0ff */
[C---:B------:R-:W-:Y:S01]  /*86c50*/  IMAD.X R51, R55.reuse, 0x1, R42, P3 ;  /* 0x0000000137337824 */ /* 0x040fe200018e062a */
[----:B------:R0:W-:Y:S01]  /*86c60*/  STL.64 [R1+0x1890], R52 ;  /* 0x0018903401007387 */ /* 0x0001e20000100a00 */
[----:B------:R-:W-:-:S03]  /*86c70*/  IMAD.X R59, R55, 0x1, R34, P1 ;  /* 0x00000001373b7824 */ /* 0x000fc600008e0622 */
[----:B------:R1:W-:Y:S04]  /*86c80*/  STL.64 [R1+0x1888], R50 ;  /* 0x0018883201007387 */ /* 0x0003e80000100a00 */
[----:B------:R4:W-:Y:S01]  /*86c90*/  STL.64 [R1+0x1880], R58 ;  /* 0x0018803a01007387 */ /* 0x0009e20000100a00 */
[C---:B0-----:R-:W-:Y:S02]  /*86ca0*/  IADD3 R52, P2, R33.reuse, R47, RZ ;  /* 0x0000002f21347210 */ /* 0x041fe40007f5e0ff */
[----:B-1----:R-:W-:-:S03]  /*86cb0*/  IADD3 R50, P3, R33, R45, RZ ;  /* 0x0000002d21327210 */ /* 0x002fc60007f7e0ff */
[----:B------:R-:W-:Y:S01]  /*86cc0*/  IMAD.X R53, R55, 0x1, R35, P2 ;  /* 0x0000000137357824 */ /* 0x000fe200010e0623 */
[----:B----4-:R-:W-:Y:S01]  /*86cd0*/  IADD3 R58, P1, R33, R46, RZ ;  /* 0x0000002e213a7210 */ /* 0x010fe20007f3e0ff */
[----:B------:R-:W-:-:S03]  /*86ce0*/  IMAD.X R51, R55, 0x1, R36, P3 ;  /* 0x0000000137337824 */ /* 0x000fc600018e0624 */
[----:B------:R-:W-:Y:S01]  /*86cf0*/  STL.64 [R1+0x1870], R52 ;  /* 0x0018703401007387 */ /* 0x000fe20000100a00 */
[----:B------:R-:W-:-:S03]  /*86d00*/  IMAD.X R59, R55, 0x1, R37, P1 ;  /* 0x00000001373b7824 */ /* 0x000fc600008e0625 */
[----:B------:R-:W-:Y:S04]  /*86d10*/  STL.64 [R1+0x1868], R50 ;  /* 0x0018683201007387 */ /* 0x000fe80000100a00 */
[----:B------:R0:W-:Y:S04]  /*86d20*/  STL.64 [R1+0x1860], R58 ;  /* 0x0018603a01007387 */ /* 0x0001e80000100a00 */
[----:B0-----:R-:W4:Y:S01]  /*86d30*/  LDL.LU.64 R58, [R1+0x36b8] ;  /* 0x0036b800013a7983 */ /* 0x001f220000300a00 */
[C---:B------:R-:W-:Y:S02]  /*86d40*/  IADD3 R52, P2, R33.reuse, R44, RZ ;  /* 0x0000002c21347210 */ /* 0x040fe40007f5e0ff */
[----:B------:R-:W-:-:S02]  /*86d50*/  IADD3 R50, P3, R33, R43, RZ ;  /* 0x0000002b21327210 */ /* 0x000fc40007f7e0ff */
[----:B------:R-:W-:Y:S01]  /*86d60*/  IADD3 R32, P1, R33, R61, RZ ;  /* 0x0000003d21207210 */ /* 0x000fe20007f3e0ff */
[----:B------:R-:W-:-:S04]  /*86d70*/  IMAD.MOV.U32 R33, RZ, RZ, R55 ;  /* 0x000000ffff217224 */ /* 0x000fc800078e0037 */
[----:B------:R-:W-:-:S05]  /*86d80*/  IMAD.X R53, R33, 0x1, R38, P2 ;  /* 0x0000000121357824 */ /* 0x000fca00010e0626 */
[----:B------:R0:W-:Y:S01]  /*86d90*/  STL.64 [R1+0x1858], R52 ;  /* 0x0018583401007387 */ /* 0x0001e20000100a00 */
[C---:B------:R-:W-:Y:S02]  /*86da0*/  IMAD.X R51, R33.reuse, 0x1, R39, P3 ;  /* 0x0000000121337824 */ /* 0x040fe400018e0627 */
[----:B------:R-:W-:-:S03]  /*86db0*/  IMAD.X R33, R33, 0x1, R41, P1 ;  /* 0x0000000121217824 */ /* 0x000fc600008e0629 */
[----:B------:R1:W-:Y:S04]  /*86dc0*/  STL.64 [R1+0x1850], R50 ;  /* 0x0018503201007387 */ /* 0x0003e80000100a00 */
[----:B------:R1:W-:Y:S01]  /*86dd0*/  STL.64 [R1+0x1838], R32 ;  /* 0x0018382001007387 */ /* 0x0003e20000100a00 */
[----:B----4-:R-:W-:Y:S02]  /*86de0*/  SHF.R.S32.HI R55, RZ, 0x1f, R59 ;  /* 0x0000001fff377819 */ /* 0x010fe4000001143b */
[----:B0-----:R-:W-:-:S05]  /*86df0*/  IADD3 R52, P2, R59, R40, RZ ;  /* 0x000000283b347210 */ /* 0x001fca0007f5e0ff */
[----:B------:R-:W-:Y:S01]  /*86e00*/  IMAD.X R53, R55, 0x1, R42, P2 ;  /* 0x0000000137357824 */ /* 0x000fe200010e062a */
[C---:B-1----:R-:W-:Y:S02]  /*86e10*/  IADD3 R50, P3, R59.reuse, R57, RZ ;  /* 0x000000393b327210 */ /* 0x042fe40007f7e0ff */
[----:B------:R-:W-:Y:S02]  /*86e20*/  IADD3 R32, P1, R59, R47, RZ ;  /* 0x0000002f3b207210 */ /* 0x000fe40007f3e0ff */
[----:B------:R0:W-:Y:S01]  /*86e30*/  STL.64 [R1+0x1830], R52 ;  /* 0x0018303401007387 */ /* 0x0001e20000100a00 */
[C---:B------:R-:W-:Y:S02]  /*86e40*/  IMAD.X R51, R55.reuse, 0x1, R34, P3 ;  /* 0x0000000137337824 */ /* 0x040fe400018e0622 */
[----:B------:R-:W-:Y:S01]  /*86e50*/  IMAD.X R33, R55, 0x1, R35, P1 ;  /* 0x0000000137217824 */ /* 0x000fe200008e0623 */
[----:B0-----:R-:W-:Y:S02]  /*86e60*/  IADD3 R52, P2, R59, R45, RZ ;  /* 0x0000002d3b347210 */ /* 0x001fe40007f5e0ff */
[----:B------:R0:W-:Y:S03]  /*86e70*/  STL.64 [R1+0x1828], R50 ;  /* 0x0018283201007387 */ /* 0x0001e60000100a00 */
[----:B------:R-:W-:Y:S01]  /*86e80*/  IMAD.X R53, R55, 0x1, R36, P2 ;  /* 0x0000000137357824 */ /* 0x000fe200010e0624 */
[----:B------:R1:W-:Y:S04]  /*86e90*/  STL.64 [R1+0x1818], R32 ;  /* 0x0018182001007387 */ /* 0x0003e80000100a00 */
[----:B------:R4:W-:Y:S01]  /*86ea0*/  STL.64 [R1+0x1810], R52 ;  /* 0x0018103401007387 */ /* 0x0009e20000100a00 */
[----:B0-----:R-:W-:-:S02]  /*86eb0*/  IADD3 R50, P3, R59, R46, RZ ;  /* 0x0000002e3b327210 */ /* 0x001fc40007f7e0ff */
[----:B-1----:R-:W-:-:S03]  /*86ec0*/  IADD3 R32, P1, R59, R44, RZ ;  /* 0x0000002c3b207210 */ /* 0x002fc60007f3e0ff */
[----:B------:R-:W-:Y:S01]  /*86ed0*/  IMAD.X R51, R55, 0x1, R37, P3 ;  /* 0x0000000137337824 */ /* 0x000fe200018e0625 */
[----:B----4-:R-:W-:Y:S01]  /*86ee0*/  IADD3 R52, P2, R59, R43, RZ ;  /* 0x0000002b3b347210 */ /* 0x010fe20007f5e0ff */
        /* <DEDUP_REMOVED lines=17> */
[C---:B------:R-:W-:Y:S01]  /*87000*/  IMAD.X R51, R59.reuse, 0x1, R35, P3 ;  /* 0x000000013b337824 */ /* 0x040fe200018e0623 */
[----:B----4-:R-:W-:Y:S01]  /*87010*/  IADD3 R52, P2, R54, R46, RZ ;  /* 0x0000002e36347210 */ /* 0x010fe20007f5e0ff */
[----:B------:R-:W-:-:S03]  /*87020*/  IMAD.X R33, R59, 0x1, R36, P1 ;  /* 0x000000013b217824 */ /* 0x000fc600008e0624 */
[----:B------:R-:W-:Y:S01]  /*87030*/  STL.64 [R1+0x17c0], R50 ;  /* 0x0017c03201007387 */ /* 0x000fe20000100a00 */
[----:B------:R-:W-:-:S03]  /*87040*/  IMAD.X R53, R59, 0x1, R37, P2 ;  /* 0x000000013b357824 */ /* 0x000fc600010e0625 */
[----:B------:R-:W-:Y:S04]  /*87050*/  STL.64 [R1+0x17b8], R32 ;  /* 0x0017b82001007387 */ /* 0x000fe80000100a00 */
[----:B------:R0:W-:Y:S04]  /*87060*/  STL.64 [R1+0x17b0], R52 ;  /* 0x0017b03401007387 */ /* 0x0001e80000100a00 */
[----:B0-----:R-:W4:Y:S01]  /*87070*/  LDL.LU.64 R52, [R1+0x36b0] ;  /* 0x0036b00001347983 */ /* 0x001f220000300a00 */
[----:B------:R-:W-:Y:S01]  /*87080*/  IADD3 R50, P3, R54, R44, RZ ;  /* 0x0000002c36327210 */ /* 0x000fe20007f7e0ff */
[----:B------:R-:W-:-:S04]  /*87090*/  IMAD.MOV.U32 R55, RZ, RZ, R59 ;  /* 0x000000ffff377224 */ /* 0x000fc800078e003b */
[C---:B------:R-:W-:Y:S01]  /*870a0*/  IMAD.X R51, R55.reuse, 0x1, R38, P3 ;  /* 0x0000000137337824 */ /* 0x040fe200018e0626 */
[C---:B------:R-:W-:Y:S02]  /*870b0*/  IADD3 R32, P1, R54.reuse, R43, RZ ;  /* 0x0000002b36207210 */ /* 0x040fe40007f3e0ff */
[----:B------:R-:W-:Y:S02]  /*870c0*/  IADD3 R54, P2, R54, R61, RZ ;  /* 0x0000003d36367210 */ /* 0x000fe40007f5e0ff */
        /* <DEDUP_REMOVED lines=9> */
[----:B---3--:R-:W-:Y:S02]  /*87160*/  IADD3 R54, P2, R53, R47, RZ ;  /* 0x0000002f35367210 */ /* 0x008fe40007f5e0ff */
        /* <DEDUP_REMOVED lines=11> */
[----:B---3--:R-:W-:Y:S01]  /*87220*/  IADD3 R50, P3, R53, R43, RZ ;  /* 0x0000002b35327210 */ /* 0x008fe20007f7e0ff */
        /* <DEDUP_REMOVED lines=9> */
[----:B---3--:R-:W-:-:S03]  /*872c0*/  IADD3 R50, P3, R58, R57, RZ ;  /* 0x000000393a327210 */ /* 0x008fc60007f7e0ff */
        /* <DEDUP_REMOVED lines=8> */
[----:B---3--:R-:W-:Y:S01]  /*87350*/  IADD3 R50, P3, R58, R46, RZ ;  /* 0x0000002e3a327210 */ /* 0x008fe20007f7e0ff */
[----:B------:R-:W-:-:S03]  /*87360*/  IMAD.X R55, R53, 0x1, R36, P2 ;  /* 0x0000000135377824 */ /* 0x000fc600010e0624 */
[----:B------:R-:W-:Y:S01]  /*87370*/  STL.64 [R1+0x1680], R32 ;  /* 0x0016802001007387 */ /* 0x000fe20000100a00 */
[----:B------:R-:W-:-:S03]  /*87380*/  IMAD.X R51, R53, 0x1, R37, P3 ;  /* 0x0000000135337824 */ /* 0x000fc600018e0625 */
[----:B------:R-:W-:Y:S04]  /*87390*/  STL.64 [R1+0x1678], R54 ;  /* 0x0016783601007387 */ /* 0x000fe80000100a00 */
[----:B------:R0:W-:Y:S04]  /*873a0*/  STL.64 [R1+0x1670], R50 ;  /* 0x0016703201007387 */ /* 0x0001e80000100a00 */
[----:B0-----:R-:W3:Y:S01]  /*873b0*/  LDL.LU.64 R50, [R1+0x36a8] ;  /* 0x0036a80001327983 */ /* 0x001ee20000300a00 */
        /* <DEDUP_REMOVED lines=10> */
[----:B---3--:R-:W-:Y:S02]  /*87460*/  SHF.R.S32.HI R53, RZ, 0x1f, R51 ;  /* 0x0000001fff357819 */ /* 0x008fe40000011433 */
[----:B0-----:R-:W-:-:S05]  /*87470*/  IADD3 R32, P1, R51, R40, RZ ;  /* 0x0000002833207210 */ /* 0x001fca0007f3e0ff */
[----:B------:R-:W-:Y:S01]  /*87480*/  IMAD.X R33, R53, 0x1, R42, P1 ;  /* 0x0000000135217824 */ /* 0x000fe200008e062a */
[C---:B-1----:R-:W-:Y:S02]  /*87490*/  IADD3 R54, P2, R51.reuse, R57, RZ ;  /* 0x0000003933367210 */ /* 0x042fe40007f5e0ff */
[----:B----4-:R-:W-:Y:S02]  /*874a0*/  IADD3 R58, P3, R51, R47, RZ ;  /* 0x0000002f333a7210 */ /* 0x010fe40007f7e0ff */
        /* <DEDUP_REMOVED lines=37> */
[C---:B------:R-:W-:Y:S01]  /*87700*/  IADD3 R54, P2, R52.reuse, R44, RZ ;  /* 0x0000002c34367210 */ /* 0x040fe20007f5e0ff */
[----:B------:R-:W-:Y:S01]  /*87710*/  IMAD.MOV.U32 R53, RZ, RZ, R51 ;  /* 0x000000ffff357224 */ /* 0x000fe200078e0033 */
[----:B------:R-:W-:-:S02]  /*87720*/  IADD3 R58, P3, R52, R43, RZ ;  /* 0x0000002b343a7210 */ /* 0x000fc40007f7e0ff */
[----:B------:R-:W-:Y:S01]  /*87730*/  IADD3 R52, P1, R52, R61, RZ ;  /* 0x0000003d34347210 */ /* 0x000fe20007f3e0ff */
[C---:B------:R-:W-:Y:S02]  /*87740*/  IMAD.X R55, R53.reuse, 0x1, R38, P2 ;  /* 0x0000000135377824 */ /* 0x040fe400010e0626 */
[C---:B------:R-:W-:Y:S02]  /*87750*/  IMAD.X R59, R53.reuse, 0x1, R39, P3 ;  /* 0x00000001353b7824 */ /* 0x040fe400018e0627 */
[----:B------:R-:W-:Y:S01]  /*87760*/  IMAD.X R53, R53, 0x1, R41, P1 ;  /* 0x0000000135357824 */ /* 0x000fe200008e0629 */
[----:B------:R0:W-:Y:S01]  /*87770*/  STL.64 [R1+0x15c0], R54 ;  /* 0x0015c03601007387 */ /* 0x0001e20000100a00 */
[----:B------:R-:W-:-:S03]  /*87780*/  SHF.R.S32.HI R51, RZ, 0x1f, R50 ;  /* 0x0000001fff337819 */ /* 0x000fc60000011432 */
[----:B------:R1:W-:Y:S04]  /*87790*/  STL.64 [R1+0x15b8], R58 ;  /* 0x0015b83a01007387 */ /* 0x0003e80000100a00 */
[----:B------:R4:W-:Y:S01]  /*877a0*/  STL.64 [R1+0x948], R52 ;  /* 0x0009483401007387 */ /* 0x0009e20000100a00 */
[C---:B0-----:R-:W-:Y:S02]  /*877b0*/  IADD3 R54, P2, R50.reuse, R40, RZ ;  /* 0x0000002832367210 */ /* 0x041fe40007f5e0ff */
[----:B-1----:R-:W-:-:S03]  /*877c0*/  IADD3 R58, P3, R50, R57, RZ ;  /* 0x00000039323a7210 */ /* 0x002fc60007f7e0ff */
[C---:B------:R-:W-:Y:S01]  /*877d0*/  IMAD.X R55, R51.reuse, 0x1, R42, P2 ;  /* 0x0000000133377824 */ /* 0x040fe200010e062a */
[----:B----4-:R-:W-:Y:S01]  /*877e0*/  IADD3 R52, P1, R50, R47, RZ ;  /* 0x0000002f32347210 */ /* 0x010fe20007f3e0ff */
[----:B------:R-:W-:-:S03]  /*877f0*/  IMAD.X R59, R51, 0x1, R34, P3 ;  /* 0x00000001333b7824 */ /* 0x000fc600018e0622 */
[----:B------:R0:W-:Y:S01]  /*87800*/  STL.64 [R1+0x940], R54 ;  /* 0x0009403601007387 */ /* 0x0001e20000100a00 */
[----:B------:R-:W-:-:S03]  /*87810*/  IMAD.X R53, R51, 0x1, R35, P1 ;  /* 0x0000000133357824 */ /* 0x000fc600008e0623 */
[----:B------:R-:W-:Y:S04]  /*87820*/  STL.64 [R1+0x918], R58 ;  /* 0x0009183a01007387 */ /* 0x000fe80000100a00 */
[----:B------:R1:W-:Y:S01]  /*87830*/  STL.64 [R1+0x8e8], R52 ;  /* 0x0008e83401007387 */ /* 0x0003e20000100a00 */
[C---:B0-----:R-:W-:Y:S01]  /*87840*/  IADD3 R54, P2, R50.reuse, R45, RZ ;  /* 0x0000002d32367210 */ /* 0x041fe20007f5e0ff */
[----:B-1----:R-:W-:Y:S01]  /*87850*/  IMAD.MOV.U32 R53, RZ, RZ, R51 ;  /* 0x000000ffff357224 */ /* 0x002fe200078e0033 */
[----:B------:R-:W-:-:S03]  /*87860*/  IADD3 R58, P3, R50, R46, RZ ;  /* 0x0000002e323a7210 */ /* 0x000fc60007f7e0ff */
[C---:B------:R-:W-:Y:S01]  /*87870*/  IMAD.X R55, R53.reuse, 0x1, R36, P2 ;  /* 0x0000000135377824 */ /* 0x040fe200010e0624 */
[C---:B------:R-:W-:Y:S01]  /*87880*/  IADD3 R52, P1, R50.reuse, R44, RZ ;  /* 0x0000002c32347210 */ /* 0x040fe20007f3e0ff */
[----:B------:R-:W-:Y:S02]  /*87890*/  IMAD.X R59, R53, 0x1, R37, P3 ;  /* 0x00000001353b7824 */ /* 0x000fe400018e0625 */
[----:B------:R-:W-:Y:S01]  /*878a0*/  IMAD.MOV.U32 R51, RZ, RZ, R53 ;  /* 0x000000ffff337224 */ /* 0x000fe200078e0035 */
[----:B------:R0:W-:Y:S03]  /*878b0*/  STL.64 [R1+0x8e0], R54 ;  /* 0x0008e03601007387 */ /* 0x0001e60000100a00 */
[----:B------:R-:W-:Y:S01]  /*878c0*/  IMAD.X R53, R51, 0x1, R38, P1 ;  /* 0x0000000133357824 */ /* 0x000fe200008e0626 */
[----:B------:R1:W-:Y:S01]  /*878d0*/  STL.64 [R1+0x8c8], R58 ;  /* 0x0008c83a01007387 */ /* 0x0003e20000100a00 */
[----:B0-----:R-:W-:-:S02]  /*878e0*/  IADD3 R54, P2, R50, R43, RZ ;  /* 0x0000002b32367210 */ /* 0x001fc40007f5e0ff */
[----:B------:R-:W-:Y:S01]  /*878f0*/  IADD3 R50, P3, R50, R61, RZ ;  /* 0x0000003d32327210 */ /* 0x000fe20007f7e0ff */
[----:B-1----:R-:W4:Y:S02]  /*87900*/  LDL.LU.64 R58, [R1+0x3698] ;  /* 0x00369800013a7983 */ /* 0x002f240000300a00 */
[C---:B------:R-:W-:Y:S02]  /*87910*/  IMAD.X R55, R51.reuse, 0x1, R39, P2 ;  /* 0x0000000133377824 */ /* 0x040fe400010e0627 */
[----:B------:R-:W-:Y:S01]  /*87920*/  IMAD.X R51, R51, 0x1, R41, P3 ;  /* 0x0000000133337824 */ /* 0x000fe200018e0629 */
[----:B------:R3:W-:Y:S04]  /*87930*/  STL.64 [R1+0x8c0], R52 ;  /* 0x0008c03401007387 */ /* 0x0007e80000100a00 */
[----:B------:R-:W-:Y:S04]  /*87940*/  STL.64 [R1+0x8b8], R54 ;  /* 0x0008b83601007387 */ /* 0x000fe80000100a00 */
[----:B------:R0:W-:Y:S01]  /*87950*/  STL.64 [R1+0x898], R50 ;  /* 0x0008983201007387 */ /* 0x0001e20000100a00 */
[----:B---3--:R-:W-:-:S02]  /*87960*/  IADD3 R52, P1, R33, R40, RZ ;  /* 0x0000002821347210 */ /* 0x008fc40007f3e0ff */
[----:B0-----:R-:W-:Y:S02]  /*87970*/  SHF.R.S32.HI R51, RZ, 0x1f, R33 ;  /* 0x0000001fff337819 */ /* 0x001fe40000011421 */
[C---:B------:R-:W-:Y:S02]  /*87980*/  IADD3 R54, P2, R33.reuse, R57, RZ ;  /* 0x0000003921367210 */ /* 0x040fe40007f5e0ff */
[----:B------:R-:W-:Y:S01]  /*87990*/  IADD3 R50, P3, R33, R47, RZ ;  /* 0x0000002f21327210 */ /* 0x000fe20007f7e0ff */
[C---:B------:R-:W-:Y:S02]  /*879a0*/  IMAD.X R53, R51.reuse, 0x1, R42, P1 ;  /* 0x0000000133357824 */ /* 0x040fe400008e062a */
[C---:B------:R-:W-:Y:S02]  /*879b0*/  IMAD.X R55, R51.reuse, 0x1, R34, P2 ;  /* 0x0000000133377824 */ /* 0x040fe400010e0622 */
[----:B------:R-:W-:Y:S01]  /*879c0*/  IMAD.X R51, R51, 0x1, R35, P3 ;  /* 0x0000000133337824 */ /* 0x000fe200018e0623 */
[----:B------:R0:W-:Y:S04]  /*879d0*/  STL.64 [R1+0x890], R52 ;  /* 0x0008903401007387 */ /* 0x0001e80000100a00 */
[----:B------:R1:W-:Y:S04]  /*879e0*/  STL.64 [R1+0x868], R54 ;  /* 0x0008683601007387 */ /* 0x0003e80000100a00 */
[----:B------:R3:W-:Y:S01]  /*879f0*/  STL.64 [R1+0x840], R50 ;  /* 0x0008403201007387 */ /* 0x0007e20000100a00 */
[----:B0-----:R-:W-:-:S02]  /*87a00*/  IADD3 R52, P1, R33, R45, RZ ;  /* 0x0000002d21347210 */ /* 0x001fc40007f3e0ff */
[----:B-1----:R-:W-:Y:S02]  /*87a10*/  IADD3 R54, P2, R33, R46, RZ ;  /* 0x0000002e21367210 */ /* 0x002fe40007f5e0ff */
[----:B---3--:R-:W-:-:S05]  /*87a20*/  SHF.R.S32.HI R51, RZ, 0x1f, R33 ;  /* 0x0000001fff337819 */ /* 0x008fca0000011421 */
[C---:B------:R-:W-:Y:S02]  /*87a30*/  IMAD.X R53, R51.reuse, 0x1, R36, P1 ;  /* 0x0000000133357824 */ /* 0x040fe400008e0624 */
[----:B------:R-:W-:Y:S01]  /*87a40*/  IMAD.X R55, R51, 0x1, R37, P2 ;  /* 0x0000000133377824 */ /* 0x000fe200010e0625 */
[C---:B------:R-:W-:Y:S02]  /*87a50*/  IADD3 R50, P3, R33.reuse, R44, RZ ;  /* 0x0000002c21327210 */ /* 0x040fe40007f7e0ff */
[----:B------:R0:W-:Y:S04]  /*87a60*/  STL.64 [R1+0x838], R52 ;  /* 0x0008383401007387 */ /* 0x0001e80000100a00 */
[----:B------:R1:W-:Y:S01]  /*87a70*/  STL.64 [R1+0x830], R54 ;  /* 0x0008303601007387 */ /* 0x0003e20000100a00 */
[C---:B0-----:R-:W-:Y:S01]  /*87a80*/  IADD3 R52, P1, R33.reuse, R43, RZ ;  /* 0x0000002b21347210 */ /* 0x041fe20007f3e0ff */
[----:B-1----:R-:W-:Y:S01]  /*87a90*/  IMAD.MOV.U32 R55, RZ, RZ, R51 ;  /* 0x000000ffff377224 */ /* 0x002fe200078e0033 */
[----:B------:R-:W-:-:S03]  /*87aa0*/  IADD3 R54, P2, R33, R61, RZ ;  /* 0x0000003d21367210 */ /* 0x000fc60007f5e0ff */
[C---:B------:R-:W-:Y:S02]  /*87ab0*/  IMAD.X R51, R55.reuse, 0x1, R38, P3 ;  /* 0x0000000137337824 */ /* 0x040fe400018e0626 */
[C---:B------:R-:W-:Y:S01]  /*87ac0*/  IMAD.X R53, R55.reuse, 0x1, R39, P1 ;  /* 0x0000000137357824 */ /* 0x040fe200008e0627 */
[----:B------:R-:W-:Y:S02]  /*87ad0*/  SHF.R.S32.HI R33, RZ, 0x1f, R32 ;  /* 0x0000001fff217819 */ /* 0x000fe40000011420 */
        /* <DEDUP_REMOVED lines=22> */
[----:B------:R-:W-:Y:S01]  /*87c40*/  IMAD.X R51, R33, 0x1, R39, P3 ;  /* 0x0000000121337824 */ /* 0x000fe200018e0627 */
[----:B0-----:R-:W-:Y:S01]  /*87c50*/  IADD3 R52, P1, R32, R61, RZ ;  /* 0x0000003d20347210 */ /* 0x001fe20007f3e0ff */
[----:B------:R0:W-:Y:S01]  /*87c60*/  STL.64 [R1+0x7a0], R54 ;  /* 0x0007a03601007387 */ /* 0x0001e20000100a00 */
[----:B--2---:R-:W-:-:S03]  /*87c70*/  SHF.R.S32.HI R32, RZ, 0x1f, R31 ;  /* 0x0000001fff207819 */ /* 0x004fc6000001141f */
        /* <DEDUP_REMOVED lines=23> */
[----:B------:R-:W-:Y:S01]  /*87df0*/  IMAD.X R55, R32, 0x1, R39, P2 ;  /* 0x0000000120377824 */ /* 0x000fe200010e0627 */
[----:B------:R-:W-:-:S03]  /*87e00*/  SHF.R.S32.HI R31, RZ, 0x1f, R30 ;  /* 0x0000001fff1f7819 */ /* 0x000fc6000001141e */
[----:B------:R-:W-:Y:S01]  /*87e10*/  IMAD.X R51, R32, 0x1, R41, P3 ;  /* 0x0000000120337824 */ /* 0x000fe200018e0629 */
        /* <DEDUP_REMOVED lines=24> */
[----:B------:R-:W-:Y:S02]  /*87fa0*/  SHF.R.S32.HI R30, RZ, 0x1f, R29 ;  /* 0x0000001fff1e7819 */ /* 0x000fe4000001141d */
        /* <DEDUP_REMOVED lines=23> */
[----:B------:R-:W-:-:S03]  /*88120*/  SHF.R.S32.HI R29, RZ, 0x1f, R28 ;  /* 0x0000001fff1d7819 */ /* 0x000fc6000001141c */
[----:B------:R-:W-:Y:S01]  /*88130*/  IMAD.X R53, R30, 0x1, R41, P1 ;  /* 0x000000011e357824 */ /* 0x000fe200008e0629 */
[C---:B------:R-:W-:Y:S01]  /*88140*/  IADD3 R32, P3, R28.reuse, R57, RZ ;  /* 0x000000391c207210 */ /* 0x040fe20007f7e0ff */
[----:B------:R1:W-:Y:S01]  /*88150*/  STL.64 [R1+0x648], R50 ;  /* 0x0006483201007387 */ /* 0x0003e20000100a00 */
[----:B0-----:R-:W-:-:S03]  /*88160*/  IADD3 R54, P2, R28, R40, RZ ;  /* 0x000000281c367210 */ /* 0x001fc60007f5e0ff */
[----:B------:R-:W-:Y:S02]  /*88170*/  IMAD.MOV.U32 R30, RZ, RZ, R32 ;  /* 0x000000ffff1e7224 */ /* 0x000fe400078e0020 */
[C---:B------:R-:W-:Y:S01]  /*88180*/  IMAD.X R55, R29.reuse, 0x1, R42, P2 ;  /* 0x000000011d377824 */ /* 0x040fe200010e062a */
[----:B-1----:R-:W2:Y:S04]  /*88190*/  LDL.LU.64 R50, [R1+0x3690] ;  /* 0x0036900001327983 */ /* 0x002ea80000300a00 */
[----:B------:R0:W-:Y:S01]  /*881a0*/  STL.64 [R1+0x618], R52 ;  /* 0x0006183401007387 */ /* 0x0001e20000100a00 */
[----:B------:R-:W-:Y:S02]  /*881b0*/  IMAD.MOV.U32 R31, RZ, RZ, R33 ;  /* 0x000000ffff1f7224 */ /* 0x000fe400078e0021 */
[----:B------:R-:W-:Y:S01]  /*881c0*/  IMAD.X R31, R29, 0x1, R34, P3 ;  /* 0x000000011d1f7824 */ /* 0x000fe200018e0622 */
[C---:B------:R-:W-:Y:S01]  /*881d0*/  IADD3 R30, P3, R28.reuse, R46, RZ ;  /* 0x0000002e1c1e7210 */ /* 0x040fe20007f7e0ff */
[----:B0-----:R-:W3:Y:S04]  /*881e0*/  LDL.LU.64 R52, [R1+0x3688] ;  /* 0x0036880001347983 */ /* 0x001ee80000300a00 */
[----:B------:R0:W-:Y:S04]  /*881f0*/  STL [R1+0x608], R32 ;  /* 0x0006082001007387 */ /* 0x0001e80000100800 */
[----:B------:R1:W-:Y:S01]  /*88200*/  STL.64 [R1+0x610], R54 ;  /* 0x0006103601007387 */ /* 0x0003e20000100a00 */
[----:B0-----:R-:W-:-:S02]  /*88210*/  IADD3 R32, P1, R28, R47, RZ ;  /* 0x0000002f1c207210 */ /* 0x001fc40007f3e0ff */
[----:B-1----:R-:W-:-:S03]  /*88220*/  IADD3 R54, P2, R28, R45, RZ ;  /* 0x0000002d1c367210 */ /* 0x002fc60007f5e0ff */
[C---:B------:R-:W-:Y:S01]  /*88230*/  IMAD.X R33, R29.reuse, 0x1, R35, P1 ;  /* 0x000000011d217824 */ /* 0x040fe200008e0623 */
[----:B------:R0:W-:Y:S01]  /*88240*/  STL [R1+0x60c], R31 ;  /* 0x00060c1f01007387 */ /* 0x0001e20000100800 */
[----:B------:R-:W-:-:S03]  /*88250*/  IMAD.X R55, R29, 0x1, R36, P2 ;  /* 0x000000011d377824 */ /* 0x000fc600010e0624 */
[----:B------:R1:W-:Y:S01]  /*88260*/  STL.64 [R1+0x5f8], R32 ;  /* 0x0005f82001007387 */ /* 0x0003e20000100a00 */
[----:B0-----:R-:W-:-:S03]  /*88270*/  IMAD.X R31, R29, 0x1, R37, P3 ;  /* 0x000000011d1f7824 */ /* 0x001fc600018e0625 */
[----:B------:R0:W-:Y:S01]  /*88280*/  STL.64 [R1+0x5f0], R54 ;  /* 0x0005f03601007387 */ /* 0x0001e20000100a00 */
[----:B-1----:R-:W-:-:S03]  /*88290*/  IADD3 R32, P1, R28, R44, RZ ;  /* 0x0000002c1c207210 */ /* 0x002fc60007f3e0ff */
[----:B------:R1:W-:Y:S02]  /*882a0*/  STL.64 [R1+0x5e8], R30 ;  /* 0x0005e81e01007387 */ /* 0x0003e40000100a00 */
[----:B------:R-:W-:Y:S01]  /*882b0*/  IMAD.X R33, R29, 0x1, R38, P1 ;  /* 0x000000011d217824 */ /* 0x000fe200008e0626 */
[C---:B0-----:R-:W-:Y:S02]  /*882c0*/  IADD3 R54, P2, R28.reuse, R43, RZ ;  /* 0x0000002b1c367210 */ /* 0x041fe40007f5e0ff */
[----:B-1----:R-:W-:-:S03]  /*882d0*/  IADD3 R30, P3, R28, R61, RZ ;  /* 0x0000003d1c1e7210 */ /* 0x002fc60007f7e0ff */
[C---:B------:R-:W-:Y:S01]  /*882e0*/  IMAD.X R55, R29.reuse, 0x1, R39, P2 ;  /* 0x000000011d377824 */ /* 0x040fe200010e0627 */
[----:B------:R0:W-:Y:S01]  /*882f0*/  STL.64 [R1+0x5e0], R32 ;  /* 0x0005e02001007387 */ /* 0x0001e20000100a00 */
[----:B------:R-:W-:Y:S01]  /*88300*/  SHF.R.S32.HI R28, RZ, 0x1f, R27 ;  /* 0x0000001fff1c7819 */ /* 0x000fe2000001141b */
[----:B------:R-:W-:Y:S02]  /*88310*/  IMAD.X R31, R29, 0x1, R41, P3 ;  /* 0x000000011d1f7824 */ /* 0x000fe400018e0629 */
[----:B------:R1:W-:Y:S04]  /*88320*/  STL.64 [R1+0x5c8], R54 ;  /* 0x0005c83601007387 */ /* 0x0003e80000100a00 */
[----:B------:R4:W-:Y:S01]  /*88330*/  STL.64 [R1+0x5a0], R30 ;  /* 0x0005a01e01007387 */ /* 0x0009e20000100a00 */
[----:B0-----:R-:W-:-:S02]  /*88340*/  IADD3 R32, P1, R27, R40, RZ ;  /* 0x000000281b207210 */ /* 0x001fc40007f3e0ff */
[----:B-1----:R-:W-:-:S03]  /*88350*/  IADD3 R54, P2, R27, R57, RZ ;  /* 0x000000391b367210 */ /* 0x002fc60007f5e0ff */
[C---:B------:R-:W-:Y:S01]  /*88360*/  IMAD.X R33, R28.reuse, 0x1, R42, P1 ;  /* 0x000000011c217824 */ /* 0x040fe200008e062a */
[----:B----4-:R-:W-:Y:S01]  /*88370*/  IADD3 R30, P3, R27, R47, RZ ;  /* 0x0000002f1b1e7210 */ /* 0x010fe20007f7e0ff */
[----:B------:R-:W-:-:S03]  /*88380*/  IMAD.X R55, R28, 0x1, R34, P2 ;  /* 0x000000011c377824 */ /* 0x000fc600010e0622 */
        /* <DEDUP_REMOVED lines=15> */
[----:B------:R-:W-:Y:S01]  /*88480*/  IMAD.X R33, R28, 0x1, R39, P1 ;  /* 0x000000011c217824 */ /* 0x000fe200008e0627 */
[----:B------:R-:W-:Y:S02]  /*88490*/  SHF.R.S32.HI R27, RZ, 0x1f, R26 ;  /* 0x0000001fff1b7819 */ /* 0x000fe4000001141a */
[----:B----4-:R-:W-:Y:S01]  /*884a0*/  IADD3 R30, P3, R26, R40, RZ ;  /* 0x000000281a1e7210 */ /* 0x010fe20007f7e0ff */
[----:B------:R-:W-:Y:S01]  /*884b0*/  IMAD.X R55, R28, 0x1, R41, P2 ;  /* 0x000000011c377824 */ /* 0x000fe200010e0629 */
[----:B------:R0:W-:Y:S01]  /*884c0*/  STL.64 [R1+0x540], R32 ;  /* 0x0005402001007387 */ /* 0x0001e20000100a00 */
[C---:B------:R-:W-:Y:S02]  /*884d0*/  IADD3 R28, P2, R26.reuse, R47, RZ ;  /* 0x0000002f1a1c7210 */ /* 0x040fe40007f5e0ff */
[C---:B------:R-:W-:Y:S01]  /*884e0*/  IMAD.X R31, R27.reuse, 0x1, R42, P3 ;  /* 0x000000011b1f7824 */ /* 0x040fe200018e062a */
[----:B------:R1:W-:Y:S02]  /*884f0*/  STL.64 [R1+0x508], R54 ;  /* 0x0005083601007387 */ /* 0x0003e40000100a00 */
[C---:B------:R-:W-:Y:S01]  /*88500*/  IMAD.X R29, R27.reuse, 0x1, R35, P2 ;  /* 0x000000011b1d7824 */ /* 0x040fe200010e0623 */
[C---:B0-----:R-:W-:Y:S01]  /*88510*/  IADD3 R32, P1, R26.reuse, R57, RZ ;  /* 0x000000391a207210 */ /* 0x041fe20007f3e0ff */
[----:B-1----:R-:W4:Y:S04]  /*88520*/  LDL.LU.64 R54, [R1+0x3680] ;  /* 0x0036800001367983 */ /* 0x002f280000300a00 */
        /* <DEDUP_REMOVED lines=42> */
[----:B------:R-:W-:Y:S02]  /*887d0*/  SHF.R.S32.HI R25, RZ, 0x1f, R24 ;  /* 0x0000001fff197819 */ /* 0x000fe40000011418 */
[----:B-1----:R-:W-:Y:S01]  /*887e0*/  IADD3 R32, P1, R24, R40, RZ ;  /* 0x0000002818207210 */ /* 0x002fe20007f3e0ff */
[----:B------:R-:W-:-:S04]  /*887f0*/  IMAD.X R31, R26, 0x1, R41, P3 ;  /* 0x000000011a1f7824 */ /* 0x000fc800018e0629 */
[----:B------:R-:W-:Y:S01]  /*88800*/  IMAD.X R33, R25, 0x1, R42, P1 ;  /* 0x0000000119217824 */ /* 0x000fe200008e062a */
[----:B------:R1:W-:Y:S01]  /*88810*/  STL.64 [R1+0x530], R30 ;  /* 0x0005301e01007387 */ /* 0x0003e20000100a00 */
[C---:B0-----:R-:W-:Y:S02]  /*88820*/  IADD3 R28, P2, R24.reuse, R57, RZ ;  /* 0x00000039181c7210 */ /* 0x041fe40007f5e0ff */
[----:B------:R-:W-:-:S03]  /*88830*/  IADD3 R26, P1, R24, R45, RZ ;  /* 0x0000002d181a7210 */ /* 0x000fc60007f3e0ff */
[----:B------:R-:W-:Y:S01]  /*88840*/  IMAD.X R29, R25, 0x1, R34, P2 ;  /* 0x00000001191d7824 */ /* 0x000fe200010e0622 */
[----:B-1----:R-:W-:-:S04]  /*88850*/  IADD3 R30, P3, R24, R47, RZ ;  /* 0x0000002f181e7210 */ /* 0x002fc80007f7e0ff */
[----:B------:R0:W-:Y:S01]  /*88860*/  STL.64 [R1+0x5c0], R28 ;  /* 0x0005c01c01007387 */ /* 0x0001e20000100a00 */
[C---:B------:R-:W-:Y:S02]  /*88870*/  IMAD.X R27, R25.reuse, 0x1, R36, P1 ;  /* 0x00000001191b7824 */ /* 0x040fe400008e0624 */
[----:B------:R-:W-:Y:S01]  /*88880*/  IMAD.X R31, R25, 0x1, R35, P3 ;  /* 0x00000001191f7824 */ /* 0x000fe200018e0623 */
[----:B------:R-:W-:Y:S04]  /*88890*/  STL.64 [R1+0x578], R32 ;  /* 0x0005782001007387 */ /* 0x000fe80000100a00 */
[----:B------:R1:W-:Y:S01]  /*888a0*/  STL.64 [R1+0x5a8], R30 ;  /* 0x0005a81e01007387 */ /* 0x0003e20000100a00 */
[----:B0-----:R-:W-:-:S03]  /*888b0*/  IADD3 R28, P2, R24, R46, RZ ;  /* 0x0000002e181c7210 */ /* 0x001fc60007f5e0ff */
[----:B------:R0:W-:Y:S02]  /*888c0*/  STL.64 [R1+0x600], R26 ;  /* 0x0006001a01007387 */ /* 0x0001e40000100a00 */
[----:B------:R-:W-:Y:S01]  /*888d0*/  IMAD.X R29, R25, 0x1, R37, P2 ;  /* 0x00000001191d7824 */ /* 0x000fe200010e0625 */
[C---:B-1----:R-:W-:Y:S02]  /*888e0*/  IADD3 R30, P3, R24.reuse, R44, RZ ;  /* 0x0000002c181e7210 */ /* 0x042fe40007f7e0ff */
[----:B0-----:R-:W-:-:S03]  /*888f0*/  IADD3 R26, P1, R24, R43, RZ ;  /* 0x0000002b181a7210 */ /* 0x001fc60007f3e0ff */
[C---:B------:R-:W-:Y:S01]  /*88900*/  IMAD.X R31, R25.reuse, 0x1, R38, P3 ;  /* 0x00000001191f7824 */ /* 0x040fe200018e0626 */
[----:B------:R0:W-:Y:S01]  /*88910*/  STL.64 [R1+0x640], R28 ;  /* 0x0006401c01007387 */ /* 0x0001e20000100a00 */
[----:B------:R-:W-:-:S03]  /*88920*/  IMAD.X R27, R25, 0x1, R39, P1 ;  /* 0x00000001191b7824 */ /* 0x000fc600008e0627 */
[----:B------:R1:W-:Y:S04]  /*88930*/  STL.64 [R1+0x670], R30 ;  /* 0x0006701e01007387 */ /* 0x0003e80000100a00 */
[----:B------:R2:W-:Y:S01]  /*88940*/  STL.64 [R1+0x6a8], R26 ;  /* 0x0006a81a01007387 */ /* 0x0005e20000100a00 */
[----:B0-----:R-:W-:Y:S02]  /*88950*/  IADD3 R28, P2, R24, R61, RZ ;  /* 0x0000003d181c7210 */ /* 0x001fe40007f5e0ff */
[----:B------:R-:W-:Y:S02]  /*88960*/  SHF.R.S32.HI R24, RZ, 0x1f, R23 ;  /* 0x0000001fff187819 */ /* 0x000fe40000011417 */
[----:B-1----:R-:W-:Y:S01]  /*88970*/  IADD3 R30, P3, R23, R40, RZ ;  /* 0x00000028171e7210 */ /* 0x002fe20007f7e0ff */
[----:B------:R-:W-:Y:S01]  /*88980*/  IMAD.X R29, R25, 0x1, R41, P2 ;  /* 0x00000001191d7824 */ /* 0x000fe200010e0629 */
[----:B--2---:R-:W-:-:S03]  /*88990*/  IADD3 R26, P1, R23, R57, RZ ;  /* 0x00000039171a7210 */ /* 0x004fc60007f3e0ff */
        /* <DEDUP_REMOVED lines=8> */
[----:B--2---:R-:W-:Y:S01]  /*88a20*/  IADD3 R26, P1, R23, R46, RZ ;  /* 0x0000002e171a7210 */ /* 0x004fe20007f3e0ff */
        /* <DEDUP_REMOVED lines=11> */
[----:B------:R-:W-:Y:S01]  /*88ae0*/  SHF.R.S32.HI R23, RZ, 0x1f, R22 ;  /* 0x0000001fff177819 */ /* 0x000fe20000011416 */
[----:B------:R-:W-:Y:S02]  /*88af0*/  IMAD.X R27, R24, 0x1, R41, P1 ;  /* 0x00000001181b7824 */ /* 0x000fe400008e0629 */
        /* <DEDUP_REMOVED lines=8> */
[----:B------:R-:W-:Y:S01]  /*88b80*/  IADD3 R24, P3, R22, R46, RZ ;  /* 0x0000002e16187210 */ /* 0x000fe20007f7e0ff */
[----:B------:R-:W-:-:S04]  /*88b90*/  IMAD.X R27, R23, 0x1, R35, P1 ;  /* 0x00000001171b7824 */ /* 0x000fc800008e0623 */
[----:B------:R-:W-:Y:S01]  /*88ba0*/  IMAD.X R25, R23, 0x1, R37, P3 ;  /* 0x0000000117197824 */ /* 0x000fe200018e0625 */
[----:B------:R1:W-:Y:S01]  /*88bb0*/  STL.64 [R1+0x15b0], R26 ;  /* 0x0015b01a01007387 */ /* 0x0003e20000100a00 */
[----:B0-----:R-:W-:-:S03]  /*88bc0*/  IADD3 R28, P2, R22, R45, RZ ;  /* 0x0000002d161c7210 */ /* 0x001fc60007f5e0ff */
[----:B------:R-:W-:Y:S02]  /*88bd0*/  STL.64 [R1+0x910], R30 ;  /* 0x0009101e01007387 */ /* 0x000fe40000100a00 */
[----:B------:R-:W-:Y:S01]  /*88be0*/  IMAD.X R29, R23, 0x1, R36, P2 ;  /* 0x00000001171d7824 */ /* 0x000fe200010e0624 */
[----:B-1----:R-:W-:-:S04]  /*88bf0*/  IADD3 R26, P1, R22, R44, RZ ;  /* 0x0000002c161a7210 */ /* 0x002fc80007f3e0ff */
        /* <DEDUP_REMOVED lines=8> */
[----:B--2---:R-:W-:Y:S01]  /*88c80*/  IADD3 R26, P1, R21, R40, RZ ;  /* 0x00000028151a7210 */ /* 0x004fe20007f3e0ff */
[----:B------:R-:W-:Y:S01]  /*88c90*/  IMAD.X R25, R23, 0x1, R41, P3 ;  /* 0x0000000117197824 */ /* 0x000fe200018e0629 */
[----:B------:R0:W-:Y:S03]  /*88ca0*/  STL.64 [R1+0x1658], R28 ;  /* 0x0016581c01007387 */ /* 0x0001e60000100a00 */
[----:B------:R-:W-:Y:S01]  /*88cb0*/  IMAD.X R27, R22, 0x1, R42, P1 ;  /* 0x00000001161b7824 */ /* 0x000fe200008e062a */
[----:B------:R1:W-:Y:S04]  /*88cc0*/  STL.64 [R1+0x1650], R24 ;  /* 0x0016501801007387 */ /* 0x0003e80000100a00 */
[----:B------:R2:W-:Y:S01]  /*88cd0*/  STL.64 [R1+0x1688], R26 ;  /* 0x0016881a01007387 */ /* 0x0005e20000100a00 */
[----:B0-----:R-:W-:-:S02]  /*88ce0*/  IADD3 R28, P2, R21, R57, RZ ;  /* 0x00000039151c7210 */ /* 0x001fc40007f5e0ff */
        /* <DEDUP_REMOVED lines=30> */
[C---:B------:R-:W-:Y:S02]  /*88ed0*/  IADD3 R22, P2, R20.reuse, R44, RZ ;  /* 0x0000002c14167210 */ /* 0x040fe40007f5e0ff */
[C---:B--2---:R-:W-:Y:S01]  /*88ee0*/  IADD3 R26, P1, R20.reuse, R46, RZ ;  /* 0x0000002e141a7210 */ /* 0x044fe20007f3e0ff */
[C---:B------:R-:W-:Y:S02]  /*88ef0*/  IMAD.X R25, R21.reuse, 0x1, R36, P3 ;  /* 0x0000000115197824 */ /* 0x040fe400018e0624 */
[C---:B------:R-:W-:Y:S02]  /*88f00*/  IMAD.X R23, R21.reuse, 0x1, R38, P2 ;  /* 0x0000000115177824 */ /* 0x040fe400010e0626 */
[----:B------:R-:W-:Y:S01]  /*88f10*/  IMAD.X R27, R21, 0x1, R37, P1 ;  /* 0x00000001151b7824 */ /* 0x000fe200008e0625 */
[----:B------:R0:W-:Y:S04]  /*88f20*/  STL.64 [R1+0x1878], R24 ;  /* 0x0018781801007387 */ /* 0x0001e80000100a00 */
[----:B------:R-:W-:Y:S04]  /*88f30*/  STL.64 [R1+0x1840], R28 ;  /* 0x0018401c01007387 */ /* 0x000fe80000100a00 */
[----:B------:R1:W-:Y:S01]  /*88f40*/  STL.64 [R1+0x1898], R26 ;  /* 0x0018981a01007387 */ /* 0x0003e20000100a00 */
[----:B0-----:R-:W-:-:S03]  /*88f50*/  IADD3 R24, P3, R20, R43, RZ ;  /* 0x0000002b14187210 */ /* 0x001fc60007f7e0ff */
[----:B------:R0:W-:Y:S02]  /*88f60*/  STL.64 [R1+0x18c8], R22 ;  /* 0x0018c81601007387 */ /* 0x0001e40000100a00 */
[----:B------:R-:W-:Y:S01]  /*88f70*/  IMAD.X R25, R21, 0x1, R39, P3 ;  /* 0x0000000115197824 */ /* 0x000fe200018e0627 */
[----:B-1----:R-:W-:Y:S02]  /*88f80*/  IADD3 R26, P1, R20, R61, RZ ;  /* 0x0000003d141a7210 */ /* 0x002fe40007f3e0ff */
[----:B------:R-:W-:Y:S02]  /*88f90*/  SHF.R.S32.HI R20, RZ, 0x1f, R19 ;  /* 0x0000001fff147819 */ /* 0x000fe40000011413 */
[----:B0-----:R-:W-:Y:S01]  /*88fa0*/  IADD3 R22, P2, R19, R40, RZ ;  /* 0x0000002813167210 */ /* 0x001fe20007f5e0ff */
        /* <DEDUP_REMOVED lines=225> */
[----:B------:R-:W-:Y:S04]  /*89dc0*/  STL.64 [R1+0x2228], R18 ;  /* 0x0022281201007387 */ /* 0x000fe80000100a00 */
[----:B------:R1:W-:Y:S01]  /*89dd0*/  STL.64 [R1+0x2220], R14 ;  /* 0x0022200e01007387 */ /* 0x0003e20000100a00 */
[----:B0-----:R-:W-:-:S05]  /*89de0*/  IADD3 R16, P2, R10, R40, RZ ;  /* 0x000000280a107210 */ /* 0x001fca0007f5e0ff */
[C---:B------:R-:W-:Y:S01]  /*89df0*/  IMAD.X R17, R11.reuse, 0x1, R42, P2 ;  /* 0x000000010b117824 */ /* 0x040fe200010e062a */
[C---:B-1----:R-:W-:Y:S02]  /*89e00*/  IADD3 R14, P1, R10.reuse, R47, RZ ;  /* 0x0000002f0a0e7210 */ /* 0x042fe40007f3e0ff */
[C---:B------:R-:W-:Y:S02]  /*89e10*/  IADD3 R18, P3, R10.reuse, R57, RZ ;  /* 0x000000390a127210 */ /* 0x040fe40007f7e0ff */
[----:B------:R0:W-:Y:S01]  /*89e20*/  STL.64 [R1+0x2230], R16 ;  /* 0x0022301001007387 */ /* 0x0001e20000100a00 */
[C---:B------:R-:W-:Y:S02]  /*89e30*/  IMAD.X R15, R11.reuse, 0x1, R35, P1 ;  /* 0x000000010b0f7824 */ /* 0x040fe400008e0623 */
[----:B------:R-:W-:Y:S01]  /*89e40*/  IMAD.X R19, R11, 0x1, R34, P3 ;  /* 0x000000010b137824 */ /* 0x000fe200018e0622 */
[C---:B------:R-:W-:Y:S02]  /*89e50*/  IADD3 R12, P3, R10.reuse, R46, RZ ;  /* 0x0000002e0a0c7210 */ /* 0x040fe40007f7e0ff */
[----:B------:R1:W-:Y:S01]  /*89e60*/  STL.64 [R1+0x2238], R14 ;  /* 0x0022380e01007387 */ /* 0x0003e20000100a00 */
[----:B0-----:R-:W-:-:S02]  /*89e70*/  IADD3 R16, P2, R10, R45, RZ ;  /* 0x0000002d0a107210 */ /* 0x001fc40007f5e0ff */
[----:B------:R-:W-:-:S03]  /*89e80*/  IMAD.X R13, R11, 0x1, R37, P3 ;  /* 0x000000010b0d7824 */ /* 0x000fc600018e0625 */
[C---:B------:R-:W-:Y:S01]  /*89e90*/  IMAD.X R17, R11.reuse, 0x1, R36, P2 ;  /* 0x000000010b117824 */ /* 0x040fe200010e0624 */
[----:B-1----:R-:W-:Y:S01]  /*89ea0*/  IADD3 R14, P1, R10, R44, RZ ;  /* 0x0000002c0a0e7210 */ /* 0x002fe20007f3e0ff */
[----:B------:R-:W-:Y:S04]  /*89eb0*/  STL.64 [R1+0x2240], R18 ;  /* 0x0022401201007387 */ /* 0x000fe80000100a00 */
        /* <DEDUP_REMOVED lines=89> */
[----:B------:R-:W-:Y:S01]  /*8a450*/  IMAD.X R11, R7, 0x1, R34, P2 ;  /* 0x00000001070b7824 */ /* 0x000fe200010e0622 */
[----:B------:R-:W-:-:S04]  /*8a460*/  IADD3 R8, P1, R6, R45, RZ ;  /* 0x0000002d06087210 */ /* 0x000fc80007f3e0ff */
[----:B------:R1:W-:Y:S01]  /*8a470*/  STL.64 [R1+0x2340], R10 ;  /* 0x0023400a01007387 */ /* 0x0003e20000100a00 */
[----:B0-----:R-:W-:Y:S01]  /*8a480*/  IADD3 R12, P3, R6, R47, RZ ;  /* 0x0000002f060c7210 */ /* 0x001fe20007f7e0ff */
[----:B------:R-:W-:-:S04]  /*8a490*/  IMAD.X R9, R7, 0x1, R36, P1 ;  /* 0x0000000107097824 */ /* 0x000fc800008e0624 */
[C---:B------:R-:W-:Y:S01]  /*8a4a0*/  IMAD.X R13, R7.reuse, 0x1, R35, P3 ;  /* 0x00000001070d7824 */ /* 0x040fe200018e0623 */
[C---:B-1----:R-:W-:Y:S01]  /*8a4b0*/  IADD3 R10, P2, R6.reuse, R46, RZ ;  /* 0x0000002e060a7210 */ /* 0x042fe20007f5e0ff */
[----:B------:R-:W-:Y:S04]  /*8a4c0*/  STL.64 [R1+0x2330], R14 ;  /* 0x0023300e01007387 */ /* 0x000fe80000100a00 */
[----:B------:R-:W-:Y:S01]  /*8a4d0*/  IMAD.X R11, R7, 0x1, R37, P2 ;  /* 0x00000001070b7824 */ /* 0x000fe200010e0625 */
[----:B------:R0:W-:Y:S04]  /*8a4e0*/  STL.64 [R1+0x2338], R12 ;  /* 0x0023380c01007387 */ /* 0x0001e80000100a00 */
        /* <DEDUP_REMOVED lines=8> */
[----:B------:R-:W-:Y:S01]  /*8a570*/  IMAD.X R11, R7, 0x1, R41, P2 ;  /* 0x00000001070b7824 */ /* 0x000fe200010e0629 */
[----:B------:R-:W-:Y:S02]  /*8a580*/  SHF.R.S32.HI R6, RZ, 0x1f, R5 ;  /* 0x0000001fff067819 */ /* 0x000fe40000011405 */
        /* <DEDUP_REMOVED lines=21> */
[----:B-1----:R-:W-:Y:S02]  /*8a6e0*/  IADD3 R8, P1, R5, R61, RZ ;  /* 0x0000003d05087210 */ /* 0x002fe40007f3e0ff */
[----:B------:R-:W-:Y:S02]  /*8a6f0*/  SHF.R.S32.HI R5, RZ, 0x1f, R4 ;  /* 0x0000001fff057819 */ /* 0x000fe40000011404 */
[----:B--2---:R-:W-:Y:S01]  /*8a700*/  IADD3 R10, P2, R4, R40, RZ ;  /* 0x00000028040a7210 */ /* 0x004fe20007f5e0ff */
[----:B------:R-:W-:-:S02]  /*8a710*/  IMAD.X R9, R6, 0x1, R41, P1 ;  /* 0x0000000106097824 */ /* 0x000fc400008e0629 */
[----:B------:R-:W-:Y:S02]  /*8a720*/  IMAD.X R13, R6, 0x1, R39, P3 ;  /* 0x00000001060d7824 */ /* 0x000fe400018e0627 */
[----:B------:R-:W-:Y:S01]  /*8a730*/  IMAD.X R11, R5, 0x1, R42, P2 ;  /* 0x00000001050b7824 */ /* 0x000fe200010e062a */
[----:B------:R-:W-:Y:S04]  /*8a740*/  STL.64 [R1+0x23a0], R8 ;  /* 0x0023a00801007387 */ /* 0x000fe80000100a00 */
[----:B------:R-:W-:Y:S04]  /*8a750*/  STL.64 [R1+0x23a8], R12 ;  /* 0x0023a80c01007387 */ /* 0x000fe80000100a00 */
[----:B------:R0:W-:Y:S04]  /*8a760*/  STL.64 [R1+0x23b0], R10 ;  /* 0x0023b00a01007387 */ /* 0x0001e80000100a00 */
[----:B0-----:R-:W2:Y:S01]  /*8a770*/  LDL R10, [R1+0x1788] ;  /* 0x00178800010a7983 */ /* 0x001ea20000100800 */
[----:B------:R-:W-:-:S02]  /*8a780*/  IADD3 R8, P1, R4, R47, RZ ;  /* 0x0000002f04087210 */ /* 0x000fc40007f3e0ff */
[----:B------:R-:W-:-:S03]  /*8a790*/  IADD3 R14, P3, R4, R57, RZ ;  /* 0x00000039040e7210 */ /* 0x000fc60007f7e0ff */
[C---:B------:R-:W-:Y:S01]  /*8a7a0*/  IMAD.X R9, R5.reuse, 0x1, R35, P1 ;  /* 0x0000000105097824 */ /* 0x040fe200008e0623 */
[C---:B------:R-:W-:Y:S01]  /*8a7b0*/  IADD3 R12, P2, R4.reuse, R45, RZ ;  /* 0x0000002d040c7210 */ /* 0x040fe20007f5e0ff */
[C---:B------:R-:W-:Y:S01]  /*8a7c0*/  IMAD.X R15, R5.reuse, 0x1, R34, P3 ;  /* 0x00000001050f7824 */ /* 0x040fe200018e0622 */
[C---:B------:R-:W-:Y:S02]  /*8a7d0*/  IADD3 R6, P3, R4.reuse, R46, RZ ;  /* 0x0000002e04067210 */ /* 0x040fe40007f7e0ff */
[----:B------:R0:W-:Y:S01]  /*8a7e0*/  STL.64 [R1+0x23b8], R8 ;  /* 0x0023b80801007387 */ /* 0x0001e20000100a00 */
[C---:B------:R-:W-:Y:S02]  /*8a7f0*/  IMAD.X R13, R5.reuse, 0x1, R36, P2 ;  /* 0x00000001050d7824 */ /* 0x040fe400010e0624 */
[----:B------:R-:W-:Y:S01]  /*8a800*/  IMAD.X R7, R5, 0x1, R37, P3 ;  /* 0x0000000105077824 */ /* 0x000fe200018e0625 */
[----:B------:R1:W-:Y:S01]  /*8a810*/  STL.64 [R1+0x23c0], R14 ;  /* 0x0023c00e01007387 */ /* 0x0003e20000100a00 */
[C---:B------:R-:W-:Y:S01]  /*8a820*/  VIADD R33, R4.reuse, UR10 ;  /* 0x0000000a04217c36 */ /* 0x040fe20008000000 */
[----:B------:R-:W-:Y:S01]  /*8a830*/  LOP3.LUT R49, R49, 0xfffffffe, RZ, 0xc0, !PT ;  /* 0xfffffffe31317812 */ /* 0x000fe200078ec0ff */
[----:B------:R-:W-:Y:S01]  /*8a840*/  ULDC UR10, c[0x0][0x248] ;  /* 0x00009200000a7ab9 */ /* 0x000fe20000000800 */
[C---:B0-----:R-:W-:Y:S01]  /*8a850*/  IADD3 R8, P1, R4.reuse, R44, RZ ;  /* 0x0000002c04087210 */ /* 0x041fe20007f3e0ff */
[----:B------:R0:W-:Y:S01]  /*8a860*/  STL.64 [R1+0x23c8], R12 ;  /* 0x0023c80c01007387 */ /* 0x0001e20000100a00 */
[----:B-1----:R-:W-:-:S03]  /*8a870*/  IADD3 R14, P3, R4, R61, RZ ;  /* 0x0000003d040e7210 */ /* 0x002fc60007f7e0ff */
[C---:B------:R-:W-:Y:S01]  /*8a880*/  IMAD.X R9, R5.reuse, 0x1, R38, P1 ;  /* 0x0000000105097824 */ /* 0x040fe200008e0626 */
[----:B------:R1:W-:Y:S01]  /*8a890*/  STL.64 [R1+0x23d0], R6 ;  /* 0x0023d00601007387 */ /* 0x0003e20000100a00 */
[----:B------:R-:W-:-:S03]  /*8a8a0*/  IMAD.X R15, R5, 0x1, R41, P3 ;  /* 0x00000001050f7824 */ /* 0x000fc600018e0629 */
[----:B------:R3:W-:Y:S01]  /*8a8b0*/  STL.64 [R1+0x23d8], R8 ;  /* 0x0023d80801007387 */ /* 0x0007e20000100a00 */
[----:B0-----:R-:W-:Y:S02]  /*8a8c0*/  IADD3 R12, P2, R4, R43, RZ ;  /* 0x0000002b040c7210 */ /* 0x001fe40007f5e0ff */
[----:B-1----:R-:W-:Y:S02]  /*8a8d0*/  SHF.R.S32.HI R7, RZ, 0x1f, R33 ;  /* 0x0000001fff077819 */ /* 0x002fe40000011421 */
[----:B---3--:R-:W-:Y:S01]  /*8a8e0*/  IADD3 R8, P1, R33, R40, RZ ;  /* 0x0000002821087210 */ /* 0x008fe20007f3e0ff */
[----:B------:R-:W-:-:S04]  /*8a8f0*/  IMAD.X R13, R5, 0x1, R39, P2 ;  /* 0x00000001050d7824 */ /* 0x000fc800010e0627 */
[----:B------:R-:W-:Y:S01]  /*8a900*/  IMAD.X R9, R7, 0x1, R42, P1 ;  /* 0x0000000107097824 */ /* 0x000fe200008e062a */
[----:B------:R0:W-:Y:S04]  /*8a910*/  STL.64 [R1+0x23e8], R12 ;  /* 0x0023e80c01007387 */ /* 0x0001e80000100a00 */
[----:B------:R1:W-:Y:S01]  /*8a920*/  STL.64 [R1+0x23f0], R8 ;  /* 0x0023f00801007387 */ /* 0x0003e20000100a00 */
[C---:B0-----:R-:W-:Y:S02]  /*8a930*/  IADD3 R12, P2, R33.reuse, R57, RZ ;  /* 0x00000039210c7210 */ /* 0x041fe40007f5e0ff */
[----:B-1----:R-:W-:-:S03]  /*8a940*/  IADD3 R8, P1, R33, R47, RZ ;  /* 0x0000002f21087210 */ /* 0x002fc60007f3e0ff */
[----:B------:R-:W-:Y:S01]  /*8a950*/  IMAD.X R13, R7, 0x1, R34, P2 ;  /* 0x00000001070d7824 */ /* 0x000fe200010e0622 */
[----:B------:R-:W-:Y:S01]  /*8a960*/  IADD3 R4, P2, R33, R45, RZ ;  /* 0x0000002d21047210 */ /* 0x000fe20007f5e0ff */
[----:B------:R-:W-:Y:S01]  /*8a970*/  STL.64 [R1+0x23e0], R14 ;  /* 0x0023e00e01007387 */ /* 0x000fe20000100a00 */
[----:B------:R-:W-:-:S03]  /*8a980*/  IMAD.X R9, R7, 0x1, R35, P1 ;  /* 0x0000000107097824 */ /* 0x000fc600008e0623 */
[----:B------:R-:W-:Y:S01]  /*8a990*/  IMAD.X R5, R7, 0x1, R36, P2 ;  /* 0x0000000107057824 */ /* 0x000fe200010e0624 */
[----:B--2---:R-:W-:Y:S01]  /*8a9a0*/  ISETP.LT.AND P3, PT, R10, UR27, !P0 ;  /* 0x0000001b0a007c0c */ /* 0x004fe2000c761270 */
[----:B------:R-:W-:-:S12]  /*8a9b0*/  ULDC UR27, c[0x0][0x228] ;  /* 0x00008a00001b7ab9 */ /* 0x000fd80000000800 */
[----:B------:R-:W-:-:S05]  /*8a9c0*/  @P3 LOP3.LUT R49, R49, 0x1, RZ, 0xfc, !PT ;  /* 0x0000000131313812 */ /* 0x000fca00078efcff */
[----:B------:R-:W-:Y:S04]  /*8a9d0*/  STL [R1+0x364c], R49 ;  /* 0x00364c3101007387 */ /* 0x000fe80000100800 */
[----:B------:R0:W-:Y:S04]  /*8a9e0*/  STL.64 [R1+0x23f8], R12 ;  /* 0x0023f80c01007387 */ /* 0x0001e80000100a00 */
[----:B------:R1:W-:Y:S01]  /*8a9f0*/  STL.64 [R1+0x2400], R8 ;  /* 0x0024000801007387 */ /* 0x0003e20000100a00 */
[C---:B0-----:R-:W-:Y:S02]  /*8aa00*/  IADD3 R12, P1, R33.reuse, R46, RZ ;  /* 0x0000002e210c7210 */ /* 0x041fe40007f3e0ff */
[----:B-1----:R-:W-:-:S03]  /*8aa10*/  IADD3 R8, P2, R33, R44, RZ ;  /* 0x0000002c21087210 */ /* 0x002fc60007f5e0ff */
[C---:B------:R-:W-:Y:S01]  /*8aa20*/  IMAD.X R13, R7.reuse, 0x1, R37, P1 ;  /* 0x00000001070d7824 */ /* 0x040fe200008e0625 */
[----:B------:R-:W-:Y:S01]  /*8aa30*/  STL.64 [R1+0x2408], R4 ;  /* 0x0024080401007387 */ /* 0x000fe20000100a00 */
[----:B------:R-:W-:-:S03]  /*8aa40*/  IMAD.X R9, R7, 0x1, R38, P2 ;  /* 0x0000000107097824 */ /* 0x000fc600010e0626 */
[----:B------:R0:W-:Y:S04]  /*8aa50*/  STL.64 [R1+0x2410], R12 ;  /* 0x0024100c01007387 */ /* 0x0001e80000100a00 */
[----:B------:R1:W-:Y:S01]  /*8aa60*/  STL.64 [R1+0x2418], R8 ;  /* 0x0024180801007387 */ /* 0x0003e20000100a00 */
[C---:B0-----:R-:W-:Y:S02]  /*8aa70*/  IADD3 R12, P1, R33.reuse, R43, RZ ;  /* 0x0000002b210c7210 */ /* 0x041fe40007f3e0ff */
[----:B-1----:R-:W-:-:S03]  /*8aa80*/  IADD3 R8, P2, R33, R61, RZ ;  /* 0x0000003d21087210 */ /* 0x002fc60007f5e0ff */
[----:B------:R-:W-:Y:S02]  /*8aa90*/  IMAD.X R13, R7, 0x1, R39, P1 ;  /* 0x00000001070d7824 */ /* 0x000fe400008e0627 */
[----:B------:R-:W-:Y:S01]  /*8aaa0*/  VIADD R4, R33, UR10 ;  /* 0x0000000a21047c36 */ /* 0x000fe20008000000 */
[----:B------:R-:W-:Y:S01]  /*8aab0*/  ULDC UR10, c[0x0][0x248] ;  /* 0x00009200000a7ab9 */ /* 0x000fe20000000800 */
[----:B------:R-:W-:Y:S01]  /*8aac0*/  IMAD.X R9, R7, 0x1, R41, P2 ;  /* 0x0000000107097824 */ /* 0x000fe200010e0629 */
[----:B------:R0:W-:Y:S02]  /*8aad0*/  STL.64 [R1+0x2428], R12 ;  /* 0x0024280c01007387 */ /* 0x0001e40000100a00 */
[----:B------:R-:W-:Y:S02]  /*8aae0*/  SHF.R.S32.HI R6, RZ, 0x1f, R4 ;  /* 0x0000001fff067819 */ /* 0x000fe40000011404 */
[----:B------:R1:W-:Y:S01]  /*8aaf0*/  STL.64 [R1+0x2420], R8 ;  /* 0x0024200801007387 */ /* 0x0003e20000100a00 */
[----:B0-----:R-:W-:-:S02]  /*8ab00*/  IADD3 R12, P1, R4, R40, RZ ;  /* 0x00000028040c7210 */ /* 0x001fc40007f3e0ff */
[----:B-1----:R-:W-:-:S03]  /*8ab10*/  IADD3 R8, P2, R4, R57, RZ ;  /* 0x0000003904087210 */ /* 0x002fc60007f5e0ff */
[C---:B------:R-:W-:Y:S02]  /*8ab20*/  IMAD.X R13, R6.reuse, 0x1, R42, P1 ;  /* 0x00000001060d7824 */ /* 0x040fe400008e062a */
[----:B------:R-:W-:-:S03]  /*8ab30*/  IMAD.X R9, R6, 0x1, R34, P2 ;  /* 0x0000000106097824 */ /* 0x000fc600010e0622 */
[----:B------:R0:W-:Y:S04]  /*8ab40*/  STL.64 [R1+0x2438], R12 ;  /* 0x0024380c01007387 */ /* 0x0001e80000100a00 */
[----:B------:R1:W-:Y:S01]  /*8ab50*/  STL.64 [R1+0x2430], R8 ;  /* 0x0024300801007387 */ /* 0x0003e20000100a00 */
[C---:B0-----:R-:W-:Y:S02]  /*8ab60*/  IADD3 R12, P1, R4.reuse, R47, RZ ;  /* 0x0000002f040c7210 */ /* 0x041fe40007f3e0ff */
        /* <DEDUP_REMOVED lines=11> */
[C---:B------:R-:W-:Y:S01]  /*8ac20*/  VIADD R5, R4.reuse, UR10 ;  /* 0x0000000a04057c36 */ /* 0x040fe20008000000 */
[----:B------:R-:W-:Y:S01]  /*8ac30*/  ULDC UR10, c[0x0][0x248] ;  /* 0x00009200000a7ab9 */ /* 0x000fe20000000800 */
[C---:B0-----:R-:W-:Y:S02]  /*8ac40*/  IADD3 R12, P1, R4.reuse, R43, RZ ;  /* 0x0000002b040c7210 */ /* 0x041fe40007f3e0ff */
[----:B-1----:R-:W-:-:S03]  /*8ac50*/  IADD3 R8, P2, R4, R61, RZ ;  /* 0x0000003d04087210 */ /* 0x002fc60007f5e0ff */
[C---:B------:R-:W-:Y:S02]  /*8ac60*/  IMAD.X R13, R6.reuse, 0x1, R39, P1 ;  /* 0x00000001060d7824 */ /* 0x040fe400008e0627 */
[----:B------:R-:W-:-:S03]  /*8ac70*/  IMAD.X R9, R6, 0x1, R41, P2 ;  /* 0x0000000106097824 */ /* 0x000fc600010e0629 */
[----:B------:R0:W-:Y:S01]  /*8ac80*/  STL.64 [R1+0x2468], R12 ;  /* 0x0024680c01007387 */ /* 0x0001e20000100a00 */
[----:B------:R-:W-:-:S03]  /*8ac90*/  SHF.R.S32.HI R7, RZ, 0x1f, R5 ;  /* 0x0000001fff077819 */ /* 0x000fc60000011405 */
        /* <DEDUP_REMOVED lines=152> */
[----:B------:R-:W-:Y:S04]  /*8b620*/  STL.64 [R1+0x25d0], R12 ;  /* 0x0025d00c01007387 */ /* 0x000fe80000100a00 */
[----:B------:R0:W-:Y:S01]  /*8b630*/  STL.64 [R1+0x25d8], R8 ;  /* 0x0025d80801007387 */ /* 0x0001e20000100a00 */
[C---:B------:R-:W-:Y:S01]  /*8b640*/  VIADD R4, R5.reuse, UR10 ;  /* 0x0000000a05047c36 */ /* 0x040fe20008000000 */
[----:B------:R-:W-:Y:S01]  /*8b650*/  ULDC UR10, c[0x0][0x248] ;  /* 0x00009200000a7ab9 */ /* 0x000fe20000000800 */
[C---:B0-----:R-:W-:Y:S02]  /*8b660*/  IADD3 R8, P1, R5.reuse, R61, RZ ;  /* 0x0000003d05087210 */ /* 0x041fe40007f3e0ff */
[----:B------:R-:W-:-:S03]  /*8b670*/  IADD3 R12, P2, R5, R43, RZ ;  /* 0x0000002b050c7210 */ /* 0x000fc60007f5e0ff */
[C---:B------:R-:W-:Y:S01]  /*8b680*/  IMAD.X R9, R6.reuse, 0x1, R41, P1 ;  /* 0x0000000106097824 */ /* 0x040fe200008e0629 */
[----:B------:R-:W-:Y:S01]  /*8b690*/  SHF.R.S32.HI R5, RZ, 0x1f, R4 ;  /* 0x0000001fff057819 */ /* 0x000fe20000011404 */
[----:B------:R-:W-:-:S03]  /*8b6a0*/  IMAD.X R13, R6, 0x1, R39, P2 ;  /* 0x00000001060d7824 */ /* 0x000fc600010e0627 */
[----:B------:R0:W-:Y:S04]  /*8b6b0*/  STL.64 [R1+0x25e8], R8 ;  /* 0x0025e80801007387 */ /* 0x0001e80000100a00 */
[----:B------:R1:W-:Y:S01]  /*8b6c0*/  STL.64 [R1+0x25f0], R12 ;  /* 0x0025f00c01007387 */ /* 0x0003e20000100a00 */
[----:B0-----:R-:W-:-:S05]  /*8b6d0*/  IADD3 R8, P2, R4, R40, RZ ;  /* 0x0000002804087210 */ /* 0x001fca0007f5e0ff */
[----:B------:R-:W-:Y:S01]  /*8b6e0*/  IMAD.X R9, R5, 0x1, R42, P2 ;  /* 0x0000000105097824 */ /* 0x000fe200010e062a */
[----:B-1----:R-:W-:-:S04]  /*8b6f0*/  IADD3 R12, P1, R4, R57, RZ ;  /* 0x00000039040c7210 */ /* 0x002fc80007f3e0ff */
[----:B------:R0:W-:Y:S01]  /*8b700*/  STL.64 [R1+0x25e0], R8 ;  /* 0x0025e00801007387 */ /* 0x0001e20000100a00 */
[----:B------:R-:W-:Y:S01]  /*8b710*/  IMAD.X R13, R5, 0x1, R34, P1 ;  /* 0x00000001050d7824 */ /* 0x000fe200008e0622 */
[C---:B------:R-:W-:Y:S02]  /*8b720*/  IADD3 R6, P1, R4.reuse, R45, RZ ;  /* 0x0000002d04067210 */ /* 0x040fe40007f3e0ff */
[----:B------:R-:W-:Y:S01]  /*8b730*/  STL [R1+0x3650], R47 ;  /* 0x0036502f01007387 */ /* 0x000fe20000100800 */
[----:B0-----:R-:W-:-:S03]  /*8b740*/  IADD3 R8, P2, R4, R47, RZ ;  /* 0x0000002f04087210 */ /* 0x001fc60007f5e0ff */
[----:B------:R0:W-:Y:S02]  /*8b750*/  STL [R1+0x3654], R45 ;  /* 0x0036542d01007387 */ /* 0x0001e40000100800 */
[C---:B------:R-:W-:Y:S02]  /*8b760*/  IMAD.X R9, R5.reuse, 0x1, R35, P2 ;  /* 0x0000000105097824 */ /* 0x040fe400010e0623 */
[----:B------:R-:W-:Y:S01]  /*8b770*/  IMAD.X R7, R5, 0x1, R36, P1 ;  /* 0x0000000105077824 */ /* 0x000fe200008e0624 */
[----:B0-----:R-:W2:Y:S04]  /*8b780*/  LDL R45, [R1+0x1738] ;  /* 0x00173800012d7983 */ /* 0x001ea80000100800 */
[----:B------:R-:W-:Y:S04]  /*8b790*/  STL.64 [R1+0x25f8], R12 ;  /* 0x0025f80c01007387 */ /* 0x000fe80000100a00 */
[----:B------:R0:W-:Y:S04]  /*8b7a0*/  STL [R1+0x3658], R35 ;  /* 0x0036582301007387 */ /* 0x0001e80000100800 */
[----:B0-----:R-:W3:Y:S04]  /*8b7b0*/  LDL R35, [R1+0x173c] ;  /* 0x00173c0001237983 */ /* 0x001ee80000100800 */
[----:B------:R0:W-:Y:S04]  /*8b7c0*/  STL.64 [R1+0x2600], R8 ;  /* 0x0026000801007387 */ /* 0x0001e80000100a00 */
[----:B------:R1:W-:Y:S01]  /*8b7d0*/  STL [R1+0x365c], R46 ;  /* 0x00365c2e01007387 */ /* 0x0003e20000100800 */
[----:B0-----:R-:W-:-:S03]  /*8b7e0*/  IADD3 R8, P2, R4, R46, RZ ;  /* 0x0000002e04087210 */ /* 0x001fc60007f5e0ff */
[----:B-1----:R-:W4:Y:S04]  /*8b7f0*/  LDL R46, [R1+0x1728] ;  /* 0x00172800012e7983 */ /* 0x002f280000100800 */
[----:B------:R-:W-:Y:S04]  /*8b800*/  STL [R1+0x3660], R36 ;  /* 0x0036602401007387 */ /* 0x000fe80000100800 */
[----:B------:R-:W2:Y:S01]  /*8b810*/  LDL R47, [R1+0x1740] ;  /* 0x00174000012f7983 */ /* 0x000ea20000100800 */
[----:B------:R-:W-:-:S03]  /*8b820*/  IMAD.X R9, R5, 0x1, R37, P2 ;  /* 0x0000000105097824 */ /* 0x000fc600010e0625 */
[----:B------:R0:W-:Y:S04]  /*8b830*/  STL.64 [R1+0x2608], R6 ;  /* 0x0026080601007387 */ /* 0x0001e80000100a00 */
[----:B------:R-:W2:Y:S04]  /*8b840*/  LDL R49, [R1+0x1744] ;  /* 0x0017440001317983 */ /* 0x000ea80000100800 */
[----:B------:R-:W-:Y:S01]  /*8b850*/  STL [R1+0x3664], R44 ;  /* 0x0036642c01007387 */ /* 0x000fe20000100800 */
[----:B0-----:R-:W-:-:S03]  /*8b860*/  IADD3 R6, P1, R4, R44, RZ ;  /* 0x0000002c04067210 */ /* 0x001fc60007f3e0ff */
[----:B------:R-:W-:Y:S02]  /*8b870*/  STL [R1+0x3668], R37 ;  /* 0x0036682501007387 */ /* 0x000fe40000100800 */
[----:B------:R-:W-:Y:S02]  /*8b880*/  IMAD.X R7, R5, 0x1, R38, P1 ;  /* 0x0000000105077824 */ /* 0x000fe400008e0626 */
[----:B------:R-:W-:Y:S04]  /*8b890*/  STL [R1+0x366c], R43 ;  /* 0x00366c2b01007387 */ /* 0x000fe80000100800 */
[----:B------:R-:W-:Y:S04]  /*8b8a0*/  STL.64 [R1+0x2610], R8 ;  /* 0x0026100801007387 */ /* 0x000fe80000100a00 */
[----:B------:R0:W-:Y:S04]  /*8b8b0*/  STL [R1+0x3670], R38 ;  /* 0x0036702601007387 */ /* 0x0001e80000100800 */
[----:B0-----:R-:W2:Y:S04]  /*8b8c0*/  LDL R38, [R1+0x1794] ;  /* 0x0017940001267983 */ /* 0x001ea80000100800 */
[----:B------:R0:W-:Y:S04]  /*8b8d0*/  STL.64 [R1+0x2618], R6 ;  /* 0x0026180601007387 */ /* 0x0001e80000100a00 */
[----:B------:R1:W-:Y:S01]  /*8b8e0*/  STL [R1+0x3674], R61 ;  /* 0x0036743d01007387 */ /* 0x0003e20000100800 */
[----:B0-----:R-:W-:-:S03]  /*8b8f0*/  IADD3 R6, P1, R4, R61, RZ ;  /* 0x0000003d04067210 */ /* 0x001fc60007f3e0ff */
[----:B-1----:R-:W2:Y:S01]  /*8b900*/  LDL R61, [R1+0x1790] ;  /* 0x00179000013d7983 */ /* 0x002ea20000100800 */
[----:B------:R-:W-:-:S03]  /*8b910*/  IADD3 R12, P2, R4, R43, RZ ;  /* 0x0000002b040c7210 */ /* 0x000fc60007f5e0ff */
[----:B------:R0:W-:Y:S02]  /*8b920*/  STL [R1+0x3678], R39 ;  /* 0x0036782701007387 */ /* 0x0001e40000100800 */
[----:B------:R-:W-:Y:S02]  /*8b930*/  IMAD.X R13, R5, 0x1, R39, P2 ;  /* 0x00000001050d7824 */ /* 0x000fe400010e0627 */
[----:B0-----:R-:W2:Y:S01]  /*8b940*/  LDL R39, [R1+0x178c] ;  /* 0x00178c0001277983 */ /* 0x001ea20000100800 */
[----:B------:R-:W-:-:S03]  /*8b950*/  VIADD R15, R4, UR10 ;  /* 0x0000000a040f7c36 */ /* 0x000fc60008000000 */
[----:B------:R0:W-:Y:S02]  /*8b960*/  STL.64 [R1+0x2628], R12 ;  /* 0x0026280c01007387 */ /* 0x0001e40000100a00 */
[----:B------:R-:W-:Y:S01]  /*8b970*/  SHF.R.S32.HI R8, RZ, 0x1f, R15 ;  /* 0x0000001fff087819 */ /* 0x000fe2000001140f */
[----:B------:R-:W-:Y:S01]  /*8b980*/  IMAD.X R7, R5, 0x1, R41, P1 ;  /* 0x0000000105077824 */ /* 0x000fe200008e0629 */
[----:B------:R-:W-:Y:S02]  /*8b990*/  LOP3.LUT R2, R2, 0xbfffffff, RZ, 0xc0, !PT ;  /* 0xbfffffff02027812 */ /* 0x000fe400078ec0ff */
[C---:B0-----:R-:W-:Y:S02]  /*8b9a0*/  IADD3 R12, P2, R15.reuse, R40, RZ ;  /* 0x000000280f0c7210 */ /* 0x041fe40007f5e0ff */
[----:B------:R0:W-:Y:S03]  /*8b9b0*/  STL.64 [R1+0x2620], R6 ;  /* 0x0026200601007387 */ /* 0x0001e60000100a00 */
[----:B------:R-:W-:Y:S01]  /*8b9c0*/  IMAD.X R13, R8, 0x1, R42, P2 ;  /* 0x00000001080d7824 */ /* 0x000fe200010e062a */
[----:B0-----:R-:W-:-:S05]  /*8b9d0*/  IADD3 R6, P1, R15, R57, RZ ;  /* 0x000000390f067210 */ /* 0x001fca0007f3e0ff */
[----:B------:R-:W-:Y:S01]  /*8b9e0*/  IMAD.X R7, R8, 0x1, R34, P1 ;  /* 0x0000000108077824 */ /* 0x000fe200008e0622 */
[----:B---3--:R-:W-:Y:S01]  /*8b9f0*/  ISETP.LT.AND P1, PT, R35, UR28, !P0 ;  /* 0x0000001c23007c0c */ /* 0x008fe2000c721270 */
[----:B----4-:R-:W-:Y:S01]  /*8ba00*/  VIADD R4, R46, 0x54 ;  /* 0x000000542e047836 */ /* 0x010fe20000000000 */
[----:B--2---:R-:W-:Y:S02]  /*8ba10*/  ISETP.LT.AND P2, PT, R38, UR9, !P0 ;  /* 0x0000000926007c0c */ /* 0x004fe4000c741270 */
[----:B------:R-:W-:Y:S01]  /*8ba20*/  ISETP.LT.AND P3, PT, R61, UR8, !P0 ;  /* 0x000000083d007c0c */ /* 0x000fe2000c761270 */
[----:B------:R-:W-:Y:S01]  /*8ba30*/  ULDC.64 UR8, c[0x0][0x228] ;  /* 0x00008a0000087ab9 */ /* 0x000fe20000000a00 */
[----:B------:R-:W-:Y:S01]  /*8ba40*/  ISETP.LT.AND P0, PT, R45, UR29, !P0 ;  /* 0x0000001d2d007c0c */ /* 0x000fe2000c701270 */
[----:B------:R-:W-:-:S10]  /*8ba50*/  ULDC.64 UR28, c[0x0][0x228] ;  /* 0x00008a00001c7ab9 */ /* 0x000fd40000000a00 */
[----:B------:R-:W-:-:S04]  /*8ba60*/  @P3 LOP3.LUT R2, R2, 0x40000000, RZ, 0xfc, !PT ;  /* 0x4000000002023812 */ /* 0x000fc800078efcff */
[----:B------:R-:W-:-:S04]  /*8ba70*/  LOP3.LUT R2, R2, 0xdfffffff, RZ, 0xc0, !PT ;  /* 0xdfffffff02027812 */ /* 0x000fc800078ec0ff */
[----:B------:R-:W-:-:S04]  /*8ba80*/  @P2 LOP3.LUT R2, R2, 0x20000000, RZ, 0xfc, !PT ;  /* 0x2000000002022812 */ /* 0x000fc800078efcff */
[----:B------:R-:W-:-:S04]  /*8ba90*/  LOP3.LUT R2, R2, 0xefffffff, RZ, 0xc0, !PT ;  /* 0xefffffff02027812 */ /* 0x000fc800078ec0ff */
[----:B------:R-:W-:-:S04]  /*8baa0*/  @P1 LOP3.LUT R2, R2, 0x10000000, RZ, 0xfc, !PT ;  /* 0x1000000002021812 */ /* 0x000fc800078efcff */
[----:B------:R-:W-:-:S04]  /*8bab0*/  LOP3.LUT R2, R2, 0xf7ffffff, RZ, 0xc0, !PT ;  /* 0xf7ffffff02027812 */ /* 0x000fc800078ec0ff */
[----:B------:R-:W-:Y:S02]  /*8bac0*/  @P0 LOP3.LUT R2, R2, 0x8000000, RZ, 0xfc, !PT ;  /* 0x0800000002020812 */ /* 0x000fe400078efcff */
[----:B------:R-:W-:Y:S02]  /*8bad0*/  ISETP.GE.AND P0, PT, R4, UR29, PT ;  /* 0x0000001d04007c0c */ /* 0x000fe4000bf06270 */
[----:B------:R-:W-:Y:S01]  /*8bae0*/  LOP3.LUT R2, R2, 0xff7fffff, RZ, 0xc0, !PT ;  /* 0xff7fffff02027812 */ /* 0x000fe200078ec0ff */
[----:B------:R-:W-:Y:S01]  /*8baf0*/  VIADD R4, R46, 0x53 ;  /* 0x000000532e047836 */ /* 0x000fe20000000000 */
[----:B------:R-:W-:Y:S01]  /*8bb00*/  ISETP.LT.AND P1, PT, R39, UR8, !P0 ;  /* 0x0000000827007c0c */ /* 0x000fe2000c721270 */
[----:B------:R-:W-:Y:S01]  /*8bb10*/  ULDC UR29, c[0x0][0x228] ;  /* 0x00008a00001d7ab9 */ /* 0x000fe20000000800 */
[----:B------:R-:W-:Y:S02]  /*8bb20*/  ISETP.LT.AND P3, PT, R47, UR6, !P0 ;  /* 0x000000062f007c0c */ /* 0x000fe4000c761270 */
[----:B------:R-:W-:Y:S01]  /*8bb30*/  ISETP.LT.AND P2, PT, R49, UR7, !P0 ;  /* 0x0000000731007c0c */ /* 0x000fe2000c741270 */
[----:B------:R-:W-:-:S08]  /*8bb40*/  ULDC.64 UR6, c[0x0][0x228] ;  /* 0x00008a0000067ab9 */ /* 0x000fd00000000a00 */
[----:B------:R-:W-:-:S04]  /*8bb50*/  @P1 LOP3.LUT R2, R2, 0x800000, RZ, 0xfc, !PT ;  /* 0x0080000002021812 */ /* 0x000fc800078efcff */
[----:B------:R-:W-:-:S04]  /*8bb60*/  LOP3.LUT R2, R2, 0xfbffffff, RZ, 0xc0, !PT ;  /* 0xfbffffff02027812 */ /* 0x000fc800078ec0ff */
[----:B------:R-:W-:Y:S02]  /*8bb70*/  @P3 LOP3.LUT R2, R2, 0x4000000, RZ, 0xfc, !PT ;  /* 0x0400000002023812 */ /* 0x000fe400078efcff */
[----:B------:R-:W-:Y:S01]  /*8bb80*/  ISETP.LT.AND P1, PT, R10, UR57, !P0 ;  /* 0x000000390a007c0c */ /* 0x000fe2000c721270 */
[----:B------:R-:W-:Y:S01]  /*8bb90*/  ULDC UR57, c[0x0][0x228] ;  /* 0x00008a0000397ab9 */ /* 0x000fe20000000800 */
        /* <DEDUP_REMOVED lines=24> */
[----:B------:R-:W-:Y:S01]  /*8bd20*/  ULDC.64 UR10, c[0x0][0x228] ;  /* 0x00008a00000a7ab9 */ /* 0x000fe20000000a00 */
[----:B------:R-:W-:Y:S01]  /*8bd30*/  ISETP.LT.AND P3, PT, R47, UR48, !P0 ;  /* 0x000000302f007c0c */ /* 0x000fe2000c761270 */
[----:B------:R-:W-:Y:S01]  /*8bd40*/  ULDC UR48, c[0x0][0x228] ;  /* 0x00008a0000307ab9 */ /* 0x000fe20000000800 */
[----:B------:R-:W-:Y:S01]  /*8bd50*/  ISETP.LT.AND P2, PT, R49, UR49, !P0 ;  /* 0x0000003131007c0c */ /* 0x000fe2000c741270 */
[----:B------:R-:W-:-:S08]  /*8bd60*/  ULDC UR49, c[0x0][0x228] ;  /* 0x00008a0000317ab9 */ /* 0x000fd00000000800 */
        /* <DEDUP_REMOVED lines=60> */
[----:B------:R-:W-:Y:S02]  /*8c130*/  LOP3.LUT R2, R2, 0xfffffffb, RZ, 0xc0, !PT ;  /* 0xfffffffb02027812 */ /* 0x000fe400078ec0ff */
        /* <DEDUP_REMOVED lines=8> */
[----:B------:R-:W-:Y:S02]  /*8c1c0*/  @P3 LOP3.LUT R2, R2, 0x4, RZ, 0xfc, !PT ;  /* 0x0000000402023812 */ /* 0x000fe400078efcff */
[----:B------:R-:W-:Y:S01]  /*8c1d0*/  ISETP.LT.AND P3, PT, R61, UR39, !P0 ;  /* 0x000000273d007c0c */ /* 0x000fe2000c761270 */
[----:B------:R-:W-:Y:S01]  /*8c1e0*/  ULDC UR39, c[0x0][0x228] ;  /* 0x00008a0000277ab9 */ /* 0x000fe20000000800 */
[----:B------:R-:W-:Y:S02]  /*8c1f0*/  @P1 LOP3.LUT R3, R3, 0x80000000, RZ, 0xfc, !PT ;  /* 0x8000000003031812 */ /* 0x000fe400078efcff */
[----:B------:R-:W-:Y:S01]  /*8c200*/  ISETP.LT.AND P1, PT, R10, UR38, !P0 ;  /* 0x000000260a007c0c */ /* 0x000fe2000c721270 */
[----:B------:R-:W-:Y:S01]  /*8c210*/  ULDC UR38, c[0x0][0x228] ;  /* 0x00008a0000267ab9 */ /* 0x000fe20000000800 */
[----:B------:R-:W-:Y:S02]  /*8c220*/  LOP3.LUT R2, R2, 0xfffffffd, RZ, 0xc0, !PT ;  /* 0xfffffffd02027812 */ /* 0x000fe400078ec0ff */
[----:B------:R-:W-:-:S02]  /*8c230*/  LOP3.LUT R3, R3, 0xbfffffff, RZ, 0xc0, !PT ;  /* 0xbfffffff03037812 */ /* 0x000fc400078ec0ff */
[----:B------:R-:W-:Y:S02]  /*8c240*/  @P2 LOP3.LUT R2, R2, 0x2, RZ, 0xfc, !PT ;  /* 0x0000000202022812 */ /* 0x000fe400078efcff */
[----:B------:R-:W-:Y:S01]  /*8c250*/  ISETP.LT.AND P2, PT, R38, UR40, !P0 ;  /* 0x0000002826007c0c */ /* 0x000fe2000c741270 */
[----:B------:R-:W-:Y:S01]  /*8c260*/  ULDC UR40, c[0x0][0x228] ;  /* 0x00008a0000287ab9 */ /* 0x000fe20000000800 */
[----:B------:R-:W-:Y:S02]  /*8c270*/  LOP3.LUT R2, R2, 0xfffffffe, RZ, 0xc0, !PT ;  /* 0xfffffffe02027812 */ /* 0x000fe400078ec0ff */
[----:B------:R-:W-:Y:S02]  /*8c280*/  @P3 LOP3.LUT R3, R3, 0x40000000, RZ, 0xfc, !PT ;  /* 0x4000000003033812 */ /* 0x000fe400078efcff */
        /* <DEDUP_REMOVED lines=53> */
[----:B------:R-:W-:Y:S01]  /*8c5e0*/  ULDC UR16, c[0x0][0x228] ;  /* 0x00008a0000107ab9 */ /* 0x000fe20000000800 */
[----:B------:R-:W-:Y:S01]  /*8c5f0*/  LOP3.LUT R48, R48, 0x7fffffff, RZ, 0xc0, !PT ;  /* 0x7fffffff30307812 */ /* 0x000fe200078ec0ff */
[----:B------:R-:W-:-:S06]  /*8c600*/  ULDC UR17, c[0x0][0x228] ;  /* 0x00008a0000117ab9 */ /* 0x000fcc0000000800 */
        /* <DEDUP_REMOVED lines=61> */
[----:B------:R-:W-:-:S04]  /*8c9e0*/  ISETP.GE.AND P0, PT, R4, UR11, PT ;  /* 0x0000000b04007c0c */ /* 0x000fc8000bf06270 */
[----:B------:R-:W-:Y:S01]  /*8c9f0*/  ISETP.LT.AND P3, PT, R47, UR54, !P0 ;  /* 0x000000362f007c0c */ /* 0x000fe2000c761270 */
[----:B------:R-:W-:Y:S01]  /*8ca00*/  ULDC UR54, c[0x0][0x228] ;  /* 0x00008a0000367ab9 */ /* 0x000fe20000000800 */
[----:B------:R-:W-:Y:S02]  /*8ca10*/  ISETP.LT.AND P1, PT, R39, UR6, !P0 ;  /* 0x0000000627007c0c */ /* 0x000fe4000c721270 */
[----:B------:R-:W-:Y:S01]  /*8ca20*/  LOP3.LUT R3, R3, 0xfffffffb, RZ, 0xc0, !PT ;  /* 0xfffffffb03037812 */ /* 0x000fe200078ec0ff */
[----:B------:R-:W-:Y:S01]  /*8ca30*/  VIADD R4, R46, 0x4c ;  /* 0x0000004c2e047836 */ /* 0x000fe20000000000 */
[----:B------:R-:W-:Y:S01]  /*8ca40*/  ISETP.LT.AND P2, PT, R49, UR55, !P0 ;  /* 0x0000003731007c0c */ /* 0x000fe2000c741270 */
[----:B------:R-:W-:Y:S01]  /*8ca50*/  ULDC UR55, c[0x0][0x228] ;  /* 0x00008a0000377ab9 */ /* 0x000fe20000000800 */
[----:B------:R-:W-:-:S05]  /*8ca60*/  ULDC UR6, c[0x0][0x228] ;  /* 0x00008a0000067ab9 */ /* 0x000fca0000000800 */
[----:B------:R-:W-:Y:S02]  /*8ca70*/  @P3 LOP3.LUT R3, R3, 0x4, RZ, 0xfc, !PT ;  /* 0x0000000403033812 */ /* 0x000fe400078efcff */
[----:B------:R-:W-:Y:S01]  /*8ca80*/  ISETP.LT.AND P3, PT, R61, UR10, !P0 ;  /* 0x0000000a3d007c0c */ /* 0x000fe2000c761270 */
[----:B------:R-:W-:Y:S01]  /*8ca90*/  ULDC.64 UR10, c[0x0][0x228] ;  /* 0x00008a00000a7ab9 */ /* 0x000fe20000000a00 */
        /* <DEDUP_REMOVED lines=22> */
[----:B------:R-:W-:Y:S02]  /*8cc00*/  ISETP.LT.AND P1, PT, R39, UR10, !P0 ;  /* 0x0000000a27007c0c */ /* 0x000fe4000c721270 */
[----:B------:R-:W-:Y:S01]  /*8cc10*/  LOP3.LUT R48, R48, 0xff7fffff, RZ, 0xc0, !PT ;  /* 0xff7fffff30307812 */ /* 0x000fe200078ec0ff */
[----:B------:R-:W-:Y:S01]  /*8cc20*/  VIADD R4, R46, 0x4b ;  /* 0x0000004b2e047836 */ /* 0x000fe20000000000 */
[----:B------:R-:W-:Y:S01]  /*8cc30*/  ISETP.LT.AND P3, PT, R47, UR6, !P0 ;  /* 0x000000062f007c0c */ /* 0x000fe2000c761270 */
[----:B------:R-:W-:Y:S01]  /*8cc40*/  ULDC UR6, c[0x0][0x228] ;  /* 0x00008a0000067ab9 */ /* 0x000fe20000000800 */
[----:B------:R-:W-:Y:S01]  /*8cc50*/  ISETP.LT.AND P2, PT, R49, UR8, !P0 ;  /* 0x0000000831007c0c */ /* 0x000fe2000c741270 */
[----:B------:R-:W-:Y:S01]  /*8cc60*/  ULDC.64 UR8, c[0x0][0x228] ;  /* 0x00008a0000087ab9 */ /* 0x000fe20000000a00 */
[----:B------:R-:W-:-:S05]  /*8cc70*/  ULDC UR10, c[0x0][0x228] ;  /* 0x00008a00000a7ab9 */ /* 0x000fca0000000800 */
        /* <DEDUP_REMOVED lines=30> */
[----:B------:R-:W-:Y:S01]  /*8ce60*/  ULDC.64 UR6, c[0x0][0x228] ;  /* 0x00008a0000067ab9 */ /* 0x000fe20000000a00 */
[----:B------:R-:W-:Y:S01]  /*8ce70*/  ISETP.LT.AND P2, PT, R49, UR48, !P0 ;  /* 0x0000003031007c0c */ /* 0x000fe2000c741270 */
[----:B------:R-:W-:Y:S01]  /*8ce80*/  ULDC UR8, c[0x0][0x228] ;  /* 0x00008a0000087ab9 */ /* 0x000fe20000000800 */
[----:B------:R-:W-:Y:S01]  /*8ce90*/  LOP3.LUT R52, R52, 0x7fffffff, RZ, 0xc0, !PT ;  /* 0x7fffffff34347812 */ /* 0x000fe200078ec0ff */
[----:B------:R-:W-:-:S04]  /*8cea0*/  ULDC UR48, c[0x0][0x228] ;  /* 0x00008a0000307ab9 */ /* 0x000fc80000000800 */
        /* <DEDUP_REMOVED lines=512> */
[----:B------:R-:W-:Y:S02]  /*8eeb0*/  ISETP.LT.AND P1, PT, R10, UR61, !P0 ;  /* 0x0000003d0a007c0c */ /* 0x000fe4000c721270 */
[----:B------:R-:W-:Y:S01]  /*8eec0*/  LOP3.LUT R55, R55, 0x7fffffff, RZ, 0xc0, !PT ;  /* 0x7fffffff37377812 */ /* 0x000fe200078ec0ff */
[----:B------:R0:W-:Y:S01]  /*8eed0*/  STL.64 [R1+0x2638], R12 ;  /* 0x0026380c01007387 */ /* 0x0001e20000100a00 */
[----:B------:R-:W-:Y:S01]  /*8eee0*/  LOP3.LUT R53, R53, 0xfdffffff, RZ, 0xc0, !PT ;  /* 0xfdffffff35357812 */ /* 0x000fe200078ec0ff */
[----:B------:R-:W-:-:S03]  /*8eef0*/  ULDC UR61, c[0x0][0x228] ;  /* 0x00008a00003d7ab9 */ /* 0x000fc60000000800 */
[----:B------:R-:W-:Y:S02]  /*8ef00*/  @P2 LOP3.LUT R53, R53, 0x2000000, RZ, 0xfc, !PT ;  /* 0x0200000035352812 */ /* 0x000fe400078efcff */
[----:B------:R-:W-:Y:S01]  /*8ef10*/  ISETP.LT.AND P3, PT, R61, UR60, !P0 ;  /* 0x0000003c3d007c0c */ /* 0x000fe2000c761270 */
[----:B------:R1:W-:Y:S01]  /*8ef20*/  STL.64 [R1+0x2630], R6 ;  /* 0x0026300601007387 */ /* 0x0003e20000100a00 */
[----:B------:R-:W-:Y:S01]  /*8ef30*/  LOP3.LUT R53, R53, 0xfeffffff, RZ, 0xc0, !PT ;  /* 0xfeffffff35357812 */ /* 0x000fe200078ec0ff */
[----:B------:R-:W-:-:S03]  /*8ef40*/  ULDC UR60, c[0x0][0x228] ;  /* 0x00008a00003c7ab9 */ /* 0x000fc60000000800 */
        /* <DEDUP_REMOVED lines=93> */
[----:B------:R-:W-:Y:S02]  /*8f520*/  ISETP.LT.AND P3, PT, R61, UR38, !P0 ;  /* 0x000000263d007c0c */ /* 0x000fe4000c761270 */
[----:B------:R-:W-:Y:S01]  /*8f530*/  @P1 LOP3.LUT R54, R54, 0x80000000, RZ, 0xfc, !PT ;  /* 0x8000000036361812 */ /* 0x000fe200078efcff */
[----:B0-----:R-:W-:Y:S01]  /*8f540*/  VIADD R13, R15, UR8 ;  /* 0x000000080f0d7c36 */ /* 0x001fe20008000000 */
[----:B------:R-:W-:Y:S01]  /*8f550*/  ISETP.LT.AND P1, PT, R10, UR37, !P0 ;  /* 0x000000250a007c0c */ /* 0x000fe2000c721270 */
[----:B------:R-:W-:Y:S01]  /*8f560*/  ULDC UR8, c[0x0][0x228] ;  /* 0x00008a0000087ab9 */ /* 0x000fe20000000800 */
[----:B------:R-:W-:Y:S01]  /*8f570*/  LOP3.LUT R53, R53, 0xfffffffd, RZ, 0xc0, !PT ;  /* 0xfffffffd35357812 */ /* 0x000fe200078ec0ff */
[----:B------:R-:W-:Y:S01]  /*8f580*/  ULDC UR38, c[0x0][0x228] ;  /* 0x00008a0000267ab9 */ /* 0x000fe20000000800 */
        /* <DEDUP_REMOVED lines=25> */
[----:B------:R-:W-:-:S05]  /*8f720*/  LOP3.LUT R56, R56, 0x7fffffff, RZ, 0xc0, !PT ;  /* 0x7fffffff38387812 */ /* 0x000fca00078ec0ff */
[----:B------:R-:W-:Y:S01]  /*8f730*/  @P1 LOP3.LUT R54, R54, 0x800000, RZ, 0xfc, !PT ;  /* 0x0080000036361812 */ /* 0x000fe200078efcff */
[----:B------:R-:W-:-:S03]  /*8f740*/  ULDC UR5, c[0x0][0x228] ;  /* 0x00008a0000057ab9 */ /* 0x000fc60000000800 */
[----:B------:R-:W-:-:S04]  /*8f750*/  LOP3.LUT R54, R54, 0xfbffffff, RZ, 0xc0, !PT ;  /* 0xfbffffff36367812 */ /* 0x000fc800078ec0ff */
[----:B------:R-:W-:Y:S02]  /*8f760*/  @P3 LOP3.LUT R54, R54, 0x4000000, RZ, 0xfc, !PT ;  /* 0x0400000036363812 */ /* 0x000fe400078efcff */
[----:B------:R-:W-:Y:S01]  /*8f770*/  ISETP.LT.AND P1, PT, R10, UR12, !P0 ;  /* 0x0000000c0a007c0c */ /* 0x000fe2000c721270 */
[----:B------:R-:W-:Y:S01]  /*8f780*/  VIADD R12, R13, UR6 ;  /* 0x000000060d0c7c36 */ /* 0x000fe20008000000 */
[----:B------:R-:W-:Y:S01]  /*8f790*/  LOP3.LUT R54, R54, 0xfdffffff, RZ, 0xc0, !PT ;  /* 0xfdffffff36367812 */ /* 0x000fe200078ec0ff */
[----:B------:R-:W-:Y:S01]  /*8f7a0*/  ULDC UR6, c[0x0][0x248] ;  /* 0x0000920000067ab9 */ /* 0x000fe20000000800 */
[----:B------:R-:W-:Y:S01]  /*8f7b0*/  ISETP.LT.AND P3, PT, R61, UR13, !P0 ;  /* 0x0000000d3d007c0c */ /* 0x000fe2000c761270 */
[----:B------:R-:W-:Y:S01]  /*8f7c0*/  ULDC UR12, c[0x0][0x228] ;  /* 0x00008a00000c7ab9 */ /* 0x000fe20000000800 */
[----:B------:R-:W-:Y:S01]  /*8f7d0*/  @P2 LOP3.LUT R54, R54, 0x2000000, RZ, 0xfc, !PT ;  /* 0x0200000036362812 */ /* 0x000fe200078efcff */
[----:B-1----:R-:W-:Y:S01]  /*8f7e0*/  VIADD R7, R12, UR6 ;  /* 0x000000060c077c36 */ /* 0x002fe20008000000 */
[----:B------:R-:W-:Y:S01]  /*8f7f0*/  ISETP.LT.AND P2, PT, R38, UR18, !P0 ;  /* 0x0000001226007c0c */ /* 0x000fe2000c741270 */
[----:B------:R-:W-:Y:S01]  /*8f800*/  ULDC UR6, c[0x0][0x248] ;  /* 0x0000920000067ab9 */ /* 0x000fe20000000800 */
[----:B------:R-:W-:Y:S01]  /*8f810*/  LOP3.LUT R54, R54, 0xfeffffff, RZ, 0xc0, !PT ;  /* 0xfeffffff36367812 */ /* 0x000fe200078ec0ff */
[----:B------:R-:W-:Y:S01]  /*8f820*/  ULDC UR13, c[0x0][0x228] ;  /* 0x00008a00000d7ab9 */ /* 0x000fe20000000800 */
[----:B------:R-:W-:-:S02]  /*8f830*/  ULDC UR18, c[0x0][0x228] ;  /* 0x00008a0000127ab9 */ /* 0x000fc40000000800 */
        /* <DEDUP_REMOVED lines=8> */
[----:B------:R-:W-:Y:S01]  /*8f8c0*/  VIADD R6, R7, UR6 ;  /* 0x0000000607067c36 */ /* 0x000fe20008000000 */
[----:B------:R-:W-:Y:S01]  /*8f8d0*/  LOP3.LUT R54, R54, 0xffefffff, RZ, 0xc0, !PT ;  /* 0xffefffff36367812 */ /* 0x000fe200078ec0ff */
[----:B------:R-:W-:Y:S01]  /*8f8e0*/  ULDC UR6, c[0x0][0x228] ;  /* 0x00008a0000067ab9 */ /* 0x000fe20000000800 */
[----:B------:R-:W-:Y:S02]  /*8f8f0*/  ULDC UR35, c[0x0][0x228] ;  /* 0x00008a0000237ab9 */ /* 0x000fe40000000800 */
        /* <DEDUP_REMOVED lines=28> */
[----:B------:R-:W-:Y:S01]  /*8fac0*/  ULDC.64 UR20, c[0x0][0x228] ;  /* 0x00008a0000147ab9 */ /* 0x000fe20000000a00 */
        /* <DEDUP_REMOVED lines=15> */
[----:B------:R-:W-:-:S09]  /*8fbc0*/  ISETP.LT.AND P2, PT, R10, UR23, !P0 ;  /* 0x000000170a007c0c */ /* 0x000fd2000c741270 */
[----:B------:R-:W-:Y:S01]  /*8fbd0*/  @P1 LOP3.LUT R54, R54, 0x400, RZ, 0xfc, !PT ;  /* 0x0000040036361812 */ /* 0x000fe200078efcff */
[----:B------:R-:W-:Y:S01]  /*8fbe0*/  VIADD R5, R6, UR7 ;  /* 0x0000000706057c36 */ /* 0x000fe20008000000 */
[----:B------:R-:W-:Y:S01]  /*8fbf0*/  ISETP.LT.AND P1, PT, R39, UR20, !P0 ;  /* 0x0000001427007c0c */ /* 0x000fe2000c721270 */
[----:B------:R-:W-:Y:S01]  /*8fc00*/  ULDC UR20, c[0x0][0x248] ;  /* 0x0000920000147ab9 */ /* 0x000fe20000000800 */
[----:B------:R-:W-:Y:S01]  /*8fc10*/  LOP3.LUT R54, R54, 0xfffffdff, RZ, 0xc0, !PT ;  /* 0xfffffdff36367812 */ /* 0x000fe200078ec0ff */
[----:B------:R-:W-:Y:S01]  /*8fc20*/  ULDC UR7, c[0x0][0x228] ;  /* 0x00008a0000077ab9 */ /* 0x000fe20000000800 */
[----:B------:R-:W-:Y:S01]  /*8fc30*/  ULDC UR22, c[0x0][0x228] ;  /* 0x00008a0000167ab9 */ /* 0x000fe20000000800 */
[----:B------:R-:W-:Y:S01]  /*8fc40*/  ULDC UR23, c[0x0][0x228] ;  /* 0x00008a0000177ab9 */ /* 0x000fe20000000800 */
[----:B------:R-:W-:-:S04]  /*8fc50*/  @P3 LOP3.LUT R54, R54, 0x200, RZ, 0xfc, !PT ;  /* 0x0000020036363812 */ /* 0x000fc800078efcff */
        /* <DEDUP_REMOVED lines=9> */
[----:B------:R-:W-:Y:S01]  /*8fcf0*/  VIADD R16, R14, UR10 ;  /* 0x0000000a0e107c36 */ /* 0x000fe20008000000 */
[----:B------:R-:W-:Y:S01]  /*8fd00*/  ISETP.LT.AND P1, PT, R35, UR32, !P0 ;  /* 0x0000002023007c0c */ /* 0x000fe2000c721270 */
[----:B------:R-:W-:Y:S01]  /*8fd10*/  ULDC UR10, c[0x0][0x228] ;  /* 0x00008a00000a7ab9 */ /* 0x000fe20000000800 */
[----:B------:R-:W-:Y:S01]  /*8fd20*/  LOP3.LUT R54, R54, 0xffffffbf, RZ, 0xc0, !PT ;  /* 0xffffffbf36367812 */ /* 0x000fe200078ec0ff */
[----:B------:R-:W-:Y:S01]  /*8fd30*/  VIADD R17, R16, UR20 ;  /* 0x0000001410117c36 */ /* 0x000fe20008000000 */
[----:B------:R-:W-:Y:S01]  /*8fd40*/  ULDC UR29, c[0x0][0x228] ;  /* 0x00008a00001d7ab9 */ /* 0x000fe20000000800 */
[----:B------:R-:W-:Y:S01]  /*8fd50*/  LOP3.LUT R58, R58, 0xbfffffff, RZ, 0xc0, !PT ;  /* 0xbfffffff3a3a7812 */ /* 0x000fe200078ec0ff */
[----:B------:R-:W-:Y:S01]  /*8fd60*/  ULDC UR32, c[0x0][0x228] ;  /* 0x00008a0000207ab9 */ /* 0x000fe20000000800 */
[----:B------:R-:W-:-:S04]  /*8fd70*/  @P3 LOP3.LUT R54, R54, 0x40, RZ, 0xfc, !PT ;  /* 0x0000004036363812 */ /* 0x000fc800078efcff */
        /* <DEDUP_REMOVED lines=16> */
[----:B------:R-:W-:Y:S01]  /*8fe80*/  ULDC UR55, c[0x0][0x228] ;  /* 0x00008a0000377ab9 */ /* 0x000fe20000000800 */
[----:B------:R-:W-:-:S07]  /*8fe90*/  ULDC UR11, c[0x0][0x228] ;  /* 0x00008a00000b7ab9 */ /* 0x000fce0000000800 */
[----:B------:R-:W-:Y:S02]  /*8fea0*/  @P1 LOP3.LUT R54, R54, 0x4, RZ, 0xfc, !PT ;  /* 0x0000000436361812 */ /* 0x000fe400078efcff */
[----:B------:R-:W-:Y:S01]  /*8feb0*/  ISETP.LT.AND P1, PT, R39, UR36, !P0 ;  /* 0x0000002427007c0c */ /* 0x000fe2000c721270 */
[----:B------:R-:W-:Y:S01]  /*8fec0*/  ULDC UR36, c[0x0][0x228] ;  /* 0x00008a0000247ab9 */ /* 0x000fe20000000800 */
[----:B------:R-:W-:-:S04]  /*8fed0*/  LOP3.LUT R54, R54, 0xfffffffd, RZ, 0xc0, !PT ;  /* 0xfffffffd36367812 */ /* 0x000fc800078ec0ff */
[----:B------:R-:W-:Y:S02]  /*8fee0*/  @P3 LOP3.LUT R54, R54, 0x2, RZ, 0xfc, !PT ;  /* 0x0000000236363812 */ /* 0x000fe400078efcff */
[----:B------:R-:W-:Y:S01]  /*8fef0*/  ISETP.LT.AND P3, PT, R61, UR54, !P0 ;  /* 0x000000363d007c0c */ /* 0x000fe2000c761270 */
[----:B------:R-:W-:Y:S01]  /*8ff00*/  ULDC UR54, c[0x0][0x228] ;  /* 0x00008a0000367ab9 */ /* 0x000fe20000000800 */
[----:B------:R-:W-:-:S03]  /*8ff10*/  LOP3.LUT R54, R54, 0xfffffffe, RZ, 0xc0, !PT ;  /* 0xfffffffe36367812 */ /* 0x000fc600078ec0ff */
[----:B------:R-:W-:Y:S02]  /*8ff20*/  @P1 LOP3.LUT R55, R55, 0x80000000, RZ, 0xfc, !PT ;  /* 0x8000000037371812 */ /* 0x000fe400078efcff */
[----:B------:R-:W-:Y:S02]  /*8ff30*/  @P2 LOP3.LUT R54, R54, 0x1, RZ, 0xfc, !PT ;  /* 0x0000000136362812 */ /* 0x000fe400078efcff */
[----:B------:R-:W-:Y:S02]  /*8ff40*/  ISETP.LT.AND P2, PT, R38, UR14, !P0 ;  /* 0x0000000e26007c0c */ /* 0x000fe4000c741270 */
        /* <DEDUP_REMOVED lines=21> */
[----:B------:R-:W-:-:S07]  /*900a0*/  ULDC UR14, c[0x0][0x248] ;  /* 0x00009200000e7ab9 */ /* 0x000fce0000000800 */
        /* <DEDUP_REMOVED lines=38> */
[----:B------:R-:W-:Y:S01]  /*90310*/  VIADD R20, R19, UR14 ;  /* 0x0000000e13147c36 */ /* 0x000fe20008000000 */
[----:B------:R-:W-:Y:S01]  /*90320*/  ULDC UR14, c[0x0][0x248] ;  /* 0x00009200000e7ab9 */ /* 0x000fe20000000800 */
[----:B------:R-:W-:-:S03]  /*90330*/  ULDC UR20, c[0x0][0x248] ;  /* 0x0000920000147ab9 */ /* 0x000fc60000000800 */
        /* <DEDUP_REMOVED lines=11> */
[----:B------:R-:W-:-:S02]  /*903f0*/  ULDC UR60, c[0x0][0x228] ;  /* 0x00008a00003c7ab9 */ /* 0x000fc40000000800 */
[----:B------:R-:W-:-:S04]  /*90400*/  LOP3.LUT R55, R55, 0xfffeffff, RZ, 0xc0, !PT ;  /* 0xfffeffff37377812 */ /* 0x000fc800078ec0ff */
[----:B------:R-:W-:Y:S02]  /*90410*/  @P1 LOP3.LUT R55, R55, 0x10000, RZ, 0xfc, !PT ;  /* 0x0001000037371812 */ /* 0x000fe400078efcff */
[----:B------:R-:W-:Y:S01]  /*90420*/  ISETP.LT.AND P2, PT, R38, UR59, !P0 ;  /* 0x0000003b26007c0c */ /* 0x000fe2000c741270 */
[----:B------:R-:W-:Y:S01]  /*90430*/  VIADD R23, R22, UR20 ;  /* 0x0000001416177c36 */ /* 0x000fe20008000000 */
        /* <DEDUP_REMOVED lines=58> */
[----:B------:R-:W-:Y:S01]  /*907e0*/  @P1 LOP3.LUT R56, R56, 0x80000000, RZ, 0xfc, !PT ;  /* 0x8000000038381812 */ /* 0x000fe200078efcff */
[----:B------:R-:W-:Y:S01]  /*907f0*/  VIADD R24, R23, UR14 ;  /* 0x0000000e17187c36 */ /* 0x000fe20008000000 */
[----:B------:R-:W-:Y:S01]  /*90800*/  ISETP.LT.AND P3, PT, R61, UR44, !P0 ;  /* 0x0000002c3d007c0c */ /* 0x000fe2000c761270 */
[----:B------:R-:W-:Y:S01]  /*90810*/  ULDC UR14, c[0x0][0x248] ;  /* 0x00009200000e7ab9 */ /* 0x000fe20000000800 */
[----:B------:R-:W-:Y:S01]  /*90820*/  ISETP.LT.AND P1, PT, R10, UR43, !P0 ;  /* 0x0000002b0a007c0c */ /* 0x000fe2000c721270 */
[----:B------:R-:W-:Y:S01]  /*90830*/  ULDC UR42, c[0x0][0x228] ;  /* 0x00008a00002a7ab9 */ /* 0x000fe20000000800 */
[----:B------:R-:W-:Y:S02]  /*90840*/  LOP3.LUT R55, R55, 0xfffffffd, RZ, 0xc0, !PT ;  /* 0xfffffffd37377812 */ /* 0x000fe400078ec0ff */
[----:B------:R-:W-:Y:S01]  /*90850*/  LOP3.LUT R56, R56, 0xbfffffff, RZ, 0xc0, !PT ;  /* 0xbfffffff38387812 */ /* 0x000fe200078ec0ff */
[----:B------:R-:W-:Y:S01]  /*90860*/  VIADD R25, R24, UR14 ;  /* 0x0000000e18197c36 */ /* 0x000fe20008000000 */
[----:B------:R-:W-:Y:S01]  /*90870*/  @P2 LOP3.LUT R55, R55, 0x2, RZ, 0xfc, !PT ;  /* 0x0000000237372812 */ /* 0x000fe200078efcff */
[----:B------:R-:W-:Y:S01]  /*90880*/  ULDC UR14, c[0x0][0x248] ;  /* 0x00009200000e7ab9 */ /* 0x000fe20000000800 */
[----:B------:R-:W-:Y:S01]  /*90890*/  ISETP.LT.AND P2, PT, R38, UR45, !P0 ;  /* 0x0000002d26007c0c */ /* 0x000fe2000c741270 */
[----:B------:R-:W-:Y:S01]  /*908a0*/  ULDC UR43, c[0x0][0x228] ;  /* 0x00008a00002b7ab9 */ /* 0x000fe20000000800 */
[----:B------:R-:W-:Y:S01]  /*908b0*/  LOP3.LUT R55, R55, 0xfffffffe, RZ, 0xc0, !PT ;  /* 0xfffffffe37377812 */ /* 0x000fe200078ec0ff */
[----:B------:R-:W-:Y:S01]  /*908c0*/  ULDC UR44, c[0x0][0x228] ;  /* 0x00008a00002c7ab9 */ /* 0x000fe20000000800 */
[----:B------:R-:W-:Y:S01]  /*908d0*/  @P3 LOP3.LUT R56, R56, 0x40000000, RZ, 0xfc, !PT ;  /* 0x4000000038383812 */ /* 0x000fe200078efcff */
[----:B------:R-:W-:Y:S01]  /*908e0*/  ULDC UR45, c[0x0][0x228] ;  /* 0x00008a00002d7ab9 */ /* 0x000fe20000000800 */
[----:B------:R-:W-:-:S02]  /*908f0*/  @P1 LOP3.LUT R55, R55, 0x1, RZ, 0xfc, !PT ;  /* 0x0000000137371812 */ /* 0x000fc400078efcff */
        /* <DEDUP_REMOVED lines=23> */
[----:B------:R-:W-:Y:S02]  /*90a70*/  ISETP.LT.AND P1, PT, R10, UR13, !P0 ;  /* 0x0000000d0a007c0c */ /* 0x000fe4000c721270 */
[----:B------:R-:W-:-:S04]  /*90a80*/  LOP3.LUT R56, R56, 0xfdffffff, RZ, 0xc0, !PT ;  /* 0xfdffffff38387812 */ /* 0x000fc800078ec0ff */
[----:B------:R-:W-:Y:S02]  /*90a90*/  @P2 LOP3.LUT R56, R56, 0x2000000, RZ, 0xfc, !PT ;  /* 0x0200000038382812 */ /* 0x000fe400078efcff */
[----:B------:R-:W-:Y:S01]  /*90aa0*/  ISETP.LT.AND P3, PT, R61, UR18, !P0 ;  /* 0x000000123d007c0c */ /* 0x000fe2000c761270 */
[----:B------:R-:W-:Y:S01]  /*90ab0*/  VIADD R26, R25, UR12 ;  /* 0x0000000c191a7c36 */ /* 0x000fe20008000000 */
[----:B------:R-:W-:Y:S01]  /*90ac0*/  LOP3.LUT R56, R56, 0xfeffffff, RZ, 0xc0, !PT ;  /* 0xfeffffff38387812 */ /* 0x000fe200078ec0ff */
[----:B------:R-:W-:Y:S01]  /*90ad0*/  ULDC.64 UR12, c[0x0][0x228] ;  /* 0x00008a00000c7ab9 */ /* 0x000fe20000000a00 */
[----:B------:R-:W-:Y:S01]  /*90ae0*/  ISETP.LT.AND P2, PT, R38, UR39, !P0 ;  /* 0x0000002726007c0c */ /* 0x000fe2000c741270 */
[----:B------:R-:W-:Y:S01]  /*90af0*/  VIADD R27, R26, UR14 ;  /* 0x0000000e1a1b7c36 */ /* 0x000fe20008000000 */
[----:B------:R-:W-:Y:S01]  /*90b00*/  @P1 LOP3.LUT R56, R56, 0x1000000, RZ, 0xfc, !PT ;  /* 0x0100000038381812 */ /* 0x000fe200078efcff */
[----:B------:R-:W-:Y:S01]  /*90b10*/  ULDC UR18, c[0x0][0x228] ;  /* 0x00008a0000127ab9 */ /* 0x000fe20000000800 */
[----:B------:R-:W-:Y:S01]  /*90b20*/  ULDC UR14, c[0x0][0x228] ;  /* 0x00008a00000e7ab9 */ /* 0x000fe20000000800 */
[----:B------:R-:W-:Y:S01]  /*90b30*/  LOP3.LUT R60, R60, 0xbfffffff, RZ, 0xc0, !PT ;  /* 0xbfffffff3c3c7812 */ /* 0x000fe200078ec0ff */
        /* <DEDUP_REMOVED lines=71> */
[----:B------:R-:W-:-:S02]  /*90fb0*/  ULDC UR23, c[0x0][0x228] ;  /* 0x00008a0000177ab9 */ /* 0x000fc40000000800 */
        /* <DEDUP_REMOVED lines=27> */
[----:B------:R-:W-:Y:S02]  /*91170*/  ISETP.LT.AND P3, PT, R39, UR32, !P0 ;  /* 0x0000002027007c0c */ /* 0x000fe4000c761270 */
        /* <DEDUP_REMOVED lines=8> */
[----:B------:R-:W-:-:S02]  /*91200*/  @P2 LOP3.LUT R56, R56, 0x2, RZ, 0xfc, !PT ;  /* 0x0000000238382812 */ /* 0x000fc400078efcff */
[----:B------:R-:W-:Y:S02]  /*91210*/  ISETP.LT.AND P2, PT, R38, UR19, !P0 ;  /* 0x0000001326007c0c */ /* 0x000fe4000c741270 */
[----:B------:R-:W-:Y:S02]  /*91220*/  LOP3.LUT R56, R56, 0xfffffffe, RZ, 0xc0, !PT ;  /* 0xfffffffe38387812 */ /* 0x000fe400078ec0ff */
        /* <DEDUP_REMOVED lines=20> */
[----:B------:R-:W-:Y:S01]  /*91370*/  VIADD R33, R32, UR6 ;  /* 0x0000000620217c36 */ /* 0x000fe20008000000 */
        /* <DEDUP_REMOVED lines=17> */
[----:B------:R-:W-:-:S03]  /*91490*/  ULDC UR44, c[0x0][0x228] ;  /* 0x00008a00002c7ab9 */ /* 0x000fc60000000800 */
[----:B------:R-:W-:-:S04]  /*914a0*/  LOP3.LUT R58, R58, 0xff7fffff, RZ, 0xc0, !PT ;  /* 0xff7fffff3a3a7812 */ /* 0x000fc800078ec0ff */
[----:B------:R-:W-:Y:S02]  /*914b0*/  @P3 LOP3.LUT R58, R58, 0x800000, RZ, 0xfc, !PT ;  /* 0x008000003a3a3812 */ /* 0x000fe400078efcff */
[----:B------:R-:W-:Y:S01]  /*914c0*/  ISETP.LT.AND P1, PT, R35, UR42, !P0 ;  /* 0x0000002a23007c0c */ /* 0x000fe2000c721270 */
[----:B------:R0:W-:Y:S01]  /*914d0*/  STL [R1], R8 ;  /* 0x0000000801007387 */ /* 0x0001e20000100800 */
[----:B------:R-:W-:Y:S01]  /*914e0*/  LOP3.LUT R58, R58, 0xffdfffff, RZ, 0xc0, !PT ;  /* 0xffdfffff3a3a7812 */ /* 0x000fe200078ec0ff */
[----:B------:R-:W-:-:S03]  /*914f0*/  ULDC UR42, c[0x0][0x228] ;  /* 0x00008a00002a7ab9 */ /* 0x000fc60000000800 */
        /* <DEDUP_REMOVED lines=10> */
[----:B0-----:R-:W-:Y:S01]  /*915a0*/  VIADD R8, R8, UR6 ;  /* 0x0000000608087c36 */ /* 0x001fe20008000000 */
[----:B------:R-:W-:Y:S01]  /*915b0*/  ISETP.LT.AND P3, PT, R47, UR13, !P0 ;  /* 0x0000000d2f007c0c */ /* 0x000fe2000c761270 */
[----:B------:R-:W-:Y:S01]  /*915c0*/  ULDC UR13, c[0x0][0x228] ;  /* 0x00008a00000d7ab9 */ /* 0x000fe20000000800 */
[----:B------:R-:W-:Y:S01]  /*915d0*/  ISETP.LT.AND P2, PT, R49, UR12, !P0 ;  /* 0x0000000c31007c0c */ /* 0x000fe2000c741270 */
[----:B------:R-:W-:Y:S01]  /*915e0*/  ULDC UR12, c[0x0][0x228] ;  /* 0x00008a00000c7ab9 */ /* 0x000fe20000000800 */
[----:B------:R-:W-:Y:S01]  /*915f0*/  VIADD R4, R46, 0x2a ;  /* 0x0000002a2e047836 */ /* 0x000fe20000000000 */
[----:B------:R-:W-:Y:S01]  /*91600*/  ULDC UR6, c[0x0][0x248] ;  /* 0x0000920000067ab9 */ /* 0x000fe20000000800 */
[----:B------:R-:W-:-:S03]  /*91610*/  ULDC UR8, c[0x0][0x248] ;  /* 0x0000920000087ab9 */ /* 0x000fc60000000800 */
        /* <DEDUP_REMOVED lines=8> */
[----:B------:R0:W-:Y:S01]  /*916a0*/  STL [R1+0x4], R8 ;  /* 0x0000040801007387 */ /* 0x0001e20000100800 */
        /* <DEDUP_REMOVED lines=8> */
[----:B0-----:R-:W-:Y:S01]  /*91730*/  VIADD R8, R8, UR6 ;  /* 0x0000000608087c36 */ /* 0x001fe20008000000 */
[----:B------:R-:W-:Y:S01]  /*91740*/  LOP3.LUT R58, R58, 0xffffdfff, RZ, 0xc0, !PT ;  /* 0xffffdfff3a3a7812 */ /* 0x000fe200078ec0ff */
[----:B------:R-:W-:Y:S01]  /*91750*/  ULDC.64 UR6, c[0x0][0x228] ;  /* 0x00008a0000067ab9 */ /* 0x000fe20000000a00 */
[----:B------:R-:W-:Y:S02]  /*91760*/  ULDC UR12, c[0x0][0x228] ;  /* 0x00008a00000c7ab9 */ /* 0x000fe40000000800 */
[----:B------:R-:W-:Y:S02]  /*91770*/  @P2 LOP3.LUT R58, R58, 0x2000, RZ, 0xfc, !PT ;  /* 0x000020003a3a2812 */ /* 0x000fe400078efcff */
[----:B------:R-:W-:Y:S01]  /*91780*/  ISETP.LT.AND P0, PT, R45, UR45, !P0 ;  /* 0x0000002d2d007c0c */ /* 0x000fe2000c701270 */
[----:B------:R0:W-:Y:S01]  /*91790*/  STL [R1+0x8], R8 ;  /* 0x0000080801007387 */ /* 0x0001e20000100800 */
[----:B------:R-:W-:Y:S01]  /*917a0*/  LOP3.LUT R58, R58, 0xffffefff, RZ, 0xc0, !PT ;  /* 0xffffefff3a3a7812 */ /* 0x000fe200078ec0ff */
[----:B------:R-:W-:-:S03]  /*917b0*/  ULDC UR45, c[0x0][0x228] ;  /* 0x00008a00002d7ab9 */ /* 0x000fc60000000800 */
[----:B------:R-:W-:-:S04]  /*917c0*/  @P1 LOP3.LUT R58, R58, 0x1000, RZ, 0xfc, !PT ;  /* 0x000010003a3a1812 */ /* 0x000fc800078efcff */
[----:B------:R-:W-:-:S04]  /*917d0*/  LOP3.LUT R58, R58, 0xfffff7ff, RZ, 0xc0, !PT ;  /* 0xfffff7ff3a3a7812 */ /* 0x000fc800078ec0ff */
[----:B------:R-:W-:Y:S02]  /*917e0*/  @P0 LOP3.LUT R58, R58, 0x800, RZ, 0xfc, !PT ;  /* 0x000008003a3a0812 */ /* 0x000fe400078efcff */
[----:B------:R-:W-:Y:S02]  /*917f0*/  ISETP.GE.AND P0, PT, R4, UR11, PT ;  /* 0x0000000b04007c0c */ /* 0x000fe4000bf06270 */
[----:B------:R-:W-:Y:S01]  /*91800*/  LOP3.LUT R58, R58, 0xffffffbf, RZ, 0xc0, !PT ;  /* 0xffffffbf3a3a7812 */ /* 0x000fe200078ec0ff */
[----:B------:R-:W-:Y:S01]  /*91810*/  VIADD R4, R46, 0x29 ;  /* 0x000000292e047836 */ /* 0x000fe20000000000 */
[----:B------:R-:W-:Y:S01]  /*91820*/  ISETP.LT.AND P3, PT, R61, UR6, !P0 ;  /* 0x000000063d007c0c */ /* 0x000fe2000c761270 */
[----:B0-----:R-:W-:Y:S01]  /*91830*/  VIADD R8, R8, UR8 ;  /* 0x0000000808087c36 */ /* 0x001fe20008000000 */
[----:B------:R-:W-:Y:S01]  /*91840*/  ISETP.LT.AND P2, PT, R47, UR13, !P0 ;  /* 0x0000000d2f007c0c */ /* 0x000fe2000c741270 */
[----:B------:R-:W-:Y:S01]  /*91850*/  ULDC UR13, c[0x0][0x228] ;  /* 0x00008a00000d7ab9 */ /* 0x000fe20000000800 */
[----:B------:R-:W-:Y:S01]  /*91860*/  ISETP.LT.AND P1, PT, R49, UR12, !P0 ;  /* 0x0000000c31007c0c */ /* 0x000fe2000c721270 */
[----:B------:R-:W-:Y:S01]  /*91870*/  ULDC UR12, c[0x0][0x228] ;  /* 0x00008a00000c7ab9 */ /* 0x000fe20000000800 */
[----:B------:R-:W-:Y:S01]  /*91880*/  ULDC UR6, c[0x0][0x248] ;  /* 0x0000920000067ab9 */ /* 0x000fe20000000800 */
[----:B------:R-:W-:-:S06]  /*91890*/  ULDC UR11, c[0x0][0x228] ;  /* 0x00008a00000b7ab9 */ /* 0x000fcc0000000800 */
[----:B------:R-:W-:Y:S01]  /*918a0*/  @P3 LOP3.LUT R58, R58, 0x40, RZ, 0xfc, !PT ;  /* 0x000000403a3a3812 */ /* 0x000fe200078efcff */
[----:B------:R-:W-:-:S03]  /*918b0*/  ULDC UR8, c[0x0][0x228] ;  /* 0x00008a0000087ab9 */ /* 0x000fc60000000800 */
[----:B------:R-:W-:-:S04]  /*918c0*/  LOP3.LUT R58, R58, 0xfffffbff, RZ, 0xc0, !PT ;  /* 0xfffffbff3a3a7812 */ /* 0x000fc800078ec0ff */
[----:B------:R-:W-:-:S04]  /*918d0*/  @P2 LOP3.LUT R58, R58, 0x400, RZ, 0xfc, !PT ;  /* 0x000004003a3a2812 */ /* 0x000fc800078efcff */
[----:B------:R-:W-:-:S04]  /*918e0*/  LOP3.LUT R58, R58, 0xfffffdff, RZ, 0xc0, !PT ;  /* 0xfffffdff3a3a7812 */ /* 0x000fc800078ec0ff */
[----:B------:R-:W-:Y:S02]  /*918f0*/  @P1 LOP3.LUT R58, R58, 0x200, RZ, 0xfc, !PT ;  /* 0x000002003a3a1812 */ /* 0x000fe400078efcff */
[----:B------:R-:W-:Y:S01]  /*91900*/  ISETP.LT.AND P1, PT, R10, UR32, !P0 ;  /* 0x000000200a007c0c */ /* 0x000fe2000c721270 */
[----:B------:R0:W-:Y:S01]  /*91910*/  STL [R1+0xc], R8 ;  /* 0x00000c0801007387 */ /* 0x0001e20000100800 */
[----:B------:R-:W-:Y:S01]  /*91920*/  ISETP.LT.AND P3, PT, R39, UR55, !P0 ;  /* 0x0000003727007c0c */ /* 0x000fe2000c761270 */
[----:B------:R-:W-:Y:S01]  /*91930*/  ULDC UR55, c[0x0][0x228] ;  /* 0x00008a0000377ab9 */ /* 0x000fe20000000800 */
[----:B------:R-:W-:Y:S01]  /*91940*/  LOP3.LUT R58, R58, 0xfffffeff, RZ, 0xc0, !PT ;  /* 0xfffffeff3a3a7812 */ /* 0x000fe200078ec0ff */
[----:B------:R-:W-:Y:S01]  /*91950*/  ULDC UR32, c[0x0][0x228] ;  /* 0x00008a0000207ab9 */ /* 0x000fe20000000800 */
[----:B------:R-:W-:-:S07]  /*91960*/  ISETP.LT.AND P2, PT, R38, UR13, !P0 ;  /* 0x0000000d26007c0c */ /* 0x000fce000c741270 */
[----:B------:R-:W-:-:S04]  /*91970*/  @P1 LOP3.LUT R58, R58, 0x100, RZ, 0xfc, !PT ;  /* 0x000001003a3a1812 */ /* 0x000fc800078efcff */
[----:B------:R-:W-:-:S04]  /*91980*/  LOP3.LUT R58, R58, 0xffffff7f, RZ, 0xc0, !PT ;  /* 0xffffff7f3a3a7812 */ /* 0x000fc800078ec0ff */
[----:B------:R-:W-:Y:S02]  /*91990*/  @P3 LOP3.LUT R58, R58, 0x80, RZ, 0xfc, !PT ;  /* 0x000000803a3a3812 */ /* 0x000fe400078efcff */
[----:B------:R-:W-:Y:S01]  /*919a0*/  ISETP.LT.AND P1, PT, R35, UR12, !P0 ;  /* 0x0000000c23007c0c */ /* 0x000fe2000c721270 */
[----:B------:R-:W-:Y:S01]  /*919b0*/  ULDC.64 UR12, c[0x0][0x228] ;  /* 0x00008a00000c7ab9 */ /* 0x000fe20000000a00 */
[----:B------:R-:W-:-:S04]  /*919c0*/  LOP3.LUT R58, R58, 0xffffffdf, RZ, 0xc0, !PT ;  /* 0xffffffdf3a3a7812 */ /* 0x000fc800078ec0ff */
[----:B------:R-:W-:Y:S02]  /*919d0*/  @P2 LOP3.LUT R58, R58, 0x20, RZ, 0xfc, !PT ;  /* 0x000000203a3a2812 */ /* 0x000fe400078efcff */
[----:B------:R-:W-:Y:S01]  /*919e0*/  ISETP.LT.AND P0, PT, R45, UR56, !P0 ;  /* 0x000000382d007c0c */ /* 0x000fe2000c701270 */
[----:B0-----:R-:W-:Y:S01]  /*919f0*/  VIADD R8, R8, UR6 ;  /* 0x0000000608087c36 */ /* 0x001fe20008000000 */
        /* <DEDUP_REMOVED lines=10> */
[----:B------:R0:W-:Y:S01]  /*91aa0*/  STL [R1+0x10], R8 ;  /* 0x0000100801007387 */ /* 0x0001e20000100800 */
[----:B------:R-:W-:Y:S01]  /*91ab0*/  ISETP.LT.AND P1, PT, R61, UR12, !P0 ;  /* 0x0000000c3d007c0c */ /* 0x000fe2000c721270 */
[----:B------:R-:W-:Y:S01]  /*91ac0*/  ULDC UR55, c[0x0][0x228] ;  /* 0x00008a0000377ab9 */ /* 0x000fe20000000800 */
[----:B------:R-:W-:Y:S01]  /*91ad0*/  ISETP.LT.AND P2, PT, R49, UR61, !P0 ;  /* 0x0000003d31007c0c */ /* 0x000fe2000c741270 */
[----:B------:R-:W-:Y:S01]  /*91ae0*/  ULDC UR61, c[0x0][0x228] ;  /* 0x00008a00003d7ab9 */ /* 0x000fe20000000800 */
[----:B------:R-:W-:Y:S01]  /*91af0*/  ULDC UR9, c[0x0][0x228] ;  /* 0x00008a0000097ab9 */ /* 0x000fe20000000800 */
[----:B------:R-:W-:-:S06]  /*91b00*/  ULDC UR12, c[0x0][0x228] ;  /* 0x00008a00000c7ab9 */ /* 0x000fcc0000000800 */
[----:B------:R-:W-:Y:S02]  /*91b10*/  @P3 LOP3.LUT R58, R58, 0x4, RZ, 0xfc, !PT ;  /* 0x000000043a3a3812 */ /* 0x000fe400078efcff */
[----:B------:R-:W-:Y:S01]  /*91b20*/  ISETP.LT.AND P3, PT, R39, UR59, !P0 ;  /* 0x0000003b27007c0c */ /* 0x000fe2000c761270 */
[----:B0-----:R-:W-:Y:S01]  /*91b30*/  VIADD R8, R8, UR6 ;  /* 0x0000000608087c36 */ /* 0x001fe20008000000 */
[----:B------:R-:W-:Y:S01]  /*91b40*/  @P1 LOP3.LUT R59, R59, 0x40000000, RZ, 0xfc, !PT ;  /* 0x400000003b3b1812 */ /* 0x000fe200078efcff */
[----:B------:R-:W-:Y:S01]  /*91b50*/  ULDC UR6, c[0x0][0x248] ;  /* 0x0000920000067ab9 */ /* 0x000fe20000000800 */
[----:B------:R-:W-:Y:S01]  /*91b60*/  ISETP.LT.AND P1, PT, R10, UR60, !P0 ;  /* 0x0000003c0a007c0c */ /* 0x000fe2000c721270 */
[----:B------:R-:W-:Y:S01]  /*91b70*/  ULDC UR60, c[0x0][0x228] ;  /* 0x00008a00003c7ab9 */ /* 0x000fe20000000800 */
[----:B------:R-:W-:Y:S01]  /*91b80*/  LOP3.LUT R58, R58, 0xfffffffd, RZ, 0xc0, !PT ;  /* 0xfffffffd3a3a7812 */ /* 0x000fe200078ec0ff */
[----:B------:R-:W-:Y:S01]  /*91b90*/  ULDC UR59, c[0x0][0x228] ;  /* 0x00008a00003b7ab9 */ /* 0x000fe20000000800 */
[----:B------:R-:W-:-:S02]  /*91ba0*/  LOP3.LUT R59, R59, 0x7fffffff, RZ, 0xc0, !PT ;  /* 0x7fffffff3b3b7812 */ /* 0x000fc400078ec0ff */
[----:B------:R-:W-:Y:S02]  /*91bb0*/  @P2 LOP3.LUT R58, R58, 0x2, RZ, 0xfc, !PT ;  /* 0x000000023a3a2812 */ /* 0x000fe400078efcff */
[----:B------:R-:W-:Y:S01]  /*91bc0*/  ISETP.LT.AND P2, PT, R38, UR58, !P0 ;  /* 0x0000003a26007c0c */ /* 0x000fe2000c741270 */
[----:B------:R0:W-:Y:S01]  /*91bd0*/  STL [R1+0x40], R8 ;  /* 0x0000400801007387 */ /* 0x0001e20000100800 */
[----:B------:R-:W-:Y:S01]  /*91be0*/  LOP3.LUT R58, R58, 0xfffffffe, RZ, 0xc0, !PT ;  /* 0xfffffffe3a3a7812 */ /* 0x000fe200078ec0ff */
[----:B------:R-:W-:Y:S01]  /*91bf0*/  ULDC UR58, c[0x0][0x228] ;  /* 0x00008a00003a7ab9 */ /* 0x000fe20000000800 */
[----:B------:R-:W-:Y:S02]  /*91c00*/  @P3 LOP3.LUT R59, R59, 0x80000000, RZ, 0xfc, !PT ;  /* 0x800000003b3b3812 */ /* 0x000fe400078efcff */
        /* <DEDUP_REMOVED lines=20> */
[----:B------:R-:W-:-:S07]  /*91d50*/  ULDC UR18, c[0x0][0x248] ;  /* 0x0000920000127ab9 */ /* 0x000fce0000000800 */
[----:B------:R-:W-:Y:S01]  /*91d60*/  @P1 LOP3.LUT R59, R59, 0x400000, RZ, 0xfc, !PT ;  /* 0x004000003b3b1812 */ /* 0x000fe200078efcff */
[----:B------:R0:W-:Y:S01]  /*91d70*/  STL [R1+0x44], R8 ;  /* 0x0000440801007387 */ /* 0x0001e20000100800 */
[----:B------:R-:W-:Y:S02]  /*91d80*/  ULDC UR5, c[0x0][0x228] ;  /* 0x00008a0000057ab9 */ /* 0x000fe40000000800 */
        /* <DEDUP_REMOVED lines=10> */
[----:B------:R-:W-:Y:S01]  /*91e30*/  ISETP.LT.AND P2, PT, R38, UR52, !P0 ;  /* 0x0000003426007c0c */ /* 0x000fe2000c741270 */
[----:B------:R-:W-:Y:S01]  /*91e40*/  ULDC UR51, c[0x0][0x248] ;  /* 0x0000920000337ab9 */ /* 0x000fe20000000800 */
[----:B------:R-:W-:Y:S01]  /*91e50*/  @P1 LOP3.LUT R59, R59, 0x1000000, RZ, 0xfc, !PT ;  /* 0x010000003b3b1812 */ /* 0x000fe200078efcff */
[----:B------:R0:W-:Y:S01]  /*91e60*/  STL [R1+0x48], R8 ;  /* 0x0000480801007387 */ /* 0x0001e20000100800 */
[----:B------:R-:W-:-:S02]  /*91e70*/  ULDC UR52, c[0x0][0x248] ;  /* 0x0000920000347ab9 */ /* 0x000fc40000000800 */
[----:B------:R-:W-:-:S04]  /*91e80*/  LOP3.LUT R59, R59, 0xff7fffff, RZ, 0xc0, !PT ;  /* 0xff7fffff3b3b7812 */ /* 0x000fc800078ec0ff */
[----:B------:R-:W-:Y:S02]  /*91e90*/  @P3 LOP3.LUT R59, R59, 0x800000, RZ, 0xfc, !PT ;  /* 0x008000003b3b3812 */ /* 0x000fe400078efcff */
[----:B------:R-:W-:Y:S01]  /*91ea0*/  ISETP.LT.AND P1, PT, R35, UR53, !P0 ;  /* 0x0000003523007c0c */ /* 0x000fe2000c721270 */
[----:B0-----:R-:W-:Y:S01]  /*91eb0*/  VIADD R8, R8, UR7 ;  /* 0x0000000708087c36 */ /* 0x001fe20008000000 */
[----:B------:R-:W-:Y:S01]  /*91ec0*/  LOP3.LUT R59, R59, 0xffdfffff, RZ, 0xc0, !PT ;  /* 0xffdfffff3b3b7812 */ /* 0x000fe200078ec0ff */
[----:B------:R-:W-:Y:S01]  /*91ed0*/  ULDC UR7, c[0x0][0x228] ;  /* 0x00008a0000077ab9 */ /* 0x000fe20000000800 */
        /* <DEDUP_REMOVED lines=21> */
[----:B------:R-:W-:Y:S01]  /*92030*/  ULDC UR15, c[0x0][0x228] ;  /* 0x00008a00000f7ab9 */ /* 0x000fe20000000800 */
[----:B------:R-:W-:Y:S01]  /*92040*/  ULDC UR18, c[0x0][0x228] ;  /* 0x00008a0000127ab9 */ /* 0x000fe20000000800 */
        /* <DEDUP_REMOVED lines=77> */
[----:B------:R-:W-:Y:S01]  /*92520*/  ULDC.64 UR40, c[0x0][0x228] ;  /* 0x00008a0000287ab9 */ /* 0x000fe20000000a00 */
[----:B------:R-:W-:-:S07]  /*92530*/  ULDC UR37, c[0x0][0x228] ;  /* 0x00008a0000257ab9 */ /* 0x000fce0000000800 */
[----:B------:R-:W-:Y:S01]  /*92540*/  @P3 LOP3.LUT R59, R59, 0x4, RZ, 0xfc, !PT ;  /* 0x000000043b3b3812 */ /* 0x000fe200078efcff */
[----:B------:R0:W-:Y:S01]  /*92550*/  STL [R1+0x28], R8 ;  /* 0x0000280801007387 */ /* 0x0001e20000100800 */
[----:B------:R-:W-:Y:S01]  /*92560*/  ISETP.LT.AND P3, PT, R39, UR47, !P0 ;  /* 0x0000002f27007c0c */ /* 0x000fe2000c761270 */
[----:B------:R-:W-:Y:S01]  /*92570*/  ULDC UR34, c[0x0][0x248] ;  /* 0x0000920000227ab9 */ /* 0x000fe20000000800 */
[----:B------:R-:W-:Y:S01]  /*92580*/  @P1 LOP3.LUT R60, R60, 0x40000000, RZ, 0xfc, !PT ;  /* 0x400000003c3c1812 */ /* 0x000fe200078efcff */
[----:B------:R-:W-:Y:S01]  /*92590*/  ULDC UR47, c[0x0][0x248] ;  /* 0x00009200002f7ab9 */ /* 0x000fe20000000800 */
[----:B------:R-:W-:Y:S01]  /*925a0*/  ISETP.LT.AND P1, PT, R10, UR46, !P0 ;  /* 0x0000002e0a007c0c */ /* 0x000fe2000c721270 */
[----:B------:R-:W-:Y:S01]  /*925b0*/  ULDC UR46, c[0x0][0x228] ;  /* 0x00008a00002e7ab9 */ /* 0x000fe20000000800 */
[----:B------:R-:W-:Y:S02]  /*925c0*/  LOP3.LUT R59, R59, 0xfffffffd, RZ, 0xc0, !PT ;  /* 0xfffffffd3b3b7812 */ /* 0x000fe400078ec0ff */
[----:B------:R-:W-:-:S02]  /*925d0*/  LOP3.LUT R60, R60, 0x7fffffff, RZ, 0xc0, !PT ;  /* 0x7fffffff3c3c7812 */ /* 0x000fc400078ec0ff */
[----:B------:R-:W-:Y:S02]  /*925e0*/  @P2 LOP3.LUT R59, R59, 0x2, RZ, 0xfc, !PT ;  /* 0x000000023b3b2812 */ /* 0x000fe400078efcff */
[----:B------:R-:W-:Y:S01]  /*925f0*/  ISETP.LT.AND P2, PT, R38, UR48, !P0 ;  /* 0x0000003026007c0c */ /* 0x000fe2000c741270 */
[----:B0-----:R-:W-:Y:S01]  /*92600*/  VIADD R8, R8, UR36 ;  /* 0x0000002408087c36 */ /* 0x001fe20008000000 */
[----:B------:R-:W-:Y:S01]  /*92610*/  LOP3.LUT R59, R59, 0xfffffffe, RZ, 0xc0, !PT ;  /* 0xfffffffe3b3b7812 */ /* 0x000fe200078ec0ff */
[----:B------:R-:W-:Y:S01]  /*92620*/  ULDC UR48, c[0x0][0x248] ;  /* 0x0000920000307ab9 */ /* 0x000fe20000000800 */
[----:B------:R-:W-:Y:S02]  /*92630*/  @P3 LOP3.LUT R60, R60, 0x80000000, RZ, 0xfc, !PT ;  /* 0x800000003c3c3812 */ /* 0x000fe400078efcff */
        /* <DEDUP_REMOVED lines=17> */
[----:B0-----:R-:W-:Y:S01]  /*92750*/  VIADD R8, R8, UR30 ;  /* 0x0000001e08087c36 */ /* 0x001fe20008000000 */
[----:B------:R-:W-:Y:S01]  /*92760*/  ISETP.LT.AND P2, PT, R49, UR38, !P0 ;  /* 0x0000002631007c0c */ /* 0x000fe2000c741270 */
[----:B------:R-:W-:Y:S01]  /*92770*/  ULDC.64 UR30, c[0x0][0x228] ;  /* 0x00008a00001e7ab9 */ /* 0x000fe20000000a00 */
[----:B------:R-:W-:Y:S01]  /*92780*/  ULDC UR40, c[0x0][0x228] ;  /* 0x00008a0000287ab9 */ /* 0x000fe20000000800 */
[----:B------:R-:W-:Y:S01]  /*92790*/  ULDC UR38, c[0x0][0x228] ;  /* 0x00008a0000267ab9 */ /* 0x000fe20000000800 */
[----:B------:R-:W-:-:S03]  /*927a0*/  ULDC UR33, c[0x0][0x228] ;  /* 0x00008a0000217ab9 */ /* 0x000fc60000000800 */
        /* <DEDUP_REMOVED lines=9> */
[----:B------:R0:W-:Y:S01]  /*92840*/  STL [R1+0x20], R8 ;  /* 0x0000200801007387 */ /* 0x0001e20000100800 */
[----:B------:R-:W-:Y:S01]  /*92850*/  ISETP.LT.AND P2, PT, R38, UR43, !P0 ;  /* 0x0000002b26007c0c */ /* 0x000fe2000c741270 */
[----:B------:R-:W-:Y:S01]  /*92860*/  ULDC UR42, c[0x0][0x228] ;  /* 0x00008a00002a7ab9 */ /* 0x000fe20000000800 */
[----:B------:R-:W-:Y:S01]  /*92870*/  @P1 LOP3.LUT R60, R60, 0x1000000, RZ, 0xfc, !PT ;  /* 0x010000003c3c1812 */ /* 0x000fe200078efcff */
[----:B------:R-:W2:Y:S01]  /*92880*/  LDL.LU R44, [R1+0xbc] ;  /* 0x0000bc00012c7983 */ /* 0x000ea20000300800 */
[----:B------:R-:W-:-:S02]  /*92890*/  ULDC UR43, c[0x0][0x228] ;  /* 0x00008a00002b7ab9 */ /* 0x000fc40000000800 */
[----:B------:R-:W-:Y:S01]  /*928a0*/  LOP3.LUT R60, R60, 0xff7fffff, RZ, 0xc0, !PT ;  /* 0xff7fffff3c3c7812 */ /* 0x000fe200078ec0ff */
[----:B------:R-:W3:Y:S03]  /*928b0*/  LDL.LU R36, [R1+0xb8] ;  /* 0x0000b80001247983 */ /* 0x000ee60000300800 */
[----:B------:R-:W-:Y:S01]  /*928c0*/  @P3 LOP3.LUT R60, R60, 0x800000, RZ, 0xfc, !PT ;  /* 0x008000003c3c3812 */ /* 0x000fe200078efcff */
[----:B0-----:R-:W4:Y:S01]  /*928d0*/  LDL.LU R8, [R1+0xb4] ;  /* 0x0000b40001087983 */ /* 0x001f220000300800 */
[----:B------:R-:W-:Y:S01]  /*928e0*/  ISETP.LT.AND P1, PT, R35, UR44, !P0 ;  /* 0x0000002c23007c0c */ /* 0x000fe2000c721270 */
[----:B------:R-:W-:Y:S01]  /*928f0*/  ULDC UR44, c[0x0][0x248] ;  /* 0x00009200002c7ab9 */ /* 0x000fe20000000800 */
[----:B------:R-:W-:-:S04]  /*92900*/  LOP3.LUT R60, R60, 0xffdfffff, RZ, 0xc0, !PT ;  /* 0xffdfffff3c3c7812 */ /* 0x000fc800078ec0ff */
[----:B------:R-:W-:Y:S02]  /*92910*/  @P2 LOP3.LUT R60, R60, 0x200000, RZ, 0xfc, !PT ;  /* 0x002000003c3c2812 */ /* 0x000fe400078efcff */
[----:B------:R-:W-:Y:S01]  /*92920*/  ISETP.LT.AND P0, PT, R45, UR45, !P0 ;  /* 0x0000002d2d007c0c */ /* 0x000fe2000c701270 */
[----:B------:R0:W-:Y:S01]  /*92930*/  STL [R1+0x1c], R9 ;  /* 0x00001c0901007387 */ /* 0x0001e20000100800 */
[----:B------:R-:W-:Y:S01]  /*92940*/  LOP3.LUT R60, R60, 0xffefffff, RZ, 0xc0, !PT ;  /* 0xffefffff3c3c7812 */ /* 0x000fe200078ec0ff */
[----:B------:R-:W-:Y:S02]  /*92950*/  ULDC UR45, c[0x0][0x248] ;  /* 0x00009200002d7ab9 */ /* 0x000fe40000000800 */
[----:B------:R-:W3:Y:S01]  /*92960*/  LDL.LU R11, [R1+0xb0] ;  /* 0x0000b000010b7983 */ /* 0x000ee20000300800 */
        /* <DEDUP_REMOVED lines=15> */
[----:B------:R-:W-:-:S04]  /*92a60*/  @P2 LOP3.LUT R60, R60, 0x40000, RZ, 0xfc, !PT ;  /* 0x000400003c3c2812 */ /* 0x000fc800078efcff */
[----:B------:R-:W-:-:S04]  /*92a70*/  LOP3.LUT R60, R60, 0xfffdffff, RZ, 0xc0, !PT ;  /* 0xfffdffff3c3c7812 */ /* 0x000fc800078ec0ff */
[----:B------:R-:W-:Y:S02]  /*92a80*/  @P1 LOP3.LUT R60, R60, 0x20000, RZ, 0xfc, !PT ;  /* 0x000200003c3c1812 */ /* 0x000fe400078efcff */
[----:B------:R-:W-:Y:S02]  /*92a90*/  ISETP.LT.AND P1, PT, R10, UR38, !P0 ;  /* 0x000000260a007c0c */ /* 0x000fe4000c721270 */
[----:B------:R-:W-:Y:S02]  /*92aa0*/  ISETP.LT.AND P3, PT, R39, UR33, !P0 ;  /* 0x0000002127007c0c */ /* 0x000fe4000c761270 */
[----:B------:R-:W-:Y:S02]  /*92ab0*/  LOP3.LUT R60, R60, 0xfffeffff, RZ, 0xc0, !PT ;  /* 0xfffeffff3c3c7812 */ /* 0x000fe400078ec0ff */
[----:B------:R-:W-:Y:S01]  /*92ac0*/  ISETP.LT.AND P2, PT, R38, UR40, !P0 ;  /* 0x0000002826007c0c */ /* 0x000fe2000c741270 */
[----:B------:R-:W-:Y:S01]  /*92ad0*/  ULDC UR40, c[0x0][0x228] ;  /* 0x00008a0000287ab9 */ /* 0x000fe20000000800 */
[----:B------:R-:W-:Y:S01]  /*92ae0*/  VIADD R10, R9, UR50 ;  /* 0x00000032090a7c36 */ /* 0x000fe20008000000 */
[----:B------:R-:W-:Y:S01]  /*92af0*/  ULDC UR50, c[0x0][0x228] ;  /* 0x00008a0000327ab9 */ /* 0x000fe20000000800 */
[----:B------:R-:W-:-:S03]  /*92b00*/  ULDC.64 UR38, c[0x0][0x228] ;  /* 0x00008a0000267ab9 */ /* 0x000fc60000000a00 */
        /* <DEDUP_REMOVED lines=8> */
[----:B0-----:R-:W-:Y:S01]  /*92b90*/  VIADD R9, R46, 0x20 ;  /* 0x000000202e097836 */ /* 0x001fe20000000000 */
[----:B------:R-:W-:Y:S01]  /*92ba0*/  LOP3.LUT R60, R60, 0xffffefff, RZ, 0xc0, !PT ;  /* 0xffffefff3c3c7812 */ /* 0x000fe200078ec0ff */
[----:B------:R-:W-:-:S03]  /*92bb0*/  ULDC.64 UR32, c[0x0][0x228] ;  /* 0x00008a0000207ab9 */ /* 0x000fc60000000a00 */
[----:B------:R-:W-:-:S04]  /*92bc0*/  @P1 LOP3.LUT R60, R60, 0x1000, RZ, 0xfc, !PT ;  /* 0x000010003c3c1812 */ /* 0x000fc800078efcff */
[----:B------:R-:W-:-:S04]  /*92bd0*/  LOP3.LUT R60, R60, 0xfffff7ff, RZ, 0xc0, !PT ;  /* 0xfffff7ff3c3c7812 */ /* 0x000fc800078ec0ff */
[----:B------:R-:W-:Y:S02]  /*92be0*/  @P0 LOP3.LUT R60, R60, 0x800, RZ, 0xfc, !PT ;  /* 0x000008003c3c0812 */ /* 0x000fe400078efcff */
[----:B------:R-:W-:Y:S01]  /*92bf0*/  ISETP.GE.AND P0, PT, R4, UR41, PT ;  /* 0x0000002904007c0c */ /* 0x000fe2000bf06270 */
[----:B------:R-:W-:Y:S01]  /*92c00*/  ULDC UR41, c[0x0][0x228] ;  /* 0x00008a0000297ab9 */ /* 0x000fe20000000800 */
[----:B------:R-:W3:Y:S02]  /*92c10*/  LDL R4, [R1+0x1788] ;  /* 0x0017880001047983 */ /* 0x000ee40000100800 */
[----:B------:R-:W-:Y:S01]  /*92c20*/  ISETP.LT.AND P3, PT, R61, UR34, !P0 ;  /* 0x000000223d007c0c */ /* 0x000fe2000c761270 */
[----:B------:R-:W-:Y:S01]  /*92c30*/  ULDC UR34, c[0x0][0x228] ;  /* 0x00008a0000227ab9 */ /* 0x000fe20000000800 */
[----:B------:R-:W-:Y:S01]  /*92c40*/  ISETP.LT.AND P2, PT, R47, UR42, !P0 ;  /* 0x0000002a2f007c0c */ /* 0x000fe2000c741270 */
[----:B------:R-:W-:Y:S01]  /*92c50*/  ULDC UR42, c[0x0][0x228] ;  /* 0x00008a00002a7ab9 */ /* 0x000fe20000000800 */
[----:B------:R-:W-:-:S02]  /*92c60*/  LOP3.LUT R60, R60, 0xffffffbf, RZ, 0xc0, !PT ;  /* 0xffffffbf3c3c7812 */ /* 0x000fc400078ec0ff */
[----:B------:R-:W-:Y:S01]  /*92c70*/  ISETP.LT.AND P1, PT, R49, UR40, !P0 ;  /* 0x0000002831007c0c */ /* 0x000fe2000c721270 */
[----:B------:R-:W-:-:S06]  /*92c80*/  ULDC UR40, c[0x0][0x228] ;  /* 0x00008a0000287ab9 */ /* 0x000fcc0000000800 */
[----:B------:R-:W-:-:S04]  /*92c90*/  @P3 LOP3.LUT R60, R60, 0x40, RZ, 0xfc, !PT ;  /* 0x000000403c3c3812 */ /* 0x000fc800078efcff */
[----:B------:R-:W-:-:S04]  /*92ca0*/  LOP3.LUT R60, R60, 0xfffffbff, RZ, 0xc0, !PT ;  /* 0xfffffbff3c3c7812 */ /* 0x000fc800078ec0ff */
[----:B------:R-:W-:-:S04]  /*92cb0*/  @P2 LOP3.LUT R60, R60, 0x400, RZ, 0xfc, !PT ;  /* 0x000004003c3c2812 */ /* 0x000fc800078efcff */
[----:B------:R-:W-:-:S04]  /*92cc0*/  LOP3.LUT R60, R60, 0xfffffdff, RZ, 0xc0, !PT ;  /* 0xfffffdff3c3c7812 */ /* 0x000fc800078ec0ff */
[----:B------:R-:W-:Y:S02]  /*92cd0*/  @P1 LOP3.LUT R60, R60, 0x200, RZ, 0xfc, !PT ;  /* 0x000002003c3c1812 */ /* 0x000fe400078efcff */
[----:B------:R-:W-:Y:S02]  /*92ce0*/  ISETP.LT.AND P3, PT, R39, UR43, !P0 ;  /* 0x0000002b27007c0c */ /* 0x000fe4000c761270 */
[----:B------:R-:W-:Y:S02]  /*92cf0*/  LOP3.LUT R60, R60, 0xfffffeff, RZ, 0xc0, !PT ;  /* 0xfffffeff3c3c7812 */ /* 0x000fe400078ec0ff */
[----:B------:R-:W-:Y:S02]  /*92d00*/  ISETP.LT.AND P2, PT, R38, UR42, !P0 ;  /* 0x0000002a26007c0c */ /* 0x000fe4000c741270 */
[----:B--2---:R-:W-:Y:S01]  /*92d10*/  LOP3.LUT R43, R44, 0xffff, RZ, 0xc0, !PT ;  /* 0x0000ffff2c2b7812 */ /* 0x004fe200078ec0ff */
[----:B------:R0:W-:Y:S01]  /*92d20*/  STL [R1+0x18], R10 ;  /* 0x0000180a01007387 */ /* 0x0001e20000100800 */
[----:B------:R-:W-:Y:S01]  /*92d30*/  ULDC.64 UR42, c[0x0][0x228] ;  /* 0x00008a00002a7ab9 */ /* 0x000fe20000000a00 */
[----:B----4-:R-:W-:Y:S01]  /*92d40*/  LOP3.LUT R44, R8, 0xffff, RZ, 0xc0, !PT ;  /* 0x0000ffff082c7812 */ /* 0x010fe200078ec0ff */
[----:B------:R-:W-:Y:S01]  /*92d50*/  VIADD R8, R46, 0x21 ;  /* 0x000000212e087836 */ /* 0x000fe20000000000 */
[----:B---3--:R-:W-:-:S13]  /*92d60*/  ISETP.LT.AND P1, PT, R4, UR41, !P0 ;  /* 0x0000002904007c0c */ /* 0x008fda000c721270 */
        /* <DEDUP_REMOVED lines=15> */
[----:B------:R-:W-:Y:S02]  /*92e60*/  ISETP.LT.AND P2, PT, R61, UR36, !P0 ;  /* 0x000000243d007c0c */ /* 0x000fe4000c741270 */
[----:B------:R-:W-:Y:S02]  /*92e70*/  ISETP.LT.AND P3, PT, R49, UR55, !P0 ;  /* 0x0000003731007c0c */ /* 0x000fe4000c761270 */
[----:B------:R-:W-:-:S07]  /*92e80*/  LOP3.LUT R60, R60, 0xfffffffb, RZ, 0xc0, !PT ;  /* 0xfffffffb3c3c7812 */ /* 0x000fce00078ec0ff */
[----:B------:R-:W-:Y:S02]  /*92e90*/  @P1 LOP3.LUT R60, R60, 0x4, RZ, 0xfc, !PT ;  /* 0x000000043c3c1812 */ /* 0x000fe400078efcff */
[----:B------:R-:W-:Y:S02]  /*92ea0*/  ISETP.LT.AND P1, PT, R39, UR61, !P0 ;  /* 0x0000003d27007c0c */ /* 0x000fe4000c721270 */
[----:B------:R-:W-:Y:S02]  /*92eb0*/  @P2 LOP3.LUT R0, R0, 0x40000000, RZ, 0xfc, !PT ;  /* 0x4000000000002812 */ /* 0x000fe400078efcff */
[----:B------:R-:W-:Y:S02]  /*92ec0*/  ISETP.LT.AND P2, PT, R4, UR34, !P0 ;  /* 0x0000002204007c0c */ /* 0x000fe4000c741270 */
[----:B------:R-:W-:Y:S02]  /*92ed0*/  LOP3.LUT R60, R60, 0xfffffffd, RZ, 0xc0, !PT ;  /* 0xfffffffd3c3c7812 */ /* 0x000fe400078ec0ff */
[----:B------:R-:W-:-:S02]  /*92ee0*/  LOP3.LUT R0, R0, 0x7fffffff, RZ, 0xc0, !PT ;  /* 0x7fffffff00007812 */ /* 0x000fc400078ec0ff */
[----:B------:R-:W-:Y:S02]  /*92ef0*/  @P3 LOP3.LUT R60, R60, 0x2, RZ, 0xfc, !PT ;  /* 0x000000023c3c3812 */ /* 0x000fe400078efcff */
[----:B------:R-:W-:Y:S02]  /*92f00*/  ISETP.LT.AND P3, PT, R38, UR60, !P0 ;  /* 0x0000003c26007c0c */ /* 0x000fe4000c761270 */
[----:B------:R-:W-:Y:S02]  /*92f10*/  LOP3.LUT R60, R60, 0xfffffffe, RZ, 0xc0, !PT ;  /* 0xfffffffe3c3c7812 */ /* 0x000fe400078ec0ff */
[----:B------:R-:W-:Y:S02]  /*92f20*/  @P1 LOP3.LUT R0, R0, 0x80000000, RZ, 0xfc, !PT ;  /* 0x8000000000001812 */ /* 0x000fe400078efcff */
[----:B------:R-:W-:Y:S02]  /*92f30*/  @P2 LOP3.LUT R60, R60, 0x1, RZ, 0xfc, !PT ;  /* 0x000000013c3c2812 */ /* 0x000fe400078efcff */
[----:B------:R-:W-:-:S02]  /*92f40*/  ISETP.LT.AND P2, PT, R35, UR59, !P0 ;  /* 0x0000003b23007c0c */ /* 0x000fc4000c741270 */
[----:B------:R-:W-:-:S04]  /*92f50*/  LOP3.LUT R0, R0, 0xdfffffff, RZ, 0xc0, !PT ;  /* 0xdfffffff00007812 */ /* 0x000fc800078ec0ff */
[----:B------:R-:W-:Y:S02]  /*92f60*/  @P3 LOP3.LUT R0, R0, 0x20000000, RZ, 0xfc, !PT ;  /* 0x2000000000003812 */ /* 0x000fe400078efcff */
[----:B------:R-:W-:Y:S02]  /*92f70*/  ISETP.LT.AND P1, PT, R45, UR5, !P0 ;  /* 0x000000052d007c0c */ /* 0x000fe4000c721270 */
[----:B------:R-:W-:-:S04]  /*92f80*/  LOP3.LUT R0, R0, 0xefffffff, RZ, 0xc0, !PT ;  /* 0xefffffff00007812 */ /* 0x000fc800078ec0ff */
[----:B------:R-:W-:Y:S02]  /*92f90*/  @P2 LOP3.LUT R0, R0, 0x10000000, RZ, 0xfc, !PT ;  /* 0x1000000000002812 */ /* 0x000fe400078efcff */
[----:B------:R-:W-:Y:S02]  /*92fa0*/  ISETP.GE.AND P0, PT, R9, UR35, PT ;  /* 0x0000002309007c0c */ /* 0x000fe4000bf06270 */
[----:B------:R-:W-:-:S04]  /*92fb0*/  LOP3.LUT R0, R0, 0xf7ffffff, RZ, 0xc0, !PT ;  /* 0xf7ffffff00007812 */ /* 0x000fc800078ec0ff */
[----:B------:R-:W-:Y:S02]  /*92fc0*/  @P1 LOP3.LUT R0, R0, 0x8000000, RZ, 0xfc, !PT ;  /* 0x0800000000001812 */ /* 0x000fe400078efcff */
[----:B------:R-:W-:Y:S02]  /*92fd0*/  ISETP.LT.AND P1, PT, R61, UR38, !P0 ;  /* 0x000000263d007c0c */ /* 0x000fe4000c721270 */
[----:B------:R-:W-:Y:S02]  /*92fe0*/  ISETP.LT.AND P3, PT, R47, UR6, !P0 ;  /* 0x000000062f007c0c */ /* 0x000fe4000c761270 */
[----:B------:R-:W-:Y:S02]  /*92ff0*/  LOP3.LUT R0, R0, 0xffbfffff, RZ, 0xc0, !PT ;  /* 0xffbfffff00007812 */ /* 0x000fe400078ec0ff */
[----:B------:R-:W-:-:S07]  /*93000*/  ISETP.LT.AND P2, PT, R49, UR7, !P0 ;  /* 0x0000000731007c0c */ /* 0x000fce000c741270 */
[----:B------:R-:W-:-:S04]  /*93010*/  @P1 LOP3.LUT R0, R0, 0x400000, RZ, 0xfc, !PT ;  /* 0x0040000000001812 */ /* 0x000fc800078efcff */
[----:B------:R-:W-:-:S04]  /*93020*/  LOP3.LUT R0, R0, 0xfbffffff, RZ, 0xc0, !PT ;  /* 0xfbffffff00007812 */ /* 0x000fc800078ec0ff */
[----:B------:R-:W-:Y:S02]  /*93030*/  @P3 LOP3.LUT R0, R0, 0x4000000, RZ, 0xfc, !PT ;  /* 0x0400000000003812 */ /* 0x000fe400078efcff */
[----:B------:R-:W-:Y:S02]  /*93040*/  ISETP.LT.AND P1, PT, R4, UR8, !P0 ;  /* 0x0000000804007c0c */ /* 0x000fe4000c721270 */
        /* <DEDUP_REMOVED lines=9> */
[----:B------:R-:W-:Y:S01]  /*930e0*/  LOP3.LUT R0, R0, 0xffdfffff, RZ, 0xc0, !PT ;  /* 0xffdfffff00007812 */ /* 0x000fe200078ec0ff */
[----:B------:R-:W-:-:S03]  /*930f0*/  VIADD R9, R46, 0x1f ;  /* 0x0000001f2e097836 */ /* 0x000fc60000000000 */
[----:B------:R-:W-:Y:S02]  /*93100*/  @P2 LOP3.LUT R0, R0, 0x200000, RZ, 0xfc, !PT ;  /* 0x0020000000002812 */ /* 0x000fe400078efcff */
[----:B------:R-:W-:Y:S02]  /*93110*/  ISETP.LT.AND P0, PT, R45, UR12, !P0 ;  /* 0x0000000c2d007c0c */ /* 0x000fe4000c701270 */
[----:B------:R-:W-:Y:S02]  /*93120*/  LOP3.LUT R0, R0, 0xffefffff, RZ, 0xc0, !PT ;  /* 0xffefffff00007812 */ /* 0x000fe400078ec0ff */
[----:B------:R-:W-:Y:S02]  /*93130*/  ISETP.GE.AND P2, PT, R9, UR37, PT ;  /* 0x0000002509007c0c */ /* 0x000fe4000bf46270 */
[----:B------:R-:W-:Y:S02]  /*93140*/  @P1 LOP3.LUT R0, R0, 0x100000, RZ, 0xfc, !PT ;  /* 0x0010000000001812 */ /* 0x000fe400078efcff */
[----:B------:R-:W-:-:S02]  /*93150*/  ISETP.LT.AND P3, PT, R61, UR40, !P2 ;  /* 0x000000283d007c0c */ /* 0x000fc4000d761270 */
        /* <DEDUP_REMOVED lines=13> */
[----:B0-----:R-:W-:Y:S01]  /*93230*/  VIADD R10, R10, UR49 ;  /* 0x000000310a0a7c36 */ /* 0x001fe20008000000 */
[----:B------:R-:W-:Y:S02]  /*93240*/  LOP3.LUT R37, R36, 0xffff, RZ, 0xc0, !PT ;  /* 0x0000ffff24257812 */ /* 0x000fe400078ec0ff */
[----:B------:R-:W-:Y:S02]  /*93250*/  LOP3.LUT R36, R11, 0xffff, RZ, 0xc0, !PT ;  /* 0x0000ffff0b247812 */ /* 0x000fe400078ec0ff */
[----:B------:R-:W-:Y:S01]  /*93260*/  @P3 LOP3.LUT R0, R0, 0x10000, RZ, 0xfc, !PT ;  /* 0x0001000000003812 */ /* 0x000fe200078efcff */
[----:B------:R-:W-:Y:S01]  /*93270*/  STL [R1+0x2888], R43 ;  /* 0x0028882b01007387 */ /* 0x000fe20000100800 */
[----:B------:R-:W-:Y:S01]  /*93280*/  VIADD R11, R10, UR48 ;  /* 0x000000300a0b7c36 */ /* 0x000fe20008000000 */
[----:B------:R-:W-:-:S02]  /*93290*/  ISETP.LT.AND P4, PT, R38, UR17, !P2 ;  /* 0x0000001126007c0c */ /* 0x000fc4000d781270 */
[----:B------:R-:W-:Y:S01]  /*932a0*/  STL [R1+0x2890], R37 ;  /* 0x0028902501007387 */ /* 0x000fe20000100800 */
[----:B------:R-:W-:Y:S01]  /*932b0*/  LOP3.LUT R0, R0, 0xffff7fff, RZ, 0xc0, !PT ;  /* 0xffff7fff00007812 */ /* 0x000fe200078ec0ff */
[----:B------:R-:W-:Y:S02]  /*932c0*/  VIADD R8, R46, 0x56 ;  /* 0x000000562e087836 */ /* 0x000fe40000000000 */
[----:B------:R-:W-:Y:S01]  /*932d0*/  STL [R1+0x288c], R44 ;  /* 0x00288c2c01007387 */ /* 0x000fe20000100800 */
[----:B------:R-:W-:-:S03]  /*932e0*/  @P5 LOP3.LUT R0, R0, 0x8000, RZ, 0xfc, !PT ;  /* 0x0000800000005812 */ /* 0x000fc600078efcff */
[----:B------:R-:W-:Y:S04]  /*932f0*/  STL [R1+0x2894], R36 ;  /* 0x0028942401007387 */ /* 0x000fe80000100800 */
[----:B------:R-:W-:Y:S04]  /*93300*/  STL [R1+0x14], R10 ;  /* 0x0000140a01007387 */ /* 0x000fe80000100800 */
[----:B------:R0:W-:Y:S01]  /*93310*/  STL [R1+0x50], R11 ;  /* 0x0000500b01007387 */ /* 0x0001e20000100800 */
[----:B------:R-:W-:Y:S01]  /*93320*/  ISETP.GE.AND P0, PT, R8, UR33, PT ;  /* 0x0000002108007c0c */ /* 0x000fe2000bf06270 */
[----:B------:R-:W-:Y:S01]  /*93330*/  VIADD R8, R46, 0x1d ;  /* 0x0000001d2e087836 */ /* 0x000fe20000000000 */
[----:B------:R-:W-:Y:S01]  /*93340*/  LOP3.LUT R0, R0, 0xffffdfff, RZ, 0xc0, !PT ;  /* 0xffffdfff00007812 */ /* 0x000fe200078ec0ff */
[----:B0-----:R-:W-:-:S04]  /*93350*/  VIADD R11, R11, UR47 ;  /* 0x0000002f0b0b7c36 */ /* 0x001fc80008000000 */
[----:B------:R-:W-:Y:S01]  /*93360*/  VIADD R9, R11, UR44 ;  /* 0x0000002c0b097c36 */ /* 0x000fe20008000000 */
[----:B------:R-:W-:Y:S01]  /*93370*/  STL [R1+0x54], R11 ;  /* 0x0000540b01007387 */ /* 0x000fe20000100800 */
[----:B------:R-:W-:Y:S01]  /*93380*/  @P4 LOP3.LUT R0, R0, 0x2000, RZ, 0xfc, !PT ;  /* 0x0000200000004812 */ /* 0x000fe200078efcff */
[----:B------:R-:W-:Y:S01]  /*93390*/  VIADD R10, R46, 0x1e ;  /* 0x0000001e2e0a7836 */ /* 0x000fe20000000000 */
[----:B------:R-:W-:Y:S01]  /*933a0*/  ISETP.GE.AND P4, PT, R8, UR41, PT ;  /* 0x0000002908007c0c */ /* 0x000fe2000bf86270 */
[----:B------:R0:W-:Y:S01]  /*933b0*/  STL [R1+0x58], R9 ;  /* 0x0000580901007387 */ /* 0x0001e20000100800 */
[----:B------:R-:W-:-:S03]  /*933c0*/  VIADD R46, R9, UR45 ;  /* 0x0000002d092e7c36 */ /* 0x000fc60008000000 */
[----:B------:R-:W2:Y:S01]  /*933d0*/  LDL.LU R8, [R1+0xcc] ;  /* 0x0000cc0001087983 */ /* 0x000ea20000300800 */
[----:B------:R-:W-:-:S03]  /*933e0*/  ISETP.GE.AND P1, PT, R10, UR39, PT ;  /* 0x000000270a007c0c */ /* 0x000fc6000bf26270 */
[----:B0-----:R-:W3:Y:S04]  /*933f0*/  LDL.LU R9, [R1+0xc0] ;  /* 0x0000c00001097983 */ /* 0x001ee80000300800 */
[----:B------:R-:W4:Y:S04]  /*93400*/  LDL.LU R10, [R1+0xc4] ;  /* 0x0000c400010a7983 */ /* 0x000f280000300800 */
[----:B------:R-:W4:Y:S01]  /*93410*/  LDL.LU R11, [R1+0xc8] ;  /* 0x0000c800010b7983 */ /* 0x000f220000300800 */
[----:B------:R-:W-:Y:S02]  /*93420*/  ISETP.LT.AND P3, PT, R35, UR18, !P2 ;  /* 0x0000001223007c0c */ /* 0x000fe4000d761270 */
[----:B------:R-:W-:-:S02]  /*93430*/  ISETP.LT.AND P2, PT, R45, UR19, !P2 ;  /* 0x000000132d007c0c */ /* 0x000fc4000d741270 */
[----:B------:R-:W-:-:S09]  /*93440*/  LOP3.LUT R0, R0, 0xffffefff, RZ, 0xc0, !PT ;  /* 0xffffefff00007812 */ /* 0x000fd200078ec0ff */
[----:B------:R-:W-:-:S04]  /*93450*/  @P3 LOP3.LUT R0, R0, 0x1000, RZ, 0xfc, !PT ;  /* 0x0000100000003812 */ /* 0x000fc800078efcff */
        /* <DEDUP_REMOVED lines=23> */
[----:B------:R-:W-:-:S04]  /*935d0*/  @P2 LOP3.LUT R0, R0, 0x4, RZ, 0xfc, !PT ;  /* 0x0000000400002812 */ /* 0x000fc800078efcff */
[----:B------:R-:W-:Y:S01]  /*935e0*/  LOP3.LUT R0, R0, 0xfffffffd, RZ, 0xc0, !PT ;  /* 0xfffffffd00007812 */ /* 0x000fe200078ec0ff */
[----:B------:R0:W-:Y:S03]  /*935f0*/  STL [R1+0x5c], R46 ;  /* 0x00005c2e01007387 */ /* 0x0001e60000100800 */
[----:B------:R-:W-:Y:S01]  /*93600*/  @P1 LOP3.LUT R0, R0, 0x2, RZ, 0xfc, !PT ;  /* 0x0000000200001812 */ /* 0x000fe200078efcff */
[----:B------:R-:W4:Y:S01]  /*93610*/  LDL.LU R39, [R1+0x3678] ;  /* 0x0036780001277983 */ /* 0x000f220000300800 */
[----:B------:R-:W-:-:S03]  /*93620*/  ISETP.GE.AND P1, PT, R35, UR32, PT ;  /* 0x0000002023007c0c */ /* 0x000fc6000bf26270 */
[----:B------:R-:W4:Y:S01]  /*93630*/  LDL.LU R61, [R1+0x3674] ;  /* 0x00367400013d7983 */ /* 0x000f220000300800 */
[----:B0-----:R-:W-:-:S03]  /*93640*/  VIADD R46, R46, UR51 ;  /* 0x000000332e2e7c36 */ /* 0x001fc60008000000 */
[----:B------:R-:W4:Y:S01]  /*93650*/  LDL.LU R38, [R1+0x3670] ;  /* 0x0036700001267983 */ /* 0x000f220000300800 */
[----:B------:R-:W-:Y:S02]  /*93660*/  ISETP.LT.AND P2, PT, R35, UR26, !P0 ;  /* 0x0000001a23007c0c */ /* 0x000fe4000c741270 */
[----:B------:R-:W-:-:S04]  /*93670*/  LOP3.LUT R0, R0, 0xfffffffe, RZ, 0xc0, !PT ;  /* 0xfffffffe00007812 */ /* 0x000fc800078ec0ff */
[----:B------:R-:W-:-:S04]  /*93680*/  @P1 LOP3.LUT R0, R0, 0x1, RZ, 0xfc, !PT ;  /* 0x0000000100001812 */ /* 0x000fc800078efcff */
[----:B------:R-:W-:Y:S02]  /*93690*/  LOP3.LUT R0, R0, 0xffffff7f, RZ, 0xc0, !PT ;  /* 0xffffff7f00007812 */ /* 0x000fe400078ec0ff */
[C---:B------:R-:W-:Y:S02]  /*936a0*/  ISETP.GE.AND P5, PT, R45.reuse, UR28, PT ;  /* 0x0000001c2d007c0c */ /* 0x040fe4000bfa6270 */
[----:B------:R-:W-:Y:S02]  /*936b0*/  ISETP.LT.AND P3, PT, R45, UR54, !P0 ;  /* 0x000000362d007c0c */ /* 0x000fe4000c761270 */
[----:B------:R-:W-:Y:S02]  /*936c0*/  ISETP.LT.AND P1, PT, R47, UR56, !P4 ;  /* 0x000000382f007c0c */ /* 0x000fe4000e721270 */
[----:B------:R-:W-:Y:S02]  /*936d0*/  @P2 LOP3.LUT R0, R0, 0x80, RZ, 0xfc, !PT ;  /* 0x0000008000002812 */ /* 0x000fe400078efcff */
[----:B------:R-:W-:-:S02]  /*936e0*/  ISETP.LT.AND P2, PT, R49, UR57, !P4 ;  /* 0x0000003931007c0c */ /* 0x000fc4000e741270 */
[----:B--2---:R-:W-:Y:S02]  /*936f0*/  PRMT R8, R8, 0x4210, R43 ;  /* 0x0000421008087816 */ /* 0x004fe4000000002b */
[----:B------:R-:W2:Y:S04]  /*93700*/  LDL.LU R43, [R1+0x366c] ;  /* 0x00366c00012b7983 */ /* 0x000ea80000300800 */
[----:B------:R0:W-:Y:S01]  /*93710*/  STL [R1+0x6c], R46 ;  /* 0x00006c2e01007387 */ /* 0x0001e20000100800 */
[----:B---3--:R-:W-:-:S03]  /*93720*/  PRMT R9, R9, 0x4210, R37 ;  /* 0x0000421009097816 */ /* 0x008fc60000000025 */
[----:B------:R-:W3:Y:S01]  /*93730*/  LDL.LU R37, [R1+0x3668] ;  /* 0x0036680001257983 */ /* 0x000ee20000300800 */
[----:B----4-:R-:W-:-:S03]  /*93740*/  PRMT R10, R10, 0x4210, R44 ;  /* 0x000042100a0a7816 */ /* 0x010fc6000000002c */
[----:B------:R-:W4:Y:S01]  /*93750*/  LDL.LU R44, [R1+0x3664] ;  /* 0x00366400012c7983 */ /* 0x000f220000300800 */
[----:B0-----:R-:W-:Y:S01]  /*93760*/  VIADD R46, R46, UR52 ;  /* 0x000000342e2e7c36 */ /* 0x001fe20008000000 */
[----:B------:R-:W-:Y:S02]  /*93770*/  PRMT R11, R11, 0x4210, R36 ;  /* 0x000042100b0b7816 */ /* 0x000fe40000000024 */
[----:B------:R-:W2:Y:S04]  /*93780*/  LDL.LU R36, [R1+0x3660] ;  /* 0x0036600001247983 */ /* 0x000ea80000300800 */
[----:B------:R0:W-:Y:S02]  /*93790*/  STL [R1+0xc0], R46 ;  /* 0x0000c02e01007387 */ /* 0x0001e40000100800 */
[----:B0-----:R-:W-:-:S05]  /*937a0*/  VIADD R46, R46, UR53 ;  /* 0x000000352e2e7c36 */ /* 0x001fca0008000000 */
[----:B------:R0:W-:Y:S04]  /*937b0*/  STL [R1+0xc4], R46 ;  /* 0x0000c42e01007387 */ /* 0x0001e80000100800 */
[----:B0-----:R-:W3:Y:S04]  /*937c0*/  LDL.LU R46, [R1+0x365c] ;  /* 0x00365c00012e7983 */ /* 0x001ee80000300800 */
[----:B------:R-:W4:Y:S04]  /*937d0*/  LDL.LU R35, [R1+0x3658] ;  /* 0x0036580001237983 */ /* 0x000f280000300800 */
[----:B------:R-:W2:Y:S04]  /*937e0*/  LDL.LU R45, [R1+0x3654] ;  /* 0x00365400012d7983 */ /* 0x000ea80000300800 */
[----:B------:R-:W3:Y:S04]  /*937f0*/  LDL.LU R47, [R1+0x3650] ;  /* 0x00365000012f7983 */ /* 0x000ee80000300800 */
[----:B------:R-:W4:Y:S01]  /*93800*/  LDL.LU R49, [R1+0x364c] ;  /* 0x00364c0001317983 */ /* 0x000f220000300800 */
[----:B------:R-:W-:-:S04]  /*93810*/  LOP3.LUT R0, R0, 0xffffffbf, RZ, 0xc0, !PT ;  /* 0xffffffbf00007812 */ /* 0x000fc800078ec0ff */
[----:B------:R-:W-:Y:S02]  /*93820*/  @P3 LOP3.LUT R0, R0, 0x40, RZ, 0xfc, !PT ;  /* 0x0000004000003812 */ /* 0x000fe400078efcff */
[----:B------:R-:W-:Y:S02]  /*93830*/  ISETP.LT.AND P3, PT, R4, UR58, !P4 ;  /* 0x0000003a04007c0c */ /* 0x000fe4000e761270 */
[----:B------:R-:W0:Y:S02]  /*93840*/  S2R R4, SR_TID.X ;  /* 0x0000000000047919 */ /* 0x000e240000002100 */
[----:B0-----:R-:W-:Y:S01]  /*93850*/  LOP3.LUT R4, R4, 0x1f, RZ, 0xc0, !PT ;  /* 0x0000001f04047812 */ /* 0x001fe200078ec0ff */
[----:B------:R0:W-:Y:S01]  /*93860*/  STL.64 [R1+0x3bd0], R26 ;  /* 0x003bd01a01007387 */ /* 0x0001e20000100a00 */
[----:B----4-:R-:W-:Y:S01]  /*93870*/  LOP3.LUT R49, R49, 0xfffffff7, RZ, 0xc0, !PT ;  /* 0xfffffff731317812 */ /* 0x010fe200078ec0ff */
[----:B------:R-:W-:Y:S01]  /*93880*/  ULDC.64 UR28, c[0x0][0x228] ;  /* 0x00008a00001c7ab9 */ /* 0x000fe20000000a00 */
[----:B------:R-:W-:Y:S01]  /*93890*/  LEA R4, R4, UR4, 0x4 ;  /* 0x0000000404047c11 */ /* 0x000fe2000f8e20ff */
[----:B------:R-:W-:Y:S06]  /*938a0*/  BAR.SYNC.DEFER_BLOCKING 0x0 ;  /* 0x0000000000007b1d */ /* 0x000fec0000010000 */
[----:B------:R-:W-:Y:S01]  /*938b0*/  ULDC.64 UR34, c[0x0][0x228] ;  /* 0x00008a0000227ab9 */ /* 0x000fe20000000a00 */
[----:B------:R-:W-:Y:S01]  /*938c0*/  ULDC.64 UR32, c[0x0][0x228] ;  /* 0x00008a0000207ab9 */ /* 0x000fe20000000a00 */
[----:B0-----:R-:W4:Y:S01]  /*938d0*/  LDL.LU R26, [R1+0x13f0] ;  /* 0x0013f000011a7983 */ /* 0x001f220000300800 */
[----:B------:R-:W-:Y:S01]  /*938e0*/  @P0 LOP3.LUT R49, R49, 0x8, RZ, 0xfc, !PT ;  /* 0x0000000831310812 */ /* 0x000fe200078efcff */
[----:B------:R-:W-:Y:S01]  /*938f0*/  ULDC.64 UR22, c[0x0][0x228] ;  /* 0x00008a0000167ab9 */ /* 0x000fe20000000a00 */
[----:B------:R-:W-:Y:S01]  /*93900*/  ULDC.64 UR18, c[0x0][0x228] ;  /* 0x00008a0000127ab9 */ /* 0x000fe20000000a00 */
[----:B------:R-:W4:Y:S01]  /*93910*/  LDL.LU R27, [R1+0x13f4] ;  /* 0x0013f400011b7983 */ /* 0x000f220000300800 */
[----:B------:R-:W-:Y:S01]  /*93920*/  ULDC.64 UR16, c[0x0][0x228] ;  /* 0x00008a0000107ab9 */ /* 0x000fe20000000a00 */
[----:B------:R-:W-:Y:S01]  /*93930*/  ULDC.64 UR14, c[0x0][0x228] ;  /* 0x00008a00000e7ab9 */ /* 0x000fe20000000a00 */
[----:B------:R-:W-:Y:S01]  /*93940*/  ULDC.64 UR20, c[0x0][0x228] ;  /* 0x00008a0000147ab9 */ /* 0x000fe20000000a00 */
[----:B------:R0:W-:Y:S01]  /*93950*/  STL.64 [R1+0x3bc8], R28 ;  /* 0x003bc81c01007387 */ /* 0x0001e20000100a00 */
[----:B------:R-:W-:Y:S01]  /*93960*/  ULDC.64 UR26, c[0x0][0x228] ;  /* 0x00008a00001a7ab9 */ /* 0x000fe20000000a00 */
        /* <DEDUP_REMOVED lines=8> */
[----:B0-----:R-:W2:Y:S04]  /*939f0*/  LDL.LU R28, [R1+0x13b0] ;  /* 0x0013b000011c7983 */ /* 0x001ea80000300800 */
[----:B------:R-:W2:Y:S04]  /*93a00*/  LDL.LU R29, [R1+0x13b4] ;  /* 0x0013b400011d7983 */ /* 0x000ea80000300800 */
[----:B------:R0:W-:Y:S04]  /*93a10*/  STL.64 [R1+0x3bc0], R30 ;  /* 0x003bc01e01007387 */ /* 0x0001e80000100a00 */
[----:B0-----:R-:W2:Y:S04]  /*93a20*/  LDL.LU R30, [R1+0x13c8] ;  /* 0x0013c800011e7983 */ /* 0x001ea80000300800 */
[----:B------:R-:W2:Y:S04]  /*93a30*/  LDL.LU R31, [R1+0x13cc] ;  /* 0x0013cc00011f7983 */ /* 0x000ea80000300800 */
[----:B------:R-:W-:Y:S04]  /*93a40*/  STL.64 [R1+0x3bb8], R32 ;  /* 0x003bb82001007387 */ /* 0x000fe80000100a00 */
[----:B------:R-:W-:Y:S04]  /*93a50*/  STL [R1+0x391c], R51 ;  /* 0x00391c3301007387 */ /* 0x000fe80000100800 */
[----:B------:R-:W-:Y:S04]  /*93a60*/  STL [R1+0x3704], R60 ;  /* 0x0037043c01007387 */ /* 0x000fe80000100800 */
[----:B------:R-:W-:Y:S04]  /*93a70*/  STL [R1+0x3700], R59 ;  /* 0x0037003b01007387 */ /* 0x000fe80000100800 */
[----:B------:R0:W-:Y:S04]  /*93a80*/  STL [R1+0x36fc], R58 ;  /* 0x0036fc3a01007387 */ /* 0x0001e80000100800 */
[----:B0-----:R-:W2:Y:S04]  /*93a90*/  LDL.LU R58, [R1+0x13c4] ;  /* 0x0013c400013a7983 */ /* 0x001ea80000300800 */
        /* <DEDUP_REMOVED lines=10> */
[----:B------:R0:W-:Y:S01]  /*93b40*/  STL [R1+0x3690], R50 ;  /* 0x0036903201007387 */ /* 0x0001e20000100800 */
[----:B------:R-:W-:-:S03]  /*93b50*/  LOP3.LUT P0, RZ, R0, 0x1, RZ, 0xc0, !PT ;  /* 0x0000000100ff7812 */ /* 0x000fc6000780c0ff */
[----:B0-----:R-:W2:Y:S04]  /*93b60*/  LDL.LU R50, [R1+0x13ec] ;  /* 0x0013ec0001327983 */ /* 0x001ea80000300800 */
[----:B------:R0:W-:Y:S04]  /*93b70*/  STL [R1+0x3670], R3 ;  /* 0x0036700301007387 */ /* 0x0001e80000100800 */
[----:B0-----:R-:W2:Y:S04]  /*93b80*/  LDL.LU R3, [R1+0x13e8] ;  /* 0x0013e80001037983 */ /* 0x001ea80000300800 */
[----:B------:R0:W-:Y:S04]  /*93b90*/  STL [R1+0x364c], R2 ;  /* 0x00364c0201007387 */ /* 0x0001e80000100800 */
[----:B0-----:R-:W2:Y:S04]  /*93ba0*/  LDL.LU R2, [R1+0x13e4] ;  /* 0x0013e40001027983 */ /* 0x001ea80000300800 */
[----:B------:R0:W-:Y:S04]  /*93bb0*/  STL.64 [R1+0x3650], R48 ;  /* 0x0036503001007387 */ /* 0x0001e80000100a00 */
[----:B0-----:R-:W2:Y:S04]  /*93bc0*/  LDL.LU R48, [R1+0x13fc] ;  /* 0x0013fc0001307983 */ /* 0x001ea80000300800 */
[----:B------:R-:W2:Y:S04]  /*93bd0*/  LDL.LU R49, [R1+0x13e0] ;  /* 0x0013e00001317983 */ /* 0x000ea80000300800 */
[----:B------:R0:W-:Y:S04]  /*93be0*/  STL [R1+0x3b78], R0 ;  /* 0x003b780001007387 */ /* 0x0001e80000100800 */
[----:B0-----:R-:W2:Y:S04]  /*93bf0*/  LDL.LU R0, [R1+0x13f8] ;  /* 0x0013f80001007983 */ /* 0x001ea80000300800 */
[----:B------:R-:W-:Y:S04]  /*93c00*/  STL [R1+0x172c], R4 ;  /* 0x00172c0401007387 */ /* 0x000fe80000100800 */
[----:B------:R3:W-:Y:S04]  /*93c10*/  STSM.16.M88.4 [R4], R8 ;  /* 0x0000000804007844 */ /* 0x0007e80000000200 */
[----:B------:R-:W2:Y:S04]  /*93c20*/  LDL.LU R60, [R1+0x13b8] ;  /* 0x0013b800013c7983 */ /* 0x000ea80000300800 */
[----:B------:R-:W2:Y:S01]  /*93c30*/  LDL.LU R51, [R1+0x13bc] ;  /* 0x0013bc0001337983 */ /* 0x000ea20000300800 */
[----:B------:R-:W-:-:S02]  /*93c40*/  SHF.R.S32.HI R59, RZ, 0x1f, R15 ;  /* 0x0000001fff3b7819 */ /* 0x000fc4000001140f */
[----:B---3--:R-:W-:-:S05]  /*93c50*/  IADD3 R8, P6, R15, R47, RZ ;  /* 0x0000002f0f087210 */ /* 0x008fca0007fde0ff */
[----:B------:R-:W-:Y:S01]  /*93c60*/  IMAD.X R9, R59, 0x1, R35, P6 ;  /* 0x000000013b097824 */ /* 0x000fe200030e0623 */
[----:B----4-:R-:W-:-:S05]  /*93c70*/  F2FP.SATFINITE.E5M2.F32.PACK_AB_MERGE_C R4, R27, R26, RZ ;  /* 0x0000001a1b04723e */ /* 0x010fca00048060ff */
[----:B------:R-:W-:Y:S04]  /*93c80*/  STL [R1+0x2b0], R4 ;  /* 0x0002b00401007387 */ /* 0x000fe80000100800 */
[----:B------:R-:W3:Y:S04]  /*93c90*/  LDL.LU R32, [R1+0x13a0] ;  /* 0x0013a00001207983 */ /* 0x000ee80000300800 */
[----:B------:R-:W3:Y:S04]  /*93ca0*/  LDL.LU R33, [R1+0x13a4] ;  /* 0x0013a40001217983 */ /* 0x000ee80000300800 */
[----:B------:R-:W4:Y:S04]  /*93cb0*/  LDL.LU R26, [R1+0x13a8] ;  /* 0x0013a800011a7983 */ /* 0x000f280000300800 */
[----:B------:R-:W4:Y:S04]  /*93cc0*/  LDL.LU R27, [R1+0x13ac] ;  /* 0x0013ac00011b7983 */ /* 0x000f280000300800 */
[----:B------:R2:W-:Y:S02]  /*93cd0*/  STL.64 [R1+0x2640], R8 ;  /* 0x0026400801007387 */ /* 0x0005e40000100a00 */
[----:B--2---:R-:W-:-:S05]  /*93ce0*/  IADD3 R8, P6, R15, R45, RZ ;  /* 0x0000002d0f087210 */ /* 0x004fca0007fde0ff */
[----:B------:R-:W-:Y:S01]  /*93cf0*/  IMAD.X R9, R59, 0x1, R36, P6 ;  /* 0x000000013b097824 */ /* 0x000fe200030e0624 */
[----:B------:R-:W-:Y:S02]  /*93d00*/  F2FP.SATFINITE.E5M2.F32.PACK_AB_MERGE_C R4, R48, R0, RZ ;  /* 0x000000003004723e */ /* 0x000fe400048060ff */
[----:B------:R-:W-:Y:S02]  /*93d10*/  F2FP.SATFINITE.E5M2.F32.PACK_AB_MERGE_C R0, R2, R49, RZ ;  /* 0x000000310200723e */ /* 0x000fe400048060ff */
[----:B------:R-:W-:Y:S01]  /*93d20*/  IADD3 R2, P6, R15, R46, RZ ;  /* 0x0000002e0f027210 */ /* 0x000fe20007fde0ff */
[----:B------:R0:W-:Y:S04]  /*93d30*/  STL [R1+0x51c], R4 ;  /* 0x00051c0401007387 */ /* 0x0001e80000100800 */
[----:B------:R1:W-:Y:S01]  /*93d40*/  STL [R1+0x284], R0 ;  /* 0x0002840001007387 */ /* 0x0003e20000100800 */
[----:B0-----:R-:W-:Y:S01]  /*93d50*/  F2FP.SATFINITE.E5M2.F32.PACK_AB_MERGE_C R4, R50, R3, RZ ;  /* 0x000000033204723e */ /* 0x001fe200048060ff */
[----:B------:R-:W-:Y:S01]  /*93d60*/  IMAD.X R3, R59, 0x1, R37, P6 ;  /* 0x000000013b037824 */ /* 0x000fe200030e0625 */
[----:B-1----:R-:W-:Y:S01]  /*93d70*/  F2FP.SATFINITE.E5M2.F32.PACK_AB_MERGE_C R0, R53, R52, RZ ;  /* 0x000000343500723e */ /* 0x002fe200048060ff */
[----:B------:R-:W-:Y:S04]  /*93d80*/  STL.64 [R1+0x13f0], R8 ;  /* 0x0013f00801007387 */ /* 0x000fe80000100a00 */
[----:B------:R0:W-:Y:S04]  /*93d90*/  STL [R1+0x290], R4 ;  /* 0x0002900401007387 */ /* 0x0001e80000100800 */
[----:B------:R1:W-:Y:S04]  /*93da0*/  STL [R1+0x268], R0 ;  /* 0x0002680001007387 */ /* 0x0003e80000100800 */
[----:B------:R2:W-:Y:S01]  /*93db0*/  STL.64 [R1+0x13e0], R2 ;  /* 0x0013e00201007387 */ /* 0x0005e20000100a00 */
[----:B0-----:R-:W-:-:S02]  /*93dc0*/  F2FP.SATFINITE.E5M2.F32.PACK_AB_MERGE_C R4, R55, R54, RZ ;  /* 0x000000363704723e */ /* 0x001fc400048060ff */
[----:B-1----:R-:W-:Y:S02]  /*93dd0*/  F2FP.SATFINITE.E5M2.F32.PACK_AB_MERGE_C R0, R58, R56, RZ ;  /* 0x000000383a00723e */ /* 0x002fe400048060ff */
[----:B--2---:R-:W-:Y:S01]  /*93de0*/  IADD3 R2, P6, R15, R44, RZ ;  /* 0x0000002c0f027210 */ /* 0x004fe20007fde0ff */
[----:B------:R-:W-:Y:S04]  /*93df0*/  STL [R1+0x26c], R4 ;  /* 0x00026c0401007387 */ /* 0x000fe80000100800 */
[----:B------:R-:W-:Y:S01]  /*93e00*/  IMAD.X R3, R59, 0x1, R38, P6 ;  /* 0x000000013b037824 */ /* 0x000fe200030e0626 */
[----:B------:R0:W-:Y:S04]  /*93e10*/  STL [R1+0x254], R0 ;  /* 0x0002540001007387 */ /* 0x0001e80000100800 */
[----:B------:R1:W-:Y:S04]  /*93e20*/  STL.64 [R1+0x13d0], R2 ;  /* 0x0013d00201007387 */ /* 0x0003e80000100a00 */
[----:B------:R-:W2:Y:S01]  /*93e30*/  LDL.LU R50, [R1+0x1390] ;  /* 0x0013900001327983 */ /* 0x000ea20000300800 */
[----:B0-----:R-:W-:-:S02]  /*93e40*/  F2FP.SATFINITE.E5M2.F32.PACK_AB_MERGE_C R0, R29, R28, RZ ;  /* 0x0000001c1d00723e */ /* 0x001fc400048060ff */
[----:B-1----:R-:W-:-:S05]  /*93e50*/  F2FP.SATFINITE.E5M2.F32.PACK_AB_MERGE_C R2, R31, R30, RZ ;  /* 0x0000001e1f02723e */ /* 0x002fca00048060ff */
[----:B------:R0:W-:Y:S04]  /*93e60*/  STL [R1+0x25c], R2 ;  /* 0x00025c0201007387 */ /* 0x0001e80000100800 */
[----:B------:R-:W2:Y:S04]  /*93e70*/  LDL.LU R52, [R1+0x1394] ;  /* 0x0013940001347983 */ /* 0x000ea80000300800 */
[----:B------:R-:W-:Y:S04]  /*93e80*/  STL [R1+0x24c], R0 ;  /* 0x00024c0001007387 */ /* 0x000fe80000100800 */
[----:B------:R-:W2:Y:S04]  /*93e90*/  LDL.LU R54, [R1+0x1398] ;  /* 0x0013980001367983 */ /* 0x000ea80000300800 */
[----:B------:R-:W2:Y:S04]  /*93ea0*/  LDL.LU R55, [R1+0x139c] ;  /* 0x00139c0001377983 */ /* 0x000ea80000300800 */
[----:B------:R-:W2:Y:S04]  /*93eb0*/  LDL.LU R30, [R1+0x1380] ;  /* 0x00138000011e7983 */ /* 0x000ea80000300800 */
[----:B------:R-:W2:Y:S04]  /*93ec0*/  LDL.LU R31, [R1+0x1384] ;  /* 0x00138400011f7983 */ /* 0x000ea80000300800 */
[----:B------:R-:W2:Y:S04]  /*93ed0*/  LDL.LU R28, [R1+0x1388] ;  /* 0x00138800011c7983 */ /* 0x000ea80000300800 */
[----:B------:R-:W2:Y:S01]  /*93ee0*/  LDL.LU R29, [R1+0x138c] ;  /* 0x00138c00011d7983 */ /* 0x000ea20000300800 */
[----:B0-----:R-:W-:-:S05]  /*93ef0*/  IADD3 R2, P6, R15, R43, RZ ;  /* 0x0000002b0f027210 */ /* 0x001fca0007fde0ff */
[----:B------:R-:W-:-:S05]  /*93f00*/  IMAD.X R3, R59, 0x1, R39, P6 ;  /* 0x000000013b037824 */ /* 0x000fca00030e0627 */
[----:B------:R0:W-:Y:S02]  /*93f10*/  STL.64 [R1+0x13c0], R2 ;  /* 0x0013c00201007387 */ /* 0x0001e40000100a00 */
[----:B0-----:R-:W-:-:S05]  /*93f20*/  IADD3 R2, P6, R15, R61, RZ ;  /* 0x0000003d0f027210 */ /* 0x001fca0007fde0ff */
[----:B------:R-:W-:-:S05]  /*93f30*/  IMAD.X R3, R59, 0x1, R41, P6 ;  /* 0x000000013b037824 */ /* 0x000fca00030e0629 */
[----:B------:R0:W-:Y:S01]  /*93f40*/  STL.64 [R1+0x13b0], R2 ;  /* 0x0013b00201007387 */ /* 0x0001e20000100a00 */
[----:B----4-:R-:W-:Y:S02]  /*93f50*/  F2FP.SATFINITE.E5M2.F32.PACK_AB_MERGE_C R0, R27, R26, RZ ;  /* 0x0000001a1b00723e */ /* 0x010fe400048060ff */
[----:B0-----:R-:W-:Y:S02]  /*93f60*/  F2FP.SATFINITE.E5M2.F32.PACK_AB_MERGE_C R3, R51, R60, RZ ;  /* 0x0000003c3303723e */ /* 0x001fe400048060ff */
[----:B---3--:R-:W-:-:S03]  /*93f70*/  F2FP.SATFINITE.E5M2.F32.PACK_AB_MERGE_C R2, R33, R32, RZ ;  /* 0x000000202102723e */ /* 0x008fc600048060ff */
[----:B------:R-:W-:Y:S04]  /*93f80*/  STL [R1+0x244], R3 ;  /* 0x0002440301007387 */ /* 0x000fe80000100800 */
[----:B------:R-:W3:Y:S04]  /*93f90*/  LDL.LU R9, [R1+0x1350] ;  /* 0x0013500001097983 */ /* 0x000ee80000300800 */
[----:B------:R-:W-:Y:S04]  /*93fa0*/  STL [R1+0x283c], R2 ;  /* 0x00283c0201007387 */ /* 0x000fe80000100800 */
[----:B------:R-:W3:Y:S04]  /*93fb0*/  LDL.LU R10, [R1+0x1354] ;  /* 0x00135400010a7983 */ /* 0x000ee80000300800 */
[----:B------:R0:W-:Y:S04]  /*93fc0*/  STL [R1+0x2840], R0 ;  /* 0x0028400001007387 */ /* 0x0001e80000100800 */
        /* <DEDUP_REMOVED lines=14> */
[----:B------:R-:W-:-:S02]  /*940b0*/  SHF.R.S32.HI R4, RZ, 0x1f, R13 ;  /* 0x0000001fff047819 */ /* 0x000fc4000001140d */
[----:B------:R-:W-:-:S05]  /*940c0*/  IADD3 R26, P6, R13, R40, RZ ;  /* 0x000000280d1a7210 */ /* 0x000fca0007fde0ff */
[----:B------:R-:W-:-:S05]  /*940d0*/  IMAD.X R27, R4, 0x1, R42, P6 ;  /* 0x00000001041b7824 */ /* 0x000fca00030e062a */
[----:B------:R0:W-:Y:S04]  /*940e0*/  STL.64 [R1+0x13a0], R26 ;  /* 0x0013a01a01007387 */ /* 0x0001e80000100a00 */
[----:B0-----:R-:W4:Y:S01]  /*940f0*/  LDL.LU.64 R26, [R1+0x3bd0] ;  /* 0x003bd000011a7983 */ /* 0x001f220000300a00 */
[----:B--2---:R-:W-:-:S05]  /*94100*/  F2FP.SATFINITE.E5M2.F32.PACK_AB_MERGE_C R15, R52, R50, RZ ;  /* 0x00000032340f723e */ /* 0x004fca00048060ff */
[----:B------:R0:W-:Y:S01]  /*94110*/  STL [R1+0x27e0], R15 ;  /* 0x0027e00f01007387 */ /* 0x0001e20000100800 */
[----:B------:R-:W-:Y:S02]  /*94120*/  F2FP.SATFINITE.E5M2.F32.PACK_AB_MERGE_C R8, R55, R54, RZ ;  /* 0x000000363708723e */ /* 0x000fe400048060ff */
[----:B------:R-:W-:-:S03]  /*94130*/  IADD3 R54, P6, R13, R57, RZ ;  /* 0x000000390d367210 */ /* 0x000fc60007fde0ff */
[----:B------:R1:W-:Y:S02]  /*94140*/  STL [R1+0x27f0], R8 ;  /* 0x0027f00801007387 */ /* 0x0003e40000100800 */
[----:B------:R-:W-:Y:S01]  /*94150*/  IMAD.X R55, R4, 0x1, R34, P6 ;  /* 0x0000000104377824 */ /* 0x000fe200030e0622 */
[----:B0-----:R-:W-:Y:S01]  /*94160*/  F2FP.SATFINITE.E5M2.F32.PACK_AB_MERGE_C R15, R31, R30, RZ ;  /* 0x0000001e1f0f723e */ /* 0x001fe200048060ff */
[----:B------:R-:W2:Y:S04]  /*94170*/  LDL.LU R50, [R1+0x12f0] ;  /* 0x0012f00001327983 */ /* 0x000ea80000300800 */
[----:B------:R0:W-:Y:S01]  /*94180*/  STL.64 [R1+0x1398], R54 ;  /* 0x0013983601007387 */ /* 0x0001e20000100a00 */
[----:B-1----:R-:W-:-:S03]  /*94190*/  F2FP.SATFINITE.E5M2.F32.PACK_AB_MERGE_C R8, R29, R28, RZ ;  /* 0x0000001c1d08723e */ /* 0x002fc600048060ff */
[----:B------:R-:W-:Y:S04]  /*941a0*/  STL [R1+0x27a4], R15 ;  /* 0x0027a40f01007387 */ /* 0x000fe80000100800 */
[----:B------:R-:W2:Y:S04]  /*941b0*/  LDL.LU R52, [R1+0x12f4] ;  /* 0x0012f40001347983 */ /* 0x000ea80000300800 */
[----:B------:R1:W-:Y:S04]  /*941c0*/  STL [R1+0x2854], R8 ;  /* 0x0028540801007387 */ /* 0x0003e80000100800 */
[----:B0-----:R-:W2:Y:S04]  /*941d0*/  LDL.LU R54, [R1+0x12f8] ;  /* 0x0012f80001367983 */ /* 0x001ea80000300800 */
[----:B------:R-:W2:Y:S04]  /*941e0*/  LDL.LU R55, [R1+0x12fc] ;  /* 0x0012fc0001377983 */ /* 0x000ea80000300800 */
[----:B------:R-:W2:Y:S04]  /*941f0*/  LDL.LU R30, [R1+0x12e0] ;  /* 0x0012e000011e7983 */ /* 0x000ea80000300800 */
[----:B------:R-:W2:Y:S01]  /*94200*/  LDL.LU R31, [R1+0x12e4] ;  /* 0x0012e400011f7983 */ /* 0x000ea20000300800 */
[----:B------:R-:W-:-:S05]  /*94210*/  IADD3 R28, P6, R13, R47, RZ ;  /* 0x0000002f0d1c7210 */ /* 0x000fca0007fde0ff */
[----:B------:R-:W-:Y:S01]  /*94220*/  IMAD.X R29, R4, 0x1, R35, P6 ;  /* 0x00000001041d7824 */ /* 0x000fe200030e0623 */
[----:B-1----:R-:W-:-:S04]  /*94230*/  IADD3 R8, P6, R13, R45, RZ ;  /* 0x0000002d0d087210 */ /* 0x002fc80007fde0ff */
[----:B------:R0:W-:Y:S04]  /*94240*/  STL.64 [R1+0x1390], R28 ;  /* 0x0013901c01007387 */ /* 0x0001e80000100a00 */
[----:B0-----:R-:W2:Y:S01]  /*94250*/  LDL.LU.64 R28, [R1+0x3bc8] ;  /* 0x003bc800011c7983 */ /* 0x001ea20000300a00 */
[----:B---3--:R-:W-:Y:S01]  /*94260*/  F2FP.SATFINITE.E5M2.F32.PACK_AB_MERGE_C R10, R10, R9, RZ ;  /* 0x000000090a0a723e */ /* 0x008fe200048060ff */
[----:B------:R-:W-:-:S04]  /*94270*/  IMAD.X R9, R4, 0x1, R36, P6 ;  /* 0x0000000104097824 */ /* 0x000fc800030e0624 */
[----:B------:R-:W-:Y:S01]  /*94280*/  STL [R1+0x2770], R10 ;  /* 0x0027700a01007387 */ /* 0x000fe20000100800 */
[----:B----4-:R-:W-:-:S05]  /*94290*/  F2FP.SATFINITE.E5M2.F32.PACK_AB_MERGE_C R0, R0, R11, RZ ;  /* 0x0000000b0000723e */ /* 0x010fca00048060ff */
[----:B------:R0:W-:Y:S04]  /*942a0*/  STL [R1+0x2858], R0 ;  /* 0x0028580001007387 */ /* 0x0001e80000100800 */
[----:B------:R1:W-:Y:S01]  /*942b0*/  STL.64 [R1+0x1388], R8 ;  /* 0x0013880801007387 */ /* 0x0003e20000100a00 */
[----:B0-----:R-:W-:Y:S02]  /*942c0*/  F2FP.SATFINITE.E5M2.F32.PACK_AB_MERGE_C R0, R3, R2, RZ ;  /* 0x000000020300723e */ /* 0x001fe400048060ff */
[----:B------:R-:W-:Y:S02]  /*942d0*/  IADD3 R2, P6, R13, R46, RZ ;  /* 0x0000002e0d027210 */ /* 0x000fe40007fde0ff */
[----:B-1----:R-:W-:-:S03]  /*942e0*/  F2FP.SATFINITE.E5M2.F32.PACK_AB_MERGE_C R8, R49, R48, RZ ;  /* 0x000000303108723e */ /* 0x002fc600048060ff */
[----:B------:R-:W-:Y:S02]  /*942f0*/  IMAD.X R3, R4, 0x1, R37, P6 ;  /* 0x0000000104037824 */ /* 0x000fe400030e0625 */
[----:B------:R-:W-:Y:S04]  /*94300*/  STL [R1+0x2744], R8 ;  /* 0x0027440801007387 */ /* 0x000fe80000100800 */
[----:B------:R-:W-:Y:S04]  /*94310*/  STL [R1+0x2750], R0 ;  /* 0x0027500001007387 */ /* 0x000fe80000100800 */
[----:B------:R0:W-:Y:S02]  /*94320*/  STL.64 [R1+0x1380], R2 ;  /* 0x0013800201007387 */ /* 0x0001e40000100a00 */
[----:B0-----:R-:W-:-:S02]  /*94330*/  F2FP.SATFINITE.E5M2.F32.PACK_AB_MERGE_C R2, R56, R53, RZ ;  /* 0x000000353802723e */ /* 0x001fc400048060ff */
[----:B------:R-:W3:Y:S04]  /*94340*/  LDL.LU R53, [R1+0x12e8] ;  /* 0x0012e80001357983 */ /* 0x000ee80000300800 */
[----:B------:R0:W-:Y:S01]  /*94350*/  STL [R1+0x2724], R2 ;  /* 0x0027240201007387 */ /* 0x0001e20000100800 */
[----:B------:R-:W-:-:S03]  /*94360*/  F2FP.SATFINITE.E5M2.F32.PACK_AB_MERGE_C R0, R59, R58, RZ ;  /* 0x0000003a3b00723e */ /* 0x000fc600048060ff */
[----:B------:R-:W3:Y:S01]  /*94370*/  LDL.LU R56, [R1+0x12ec] ;  /* 0x0012ec0001387983 */ /* 0x000ee20000300800 */
[----:B0-----:R-:W-:-:S03]  /*94380*/  IADD3 R2, P6, R13, R44, RZ ;  /* 0x0000002c0d027210 */ /* 0x001fc60007fde0ff */
[----:B------:R0:W-:Y:S02]  /*94390*/  STL [R1+0x272c], R0 ;  /* 0x00272c0001007387 */ /* 0x0001e40000100800 */
[----:B------:R-:W-:-:S05]  /*943a0*/  IMAD.X R3, R4, 0x1, R38, P6 ;  /* 0x0000000104037824 */ /* 0x000fca00030e0626 */
[----:B------:R1:W-:Y:S01]  /*943b0*/  STL.64 [R1+0x1358], R2 ;  /* 0x0013580201007387 */ /* 0x0003e20000100a00 */
[----:B0-----:R-:W-:-:S03]  /*943c0*/  F2FP.SATFINITE.E5M2.F32.PACK_AB_MERGE_C R0, R33, R32, RZ ;  /* 0x000000202100723e */ /* 0x001fc600048060ff */
[----:B------:R-:W4:Y:S01]  /*943d0*/  LDL.LU R58, [R1+0x12d0] ;  /* 0x0012d000013a7983 */ /* 0x000f220000300800 */
[----:B-1----:R-:W-:-:S05]  /*943e0*/  F2FP.SATFINITE.E5M2.F32.PACK_AB_MERGE_C R2, R51, R60, RZ ;  /* 0x0000003c3302723e */ /* 0x002fca00048060ff */
[----:B------:R0:W-:Y:S04]  /*943f0*/  STL [R1+0x454], R2 ;  /* 0x0004540201007387 */ /* 0x0001e80000100800 */
[----:B------:R-:W4:Y:S04]  /*94400*/  LDL.LU R59, [R1+0x12d4] ;  /* 0x0012d400013b7983 */ /* 0x000f280000300800 */
[----:B------:R-:W-:Y:S01]  /*94410*/  STL [R1+0x460], R0 ;  /* 0x0004600001007387 */ /* 0x000fe20000100800 */
[----:B0-----:R-:W-:-:S03]  /*94420*/  IADD3 R2, P6, R13, R43, RZ ;  /* 0x0000002b0d027210 */ /* 0x001fc60007fde0ff */
[----:B------:R-:W4:Y:S04]  /*94430*/  LDL.LU R60, [R1+0x12d8] ;  /* 0x0012d800013c7983 */ /* 0x000f280000300800 */
[----:B------:R-:W4:Y:S01]  /*94440*/  LDL.LU R51, [R1+0x12dc] ;  /* 0x0012dc0001337983 */ /* 0x000f220000300800 */
[----:B------:R-:W-:-:S03]  /*94450*/  IMAD.X R3, R4, 0x1, R39, P6 ;  /* 0x0000000104037824 */ /* 0x000fc600030e0627 */
[----:B------:R-:W4:Y:S04]  /*94460*/  LDL.LU R32, [R1+0x12c0] ;  /* 0x0012c00001207983 */ /* 0x000f280000300800 */
[----:B------:R-:W4:Y:S04]  /*94470*/  LDL.LU R33, [R1+0x12c4] ;  /* 0x0012c40001217983 */ /* 0x000f280000300800 */
[----:B------:R0:W-:Y:S02]  /*94480*/  STL.64 [R1+0x1350], R2 ;  /* 0x0013500201007387 */ /* 0x0001e40000100a00 */
[----:B0-----:R-:W-:-:S05]  /*94490*/  IADD3 R2, P6, R13, R61, RZ ;  /* 0x0000003d0d027210 */ /* 0x001fca0007fde0ff */
[----:B------:R-:W-:-:S05]  /*944a0*/  IMAD.X R3, R4, 0x1, R41, P6 ;  /* 0x0000000104037824 */ /* 0x000fca00030e0629 */
[----:B------:R2:W-:Y:S02]  /*944b0*/  STL.64 [R1+0x1328], R2 ;  /* 0x0013280201007387 */ /* 0x0005e40000100a00 */
[----:B--2---:R-:W-:-:S05]  /*944c0*/  F2FP.SATFINITE.E5M2.F32.PACK_AB_MERGE_C R3, R52, R50, RZ ;  /* 0x000000323403723e */ /* 0x004fca00048060ff */
[----:B------:R-:W-:Y:S04]  /*944d0*/  STL [R1+0x40c], R3 ;  /* 0x00040c0301007387 */ /* 0x000fe80000100800 */
[----:B------:R-:W2:Y:S01]  /*944e0*/  LDL.LU R9, [R1+0x12c8] ;  /* 0x0012c80001097983 */ /* 0x000ea20000300800 */
[----:B------:R-:W-:-:S05]  /*944f0*/  F2FP.SATFINITE.E5M2.F32.PACK_AB_MERGE_C R2, R55, R54, RZ ;  /* 0x000000363702723e */ /* 0x000fca00048060ff */
[----:B------:R-:W-:Y:S01]  /*94500*/  STL [R1+0x418], R2 ;  /* 0x0004180201007387 */ /* 0x000fe20000100800 */
[----:B------:R-:W-:-:S03]  /*94510*/  F2FP.SATFINITE.E5M2.F32.PACK_AB_MERGE_C R0, R31, R30, RZ ;  /* 0x0000001e1f00723e */ /* 0x000fc600048060ff */
[----:B------:R-:W2:Y:S04]  /*94520*/  LDL.LU R10, [R1+0x12cc] ;  /* 0x0012cc00010a7983 */ /* 0x000ea80000300800 */
[----:B------:R0:W-:Y:S04]  /*94530*/  STL [R1+0x33c], R0 ;  /* 0x00033c0001007387 */ /* 0x0001e80000100800 */
[----:B------:R-:W2:Y:S04]  /*94540*/  LDL.LU R11, [R1+0x12b0] ;  /* 0x0012b000010b7983 */ /* 0x000ea80000300800 */
[----:B0-----:R-:W2:Y:S04]  /*94550*/  LDL.LU R0, [R1+0x12b4] ;  /* 0x0012b40001007983 */ /* 0x001ea80000300800 */
[----:B------:R-:W2:Y:S04]  /*94560*/  LDL.LU R48, [R1+0x12b8] ;  /* 0x0012b80001307983 */ /* 0x000ea80000300800 */
[----:B------:R-:W2:Y:S04]  /*94570*/  LDL.LU R55, [R1+0x12bc] ;  /* 0x0012bc0001377983 */ /* 0x000ea80000300800 */
[----:B------:R-:W2:Y:S04]  /*94580*/  LDL.LU R49, [R1+0x12a0] ;  /* 0x0012a00001317983 */ /* 0x000ea80000300800 */
[----:B------:R-:W2:Y:S04]  /*94590*/  LDL.LU R54, [R1+0x12a4] ;  /* 0x0012a40001367983 */ /* 0x000ea80000300800 */
[----:B------:R-:W2:Y:S04]  /*945a0*/  LDL.LU R30, [R1+0x12a8] ;  /* 0x0012a800011e7983 */ /* 0x000ea80000300800 */
[----:B------:R-:W2:Y:S01]  /*945b0*/  LDL.LU R31, [R1+0x12ac] ;  /* 0x0012ac00011f7983 */ /* 0x000ea20000300800 */
[----:B------:R-:W-:-:S02]  /*945c0*/  SHF.R.S32.HI R4, RZ, 0x1f, R12 ;  /* 0x0000001fff047819 */ /* 0x000fc4000001140c */
[----:B------:R-:W-:-:S05]  /*945d0*/  IADD3 R2, P6, R12, R40, RZ ;  /* 0x000000280c027210 */ /* 0x000fca0007fde0ff */
[----:B------:R-:W-:-:S05]  /*945e0*/  IMAD.X R3, R4, 0x1, R42, P6 ;  /* 0x0000000104037824 */ /* 0x000fca00030e062a */
[----:B------:R0:W-:Y:S04]  /*945f0*/  STL.64 [R1+0x1320], R2 ;  /* 0x0013200201007387 */ /* 0x0001e80000100a00 */
[----:B0-----:R-:W2:Y:S04]  /*94600*/  LDL.LU R2, [R1+0x1290] ;  /* 0x0012900001027983 */ /* 0x001ea80000300800 */
[----:B------:R-:W2:Y:S01]  /*94610*/  LDL.LU R3, [R1+0x1294] ;  /* 0x0012940001037983 */ /* 0x000ea20000300800 */
[----:B---3--:R-:W-:-:S05]  /*94620*/  F2FP.SATFINITE.E5M2.F32.PACK_AB_MERGE_C R8, R56, R53, RZ ;  /* 0x000000353808723e */ /* 0x008fca00048060ff */
[----:B------:R4:W-:Y:S04]  /*94630*/  STL [R1+0x350], R8 ;  /* 0x0003500801007387 */ /* 0x0009e80000100800 */
[----:B------:R-:W3:Y:S04]  /*94640*/  LDL.LU R50, [R1+0x1298] ;  /* 0x0012980001327983 */ /* 0x000ee80000300800 */
[----:B------:R-:W3:Y:S04]  /*94650*/  LDL.LU R52, [R1+0x129c] ;  /* 0x00129c0001347983 */ /* 0x000ee80000300800 */
[----:B------:R-:W3:Y:S04]  /*94660*/  LDL.LU R53, [R1+0x1280] ;  /* 0x0012800001357983 */ /* 0x000ee80000300800 */
[----:B------:R-:W3:Y:S01]  /*94670*/  LDL.LU R56, [R1+0x1284] ;  /* 0x0012840001387983 */ /* 0x000ee20000300800 */
[----:B----4-:R-:W-:-:S02]  /*94680*/  F2FP.SATFINITE.E5M2.F32.PACK_AB_MERGE_C R8, R59, R58, RZ ;  /* 0x0000003a3b08723e */ /* 0x010fc400048060ff */
[----:B------:R-:W-:-:S03]  /*94690*/  IADD3 R58, P6, R12, R57, RZ ;  /* 0x000000390c3a7210 */ /* 0x000fc60007fde0ff */
[----:B------:R0:W-:Y:S02]  /*946a0*/  STL [R1+0x2c4], R8 ;  /* 0x0002c40801007387 */ /* 0x0001e40000100800 */
[----:B------:R-:W-:Y:S01]  /*946b0*/  IMAD.X R59, R4, 0x1, R34, P6 ;  /* 0x00000001043b7824 */ /* 0x000fe200030e0622 */
[----:B------:R-:W-:-:S04]  /*946c0*/  F2FP.SATFINITE.E5M2.F32.PACK_AB_MERGE_C R13, R51, R60, RZ ;  /* 0x0000003c330d723e */ /* 0x000fc800048060ff */
[----:B------:R1:W-:Y:S01]  /*946d0*/  STL.64 [R1+0x1318], R58 ;  /* 0x0013183a01007387 */ /* 0x0003e20000100a00 */
[----:B0-----:R-:W-:Y:S02]  /*946e0*/  F2FP.SATFINITE.E5M2.F32.PACK_AB_MERGE_C R8, R33, R32, RZ ;  /* 0x000000202108723e */ /* 0x001fe400048060ff */
[----:B------:R-:W-:Y:S01]  /*946f0*/  IADD3 R32, P6, R12, R47, RZ ;  /* 0x0000002f0c207210 */ /* 0x000fe20007fde0ff */
[----:B------:R-:W-:Y:S04]  /*94700*/  STL [R1+0x2c8], R13 ;  /* 0x0002c80d01007387 */ /* 0x000fe80000100800 */
[----:B------:R-:W-:Y:S01]  /*94710*/  IMAD.X R33, R4, 0x1, R35, P6 ;  /* 0x0000000104217824 */ /* 0x000fe200030e0623 */
[----:B------:R-:W-:Y:S04]  /*94720*/  STL [R1+0x280], R8 ;  /* 0x0002800801007387 */ /* 0x000fe80000100800 */
[----:B-1----:R-:W4:Y:S04]  /*94730*/  LDL.LU R58, [R1+0x1288] ;  /* 0x00128800013a7983 */ /* 0x002f280000300800 */
[----:B------:R-:W4:Y:S04]  /*94740*/  LDL.LU R59, [R1+0x128c] ;  /* 0x00128c00013b7983 */ /* 0x000f280000300800 */
[----:B------:R-:W4:Y:S04]  /*94750*/  LDL.LU R60, [R1+0x1270] ;  /* 0x00127000013c7983 */ /* 0x000f280000300800 */
[----:B------:R0:W-:Y:S04]  /*94760*/  STL.64 [R1+0x1310], R32 ;  /* 0x0013102001007387 */ /* 0x0001e80000100a00 */
[----:B------:R-:W4:Y:S04]  /*94770*/  LDL.LU R51, [R1+0x1274] ;  /* 0x0012740001337983 */ /* 0x000f280000300800 */
[----:B0-----:R-:W4:Y:S04]  /*94780*/  LDL.LU R32, [R1+0x1278] ;  /* 0x0012780001207983 */ /* 0x001f280000300800 */
[----:B------:R-:W4:Y:S01]  /*94790*/  LDL.LU R33, [R1+0x127c] ;  /* 0x00127c0001217983 */ /* 0x000f220000300800 */
[----:B------:R-:W-:-:S02]  /*947a0*/  IADD3 R8, P6, R12, R45, RZ ;  /* 0x0000002d0c087210 */ /* 0x000fc40007fde0ff */
[----:B--2---:R-:W-:-:S03]  /*947b0*/  F2FP.SATFINITE.E5M2.F32.PACK_AB_MERGE_C R10, R10, R9, RZ ;  /* 0x000000090a0a723e */ /* 0x004fc600048060ff */
[----:B------:R-:W-:Y:S02]  /*947c0*/  IMAD.X R9, R4, 0x1, R36, P6 ;  /* 0x0000000104097824 */ /* 0x000fe400030e0624 */
[----:B------:R-:W-:Y:S01]  /*947d0*/  STL [R1+0x28c], R10 ;  /* 0x00028c0a01007387 */ /* 0x000fe20000100800 */
[----:B------:R-:W-:-:S05]  /*947e0*/  F2FP.SATFINITE.E5M2.F32.PACK_AB_MERGE_C R0, R0, R11, RZ ;  /* 0x0000000b0000723e */ /* 0x000fca00048060ff */
[----:B------:R0:W-:Y:S01]  /*947f0*/  STL [R1+0x260], R0 ;  /* 0x0002600001007387 */ /* 0x0001e20000100800 */
[----:B------:R-:W-:-:S05]  /*94800*/  F2FP.SATFINITE.E5M2.F32.PACK_AB_MERGE_C R55, R55, R48, RZ ;  /* 0x000000303737723e */ /* 0x000fca00048060ff */
[----:B------:R-:W-:Y:S01]  /*94810*/  STL [R1+0x3b08], R55 ;  /* 0x003b083701007387 */ /* 0x000fe20000100800 */
[----:B0-----:R-:W-:-:S03]  /*94820*/  F2FP.SATFINITE.E5M2.F32.PACK_AB_MERGE_C R0, R54, R49, RZ ;  /* 0x000000313600723e */ /* 0x001fc600048060ff */
[----:B------:R0:W-:Y:S04]  /*94830*/  STL.64 [R1+0x12f8], R8 ;  /* 0x0012f80801007387 */ /* 0x0001e80000100a00 */
[----:B------:R1:W-:Y:S01]  /*94840*/  STL [R1+0x248], R0 ;  /* 0x0002480001007387 */ /* 0x0003e20000100800 */
[----:B------:R-:W-:-:S03]  /*94850*/  F2FP.SATFINITE.E5M2.F32.PACK_AB_MERGE_C R54, R31, R30, RZ ;  /* 0x0000001e1f36723e */ /* 0x000fc600048060ff */
[----:B------:R-:W2:Y:S04]  /*94860*/  LDL.LU R30, [R1+0x1260] ;  /* 0x00126000011e7983 */ /* 0x000ea80000300800 */
[----:B------:R-:W2:Y:S01]  /*94870*/  LDL.LU R31, [R1+0x1264] ;  /* 0x00126400011f7983 */ /* 0x000ea20000300800 */
[----:B0-----:R-:W-:-:S05]  /*94880*/  IADD3 R8, P6, R12, R46, RZ ;  /* 0x0000002e0c087210 */ /* 0x001fca0007fde0ff */
[----:B------:R-:W-:-:S05]  /*94890*/  IMAD.X R9, R4, 0x1, R37, P6 ;  /* 0x0000000104097824 */ /* 0x000fca00030e0625 */
[----:B------:R0:W-:Y:S01]  /*948a0*/  STL.64 [R1+0x12f0], R8 ;  /* 0x0012f00801007387 */ /* 0x0001e20000100a00 */
[----:B-1----:R-:W-:Y:S02]  /*948b0*/  F2FP.SATFINITE.E5M2.F32.PACK_AB_MERGE_C R0, R3, R2, RZ ;  /* 0x000000020300723e */ /* 0x002fe400048060ff */
[----:B------:R-:W-:Y:S01]  /*948c0*/  IADD3 R2, P6, R12, R44, RZ ;  /* 0x0000002c0c027210 */ /* 0x000fe20007fde0ff */
[----:B------:R-:W-:Y:S04]  /*948d0*/  STL [R1+0x3b20], R54 ;  /* 0x003b203601007387 */ /* 0x000fe80000100800 */
[----:B------:R-:W-:Y:S01]  /*948e0*/  IMAD.X R3, R4, 0x1, R38, P6 ;  /* 0x0000000104037824 */ /* 0x000fe200030e0626 */
[----:B------:R-:W-:Y:S01]  /*948f0*/  STL [R1+0x234], R0 ;  /* 0x0002340001007387 */ /* 0x000fe20000100800 */
[----:B0-----:R-:W-:-:S03]  /*94900*/  IADD3 R8, P6, R12, R43, RZ ;  /* 0x0000002b0c087210 */ /* 0x001fc60007fde0ff */
[----:B------:R3:W-:Y:S04]  /*94910*/  STL.64 [R1+0x12e8], R2 ;  /* 0x0012e80201007387 */ /* 0x0007e80000100a00 */
[----:B------:R-:W2:Y:S01]  /*94920*/  LDL.LU R48, [R1+0x1268] ;  /* 0x0012680001307983 */ /* 0x000ea20000300800 */
[----:B------:R-:W-:Y:S01]  /*94930*/  IMAD.X R9, R4, 0x1, R39, P6 ;  /* 0x0000000104097824 */ /* 0x000fe200030e0627 */
[----:B---3--:R-:W-:-:S05]  /*94940*/  F2FP.SATFINITE.E5M2.F32.PACK_AB_MERGE_C R2, R52, R50, RZ ;  /* 0x000000323402723e */ /* 0x008fca00048060ff */
[----:B------:R0:W-:Y:S01]  /*94950*/  STL [R1+0x238], R2 ;  /* 0x0002380201007387 */ /* 0x0001e20000100800 */
[----:B------:R-:W-:-:S03]  /*94960*/  F2FP.SATFINITE.E5M2.F32.PACK_AB_MERGE_C R0, R56, R53, RZ ;  /* 0x000000353800723e */ /* 0x000fc600048060ff */
[----:B------:R-:W3:Y:S04]  /*94970*/  LDL.LU R49, [R1+0x126c] ;  /* 0x00126c0001317983 */ /* 0x000ee80000300800 */
[----:B------:R-:W-:Y:S04]  /*94980*/  STL [R1+0x220], R0 ;  /* 0x0002200001007387 */ /* 0x000fe80000100800 */
[----:B0-----:R-:W3:Y:S04]  /*94990*/  LDL.LU R2, [R1+0x1250] ;  /* 0x0012500001027983 */ /* 0x001ee80000300800 */
[----:B------:R-:W3:Y:S04]  /*949a0*/  LDL.LU R3, [R1+0x1254] ;  /* 0x0012540001037983 */ /* 0x000ee80000300800 */
[----:B------:R-:W3:Y:S04]  /*949b0*/  LDL.LU R50, [R1+0x1258] ;  /* 0x0012580001327983 */ /* 0x000ee80000300800 */
[----:B------:R-:W3:Y:S04]  /*949c0*/  LDL.LU R52, [R1+0x125c] ;  /* 0x00125c0001347983 */ /* 0x000ee80000300800 */
[----:B------:R0:W-:Y:S02]  /*949d0*/  STL.64 [R1+0x12e0], R8 ;  /* 0x0012e00801007387 */ /* 0x0001e40000100a00 */
[----:B0-----:R-:W-:-:S05]  /*949e0*/  IADD3 R8, P6, R12, R61, RZ ;  /* 0x0000003d0c087210 */ /* 0x001fca0007fde0ff */
[----:B------:R-:W-:-:S05]  /*949f0*/  IMAD.X R9, R4, 0x1, R41, P6 ;  /* 0x0000000104097824 */ /* 0x000fca00030e0629 */
[----:B------:R4:W-:Y:S02]  /*94a00*/  STL.64 [R1+0x12d8], R8 ;  /* 0x0012d80801007387 */ /* 0x0009e40000100a00 */
[----:B----4-:R-:W-:Y:S02]  /*94a10*/  F2FP.SATFINITE.E5M2.F32.PACK_AB_MERGE_C R8, R59, R58, RZ ;  /* 0x0000003a3b08723e */ /* 0x010fe400048060ff */
[----:B------:R-:W-:-:S03]  /*94a20*/  F2FP.SATFINITE.E5M2.F32.PACK_AB_MERGE_C R4, R51, R60, RZ ;  /* 0x0000003c3304723e */ /* 0x000fc600048060ff */
[----:B------:R0:W-:Y:S04]  /*94a30*/  STL [R1+0x21c], R8 ;  /* 0x00021c0801007387 */ /* 0x0001e80000100800 */
[----:B------:R-:W4:Y:S04]  /*94a40*/  LDL.LU R15, [R1+0x1240] ;  /* 0x00124000010f7983 */ /* 0x000f280000300800 */
[----:B------:R1:W-:Y:S01]  /*94a50*/  STL [R1+0x27fc], R4 ;  /* 0x0027fc0401007387 */ /* 0x0003e20000100800 */
[----:B------:R-:W-:-:S03]  /*94a60*/  F2FP.SATFINITE.E5M2.F32.PACK_AB_MERGE_C R0, R33, R32, RZ ;  /* 0x000000202100723e */ /* 0x000fc600048060ff */
[----:B0-----:R-:W4:Y:S04]  /*94a70*/  LDL.LU R8, [R1+0x1244] ;  /* 0x0012440001087983 */ /* 0x001f280000300800 */
[----:B------:R0:W-:Y:S04]  /*94a80*/  STL [R1+0x2800], R0 ;  /* 0x0028000001007387 */ /* 0x0001e80000100800 */
[----:B------:R-:W4:Y:S04]  /*94a90*/  LDL.LU R9, [R1+0x1248] ;  /* 0x0012480001097983 */ /* 0x000f280000300800 */
[----:B------:R-:W4:Y:S01]  /*94aa0*/  LDL.LU R10, [R1+0x124c] ;  /* 0x00124c00010a7983 */ /* 0x000f220000300800 */
[----:B-1----:R-:W-:-:S03]  /*94ab0*/  SHF.R.S32.HI R4, RZ, 0x1f, R7 ;  /* 0x0000001fff047819 */ /* 0x002fc60000011407 */
[----:B------:R-:W4:Y:S01]  /*94ac0*/  LDL.LU R53, [R1+0x1230] ;  /* 0x0012300001357983 */ /* 0x000f220000300800 */
[----:B------:R-:W-:-:S03]  /*94ad0*/  IADD3 R12, P6, R7, R40, RZ ;  /* 0x00000028070c7210 */ /* 0x000fc60007fde0ff */
[----:B------:R-:W4:Y:S04]  /*94ae0*/  LDL.LU R56, [R1+0x1234] ;  /* 0x0012340001387983 */ /* 0x000f280000300800 */
[----:B------:R-:W4:Y:S04]  /*94af0*/  LDL.LU R58, [R1+0x1238] ;  /* 0x00123800013a7983 */ /* 0x000f280000300800 */
[----:B------:R-:W4:Y:S01]  /*94b00*/  LDL.LU R59, [R1+0x123c] ;  /* 0x00123c00013b7983 */ /* 0x000f220000300800 */
[----:B------:R-:W-:-:S05]  /*94b10*/  IMAD.X R13, R4, 0x1, R42, P6 ;  /* 0x00000001040d7824 */ /* 0x000fca00030e062a */
[----:B------:R2:W-:Y:S04]  /*94b20*/  STL.64 [R1+0x12d0], R12 ;  /* 0x0012d00c01007387 */ /* 0x0005e80000100a00 */
[----:B------:R-:W4:Y:S04]  /*94b30*/  LDL.LU R11, [R1+0x8f0] ;  /* 0x0008f000010b7983 */ /* 0x000f280000300800 */
[----:B0-----:R-:W4:Y:S01]  /*94b40*/  LDL.LU R0, [R1+0x8f4] ;  /* 0x0008f40001007983 */ /* 0x001f220000300800 */
[----:B--2---:R-:W-:-:S05]  /*94b50*/  F2FP.SATFINITE.E5M2.F32.PACK_AB_MERGE_C R12, R31, R30, RZ ;  /* 0x0000001e1f0c723e */ /* 0x004fca00048060ff */
[----:B------:R0:W-:Y:S04]  /*94b60*/  STL [R1+0x27a0], R12 ;  /* 0x0027a00c01007387 */ /* 0x0001e80000100800 */
[----:B------:R-:W2:Y:S04]  /*94b70*/  LDL.LU R60, [R1+0x8f8] ;  /* 0x0008f800013c7983 */ /* 0x000ea80000300800 */
[----:B------:R-:W2:Y:S04]  /*94b80*/  LDL.LU R51, [R1+0x8fc] ;  /* 0x0008fc0001337983 */ /* 0x000ea80000300800 */
[----:B------:R-:W2:Y:S04]  /*94b90*/  LDL.LU R32, [R1+0x1220] ;  /* 0x0012200001207983 */ /* 0x000ea80000300800 */
[----:B------:R-:W2:Y:S04]  /*94ba0*/  LDL.LU R33, [R1+0x1224] ;  /* 0x0012240001217983 */ /* 0x000ea80000300800 */
[----:B------:R-:W2:Y:S04]  /*94bb0*/  LDL.LU R30, [R1+0x1228] ;  /* 0x00122800011e7983 */ /* 0x000ea80000300800 */
[----:B------:R-:W2:Y:S01]  /*94bc0*/  LDL.LU R31, [R1+0x122c] ;  /* 0x00122c00011f7983 */ /* 0x000ea20000300800 */
[----:B0-----:R-:W-:-:S05]  /*94bd0*/  IADD3 R12, P6, R7, R57, RZ ;  /* 0x00000039070c7210 */ /* 0x001fca0007fde0ff */
[----:B------:R-:W-:Y:S01]  /*94be0*/  IMAD.X R13, R4, 0x1, R34, P6 ;  /* 0x00000001040d7824 */ /* 0x000fe200030e0622 */
[----:B---3--:R-:W-:-:S05]  /*94bf0*/  F2FP.SATFINITE.E5M2.F32.PACK_AB_MERGE_C R48, R49, R48, RZ ;  /* 0x000000303130723e */ /* 0x008fca00048060ff */
[----:B------:R-:W-:Y:S04]  /*94c00*/  STL [R1+0x27b4], R48 ;  /* 0x0027b43001007387 */ /* 0x000fe80000100800 */
[----:B------:R0:W-:Y:S02]  /*94c10*/  STL.64 [R1+0x12c8], R12 ;  /* 0x0012c80c01007387 */ /* 0x0001e40000100a00 */
[----:B0-----:R-:W-:Y:S02]  /*94c20*/  F2FP.SATFINITE.E5M2.F32.PACK_AB_MERGE_C R13, R3, R2, RZ ;  /* 0x00000002030d723e */ /* 0x001fe400048060ff */
[----:B------:R-:W-:Y:S02]  /*94c30*/  IADD3 R2, P6, R7, R47, RZ ;  /* 0x0000002f07027210 */ /* 0x000fe40007fde0ff */
[----:B------:R-:W-:Y:S01]  /*94c40*/  F2FP.SATFINITE.E5M2.F32.PACK_AB_MERGE_C R12, R52, R50, RZ ;  /* 0x00000032340c723e */ /* 0x000fe200048060ff */
[----:B------:R-:W-:Y:S02]  /*94c50*/  STL [R1+0x2774], R13 ;  /* 0x0027740d01007387 */ /* 0x000fe40000100800 */
[----:B------:R-:W-:-:S02]  /*94c60*/  IMAD.X R3, R4, 0x1, R35, P6 ;  /* 0x0000000104037824 */ /* 0x000fc400030e0623 */
[----:B------:R-:W-:Y:S04]  /*94c70*/  STL [R1+0x277c], R12 ;  /* 0x00277c0c01007387 */ /* 0x000fe80000100800 */
[----:B------:R-:W3:Y:S04]  /*94c80*/  LDL.LU R48, [R1+0x1210] ;  /* 0x0012100001307983 */ /* 0x000ee80000300800 */
[----:B------:R-:W3:Y:S04]  /*94c90*/  LDL.LU R49, [R1+0x1214] ;  /* 0x0012140001317983 */ /* 0x000ee80000300800 */
[----:B------:R0:W-:Y:S04]  /*94ca0*/  STL.64 [R1+0x12c0], R2 ;  /* 0x0012c00201007387 */ /* 0x0001e80000100a00 */
[----:B0-----:R-:W3:Y:S04]  /*94cb0*/  LDL.LU R2, [R1+0x1218] ;  /* 0x0012180001027983 */ /* 0x001ee80000300800 */
[----:B------:R-:W3:Y:S04]  /*94cc0*/  LDL.LU R3, [R1+0x121c] ;  /* 0x00121c0001037983 */ /* 0x000ee80000300800 */
[----:B------:R-:W3:Y:S04]  /*94cd0*/  LDL.LU R50, [R1+0x1200] ;  /* 0x0012000001327983 */ /* 0x000ee80000300800 */
[----:B------:R-:W3:Y:S01]  /*94ce0*/  LDL.LU R52, [R1+0x1204] ;  /* 0x0012040001347983 */ /* 0x000ee20000300800 */
[----:B----4-:R-:W-:-:S02]  /*94cf0*/  F2FP.SATFINITE.E5M2.F32.PACK_AB_MERGE_C R12, R8, R15, RZ ;  /* 0x0000000f080c723e */ /* 0x010fc400048060ff */
[----:B------:R-:W-:-:S03]  /*94d00*/  IADD3 R8, P6, R7, R45, RZ ;  /* 0x0000002d07087210 */ /* 0x000fc60007fde0ff */
[----:B------:R-:W-:Y:S01]  /*94d10*/  STL [R1+0x274c], R12 ;  /* 0x00274c0c01007387 */ /* 0x000fe20000100800 */
[----:B------:R-:W-:Y:S01]  /*94d20*/  F2FP.SATFINITE.E5M2.F32.PACK_AB_MERGE_C R10, R10, R9, RZ ;  /* 0x000000090a0a723e */ /* 0x000fe200048060ff */
[----:B------:R-:W-:-:S04]  /*94d30*/  IMAD.X R9, R4, 0x1, R36, P6 ;  /* 0x0000000104097824 */ /* 0x000fc800030e0624 */
[----:B------:R-:W-:Y:S04]  /*94d40*/  STL [R1+0x2758], R10 ;  /* 0x0027580a01007387 */ /* 0x000fe80000100800 */
[----:B------:R0:W-:Y:S02]  /*94d50*/  STL.64 [R1+0x12b8], R8 ;  /* 0x0012b80801007387 */ /* 0x0001e40000100a00 */
[----:B0-----:R-:W-:Y:S02]  /*94d60*/  F2FP.SATFINITE.E5M2.F32.PACK_AB_MERGE_C R9, R56, R53, RZ ;  /* 0x000000353809723e */ /* 0x001fe400048060ff */
[----:B------:R-:W-:Y:S01]  /*94d70*/  F2FP.SATFINITE.E5M2.F32.PACK_AB_MERGE_C R8, R59, R58, RZ ;  /* 0x0000003a3b08723e */ /* 0x000fe200048060ff */
[----:B------:R-:W4:Y:S04]  /*94d80*/  LDL.LU R53, [R1+0x1208] ;  /* 0x0012080001357983 */ /* 0x000f280000300800 */
[----:B------:R-:W-:Y:S04]  /*94d90*/  STL [R1+0x2728], R9 ;  /* 0x0027280901007387 */ /* 0x000fe80000100800 */
[----:B------:R-:W4:Y:S04]  /*94da0*/  LDL.LU R56, [R1+0x120c] ;  /* 0x00120c0001387983 */ /* 0x000f280000300800 */
[----:B------:R0:W-:Y:S04]  /*94db0*/  STL [R1+0x2734], R8 ;  /* 0x0027340801007387 */ /* 0x0001e80000100800 */
[----:B------:R-:W4:Y:S04]  /*94dc0*/  LDL.LU R58, [R1+0x11f0] ;  /* 0x0011f000013a7983 */ /* 0x000f280000300800 */
[----:B------:R-:W4:Y:S01]  /*94dd0*/  LDL.LU R59, [R1+0x11f4] ;  /* 0x0011f400013b7983 */ /* 0x000f220000300800 */
[----:B0-----:R-:W-:-:S05]  /*94de0*/  IADD3 R8, P6, R7, R46, RZ ;  /* 0x0000002e07087210 */ /* 0x001fca0007fde0ff */
[----:B------:R-:W-:Y:S01]  /*94df0*/  IMAD.X R9, R4, 0x1, R37, P6 ;  /* 0x0000000104097824 */ /* 0x000fe200030e0625 */
[----:B------:R-:W-:-:S04]  /*94e00*/  F2FP.SATFINITE.E5M2.F32.PACK_AB_MERGE_C R10, R0, R11, RZ ;  /* 0x0000000b000a723e */ /* 0x000fc800048060ff */
[----:B------:R0:W-:Y:S04]  /*94e10*/  STL.64 [R1+0x12b0], R8 ;  /* 0x0012b00801007387 */ /* 0x0001e80000100a00 */
[----:B------:R1:W-:Y:S01]  /*94e20*/  STL [R1+0x26f4], R10 ;  /* 0x0026f40a01007387 */ /* 0x0003e20000100800 */
[----:B0-----:R-:W-:-:S05]  /*94e30*/  IADD3 R8, P6, R7, R44, RZ ;  /* 0x0000002c07087210 */ /* 0x001fca0007fde0ff */
[----:B------:R-:W-:Y:S01]  /*94e40*/  IMAD.X R9, R4, 0x1, R38, P6 ;  /* 0x0000000104097824 */ /* 0x000fe200030e0626 */
[----:B--2---:R-:W-:-:S05]  /*94e50*/  F2FP.SATFINITE.E5M2.F32.PACK_AB_MERGE_C R0, R51, R60, RZ ;  /* 0x0000003c3300723e */ /* 0x004fca00048060ff */
[----:B------:R0:W-:Y:S01]  /*94e60*/  STL [R1+0x2700], R0 ;  /* 0x0027000001007387 */ /* 0x0001e20000100800 */
[----:B-1----:R-:W-:-:S03]  /*94e70*/  F2FP.SATFINITE.E5M2.F32.PACK_AB_MERGE_C R10, R33, R32, RZ ;  /* 0x00000020210a723e */ /* 0x002fc600048060ff */
[----:B------:R1:W-:Y:S01]  /*94e80*/  STL.64 [R1+0x12a8], R8 ;  /* 0x0012a80801007387 */ /* 0x0003e20000100a00 */
[----:B0-----:R-:W-:-:S03]  /*94e90*/  F2FP.SATFINITE.E5M2.F32.PACK_AB_MERGE_C R0, R31, R30, RZ ;  /* 0x0000001e1f00723e */ /* 0x001fc600048060ff */
[----:B------:R-:W-:Y:S01]  /*94ea0*/  STL [R1+0x43c], R10 ;  /* 0x00043c0a01007387 */ /* 0x000fe20000100800 */
[----:B-1----:R-:W-:-:S03]  /*94eb0*/  IADD3 R8, P6, R7, R43, RZ ;  /* 0x0000002b07087210 */ /* 0x002fc60007fde0ff */
[----:B------:R-:W-:Y:S04]  /*94ec0*/  STL [R1+0x458], R0 ;  /* 0x0004580001007387 */ /* 0x000fe80000100800 */
[----:B------:R-:W2:Y:S01]  /*94ed0*/  LDL.LU R60, [R1+0x11f8] ;  /* 0x0011f800013c7983 */ /* 0x000ea20000300800 */
[----:B------:R-:W-:-:S03]  /*94ee0*/  IMAD.X R9, R4, 0x1, R39, P6 ;  /* 0x0000000104097824 */ /* 0x000fc600030e0627 */
[----:B------:R-:W2:Y:S04]  /*94ef0*/  LDL.LU R51, [R1+0x11fc] ;  /* 0x0011fc0001337983 */ /* 0x000ea80000300800 */
[----:B------:R-:W2:Y:S04]  /*94f00*/  LDL.LU R32, [R1+0x11e0] ;  /* 0x0011e00001207983 */ /* 0x000ea80000300800 */
[----:B------:R0:W-:Y:S04]  /*94f10*/  STL.64 [R1+0x12a0], R8 ;  /* 0x0012a00801007387 */ /* 0x0001e80000100a00 */
[----:B------:R-:W2:Y:S04]  /*94f20*/  LDL.LU R33, [R1+0x11e4] ;  /* 0x0011e40001217983 */ /* 0x000ea80000300800 */
[----:B------:R-:W2:Y:S04]  /*94f30*/  LDL.LU R30, [R1+0x11e8] ;  /* 0x0011e800011e7983 */ /* 0x000ea80000300800 */
[----:B------:R-:W2:Y:S01]  /*94f40*/  LDL.LU R31, [R1+0x11ec] ;  /* 0x0011ec00011f7983 */ /* 0x000ea20000300800 */
[----:B0-----:R-:W-:-:S05]  /*94f50*/  IADD3 R8, P6, R7, R61, RZ ;  /* 0x0000003d07087210 */ /* 0x001fca0007fde0ff */
[----:B------:R-:W-:-:S05]  /*94f60*/  IMAD.X R9, R4, 0x1, R41, P6 ;  /* 0x0000000104097824 */ /* 0x000fca00030e0629 */
[----:B------:R-:W-:Y:S01]  /*94f70*/  STL.64 [R1+0x1298], R8 ;  /* 0x0012980801007387 */ /* 0x000fe20000100a00 */
[----:B---3--:R-:W-:-:S05]  /*94f80*/  F2FP.SATFINITE.E5M2.F32.PACK_AB_MERGE_C R4, R49, R48, RZ ;  /* 0x000000303104723e */ /* 0x008fca00048060ff */
[----:B------:R0:W-:Y:S04]  /*94f90*/  STL [R1+0x3f4], R4 ;  /* 0x0003f40401007387 */ /* 0x0001e80000100800 */
[----:B------:R-:W3:Y:S01]  /*94fa0*/  LDL.LU R15, [R1+0x11d0] ;  /* 0x0011d000010f7983 */ /* 0x000ee20000300800 */
[----:B------:R-:W-:Y:S02]  /*94fb0*/  F2FP.SATFINITE.E5M2.F32.PACK_AB_MERGE_C R2, R3, R2, RZ ;  /* 0x000000020302723e */ /* 0x000fe400048060ff */
[----:B0-----:R-:W-:-:S03]  /*94fc0*/  SHF.R.S32.HI R4, RZ, 0x1f, R6 ;  /* 0x0000001fff047819 */ /* 0x001fc60000011406 */
[----:B------:R0:W-:Y:S01]  /*94fd0*/  STL [R1+0x400], R2 ;  /* 0x0004000201007387 */ /* 0x0001e20000100800 */
[----:B------:R-:W-:-:S03]  /*94fe0*/  F2FP.SATFINITE.E5M2.F32.PACK_AB_MERGE_C R0, R52, R50, RZ ;  /* 0x000000323400723e */ /* 0x000fc600048060ff */
[----:B------:R-:W3:Y:S01]  /*94ff0*/  LDL.LU R8, [R1+0x11d4] ;  /* 0x0011d40001087983 */ /* 0x000ee20000300800 */
[----:B0-----:R-:W-:-:S03]  /*95000*/  IADD3 R2, P6, R6, R40, RZ ;  /* 0x0000002806027210 */ /* 0x001fc60007fde0ff */
[----:B------:R-:W-:Y:S02]  /*95010*/  STL [R1+0x310], R0 ;  /* 0x0003100001007387 */ /* 0x000fe40000100800 */
[----:B------:R-:W-:Y:S02]  /*95020*/  IMAD.X R3, R4, 0x1, R42, P6 ;  /* 0x0000000104037824 */ /* 0x000fe400030e062a */
[----:B------:R-:W3:Y:S04]  /*95030*/  LDL.LU R9, [R1+0x11d8] ;  /* 0x0011d80001097983 */ /* 0x000ee80000300800 */
[----:B------:R-:W3:Y:S04]  /*95040*/  LDL.LU R49, [R1+0x11dc] ;  /* 0x0011dc0001317983 */ /* 0x000ee80000300800 */
[----:B------:R-:W3:Y:S04]  /*95050*/  LDL.LU R10, [R1+0x11c0] ;  /* 0x0011c000010a7983 */ /* 0x000ee80000300800 */
[----:B------:R4:W-:Y:S04]  /*95060*/  STL.64 [R1+0x1290], R2 ;  /* 0x0012900201007387 */ /* 0x0009e80000100a00 */
[----:B------:R-:W3:Y:S04]  /*95070*/  LDL.LU R48, [R1+0x11c4] ;  /* 0x0011c40001307983 */ /* 0x000ee80000300800 */
[----:B------:R-:W3:Y:S01]  /*95080*/  LDL.LU R11, [R1+0x11c8] ;  /* 0x0011c800010b7983 */ /* 0x000ee20000300800 */
[----:B----4-:R-:W-:-:S05]  /*95090*/  F2FP.SATFINITE.E5M2.F32.PACK_AB_MERGE_C R2, R56, R53, RZ ;  /* 0x000000353802723e */ /* 0x010fca00048060ff */
[----:B------:R-:W-:Y:S04]  /*950a0*/  STL [R1+0x330], R2 ;  /* 0x0003300201007387 */ /* 0x000fe80000100800 */
[----:B------:R-:W4:Y:S01]  /*950b0*/  LDL.LU R53, [R1+0x11cc] ;  /* 0x0011cc0001357983 */ /* 0x000f220000300800 */
[----:B------:R-:W-:-:S05]  /*950c0*/  F2FP.SATFINITE.E5M2.F32.PACK_AB_MERGE_C R0, R59, R58, RZ ;  /* 0x0000003a3b00723e */ /* 0x000fca00048060ff */
[----:B------:R0:W-:Y:S01]  /*950d0*/  STL [R1+0x2a8], R0 ;  /* 0x0002a80001007387 */ /* 0x0001e20000100800 */
[----:B------:R-:W-:-:S03]  /*950e0*/  IADD3 R12, P6, R6, R57, RZ ;  /* 0x00000039060c7210 */ /* 0x000fc60007fde0ff */
[----:B0-----:R-:W4:Y:S04]  /*950f0*/  LDL.LU R0, [R1+0x11b0] ;  /* 0x0011b00001007983 */ /* 0x001f280000300800 */
[----:B------:R-:W4:Y:S04]  /*95100*/  LDL.LU R2, [R1+0x11b4] ;  /* 0x0011b40001027983 */ /* 0x000f280000300800 */
[----:B------:R-:W4:Y:S04]  /*95110*/  LDL.LU R3, [R1+0x11b8] ;  /* 0x0011b80001037983 */ /* 0x000f280000300800 */
[----:B------:R-:W4:Y:S04]  /*95120*/  LDL.LU R50, [R1+0x11bc] ;  /* 0x0011bc0001327983 */ /* 0x000f280000300800 */
[----:B------:R-:W4:Y:S04]  /*95130*/  LDL.LU R52, [R1+0x11a0] ;  /* 0x0011a00001347983 */ /* 0x000f280000300800 */
[----:B------:R-:W4:Y:S01]  /*95140*/  LDL.LU R56, [R1+0x11a4] ;  /* 0x0011a40001387983 */ /* 0x000f220000300800 */
[----:B------:R-:W-:Y:S01]  /*95150*/  IMAD.X R13, R4, 0x1, R34, P6 ;  /* 0x00000001040d7824 */ /* 0x000fe200030e0622 */
[----:B--2---:R-:W-:-:S05]  /*95160*/  F2FP.SATFINITE.E5M2.F32.PACK_AB_MERGE_C R60, R51, R60, RZ ;  /* 0x0000003c333c723e */ /* 0x004fca00048060ff */
[----:B------:R-:W-:Y:S04]  /*95170*/  STL [R1+0x3ad8], R60 ;  /* 0x003ad83c01007387 */ /* 0x000fe80000100800 */
[----:B------:R0:W-:Y:S01]  /*95180*/  STL.64 [R1+0x1288], R12 ;  /* 0x0012880c01007387 */ /* 0x0001e20000100a00 */
[----:B------:R-:W-:Y:S02]  /*95190*/  F2FP.SATFINITE.E5M2.F32.PACK_AB_MERGE_C R7, R33, R32, RZ ;  /* 0x000000202107723e */ /* 0x000fe400048060ff */
[----:B0-----:R-:W-:-:S03]  /*951a0*/  IADD3 R12, P6, R6, R47, RZ ;  /* 0x0000002f060c7210 */ /* 0x001fc60007fde0ff */
[----:B------:R-:W-:Y:S02]  /*951b0*/  STL [R1+0x258], R7 ;  /* 0x0002580701007387 */ /* 0x000fe40000100800 */
[----:B------:R-:W-:Y:S02]  /*951c0*/  IMAD.X R13, R4, 0x1, R35, P6 ;  /* 0x00000001040d7824 */ /* 0x000fe400030e0623 */
[----:B------:R-:W2:Y:S01]  /*951d0*/  LDL.LU R58, [R1+0x11a8] ;  /* 0x0011a800013a7983 */ /* 0x000ea20000300800 */
[----:B------:R-:W-:-:S03]  /*951e0*/  F2FP.SATFINITE.E5M2.F32.PACK_AB_MERGE_C R59, R31, R30, RZ ;  /* 0x0000001e1f3b723e */ /* 0x000fc600048060ff */
[----:B------:R-:W2:Y:S04]  /*951f0*/  LDL.LU R51, [R1+0x11ac] ;  /* 0x0011ac0001337983 */ /* 0x000ea80000300800 */
[----:B------:R0:W-:Y:S04]  /*95200*/  STL.64 [R1+0x1280], R12 ;  /* 0x0012800c01007387 */ /* 0x0001e80000100a00 */
[----:B------:R-:W2:Y:S04]  /*95210*/  LDL.LU R32, [R1+0x1190] ;  /* 0x0011900001207983 */ /* 0x000ea80000300800 */
[----:B------:R-:W2:Y:S04]  /*95220*/  LDL.LU R33, [R1+0x1194] ;  /* 0x0011940001217983 */ /* 0x000ea80000300800 */
[----:B------:R-:W2:Y:S04]  /*95230*/  LDL.LU R30, [R1+0x1198] ;  /* 0x00119800011e7983 */ /* 0x000ea80000300800 */
[----:B------:R-:W2:Y:S01]  /*95240*/  LDL.LU R31, [R1+0x119c] ;  /* 0x00119c00011f7983 */ /* 0x000ea20000300800 */
[----:B0-----:R-:W-:-:S05]  /*95250*/  IADD3 R12, P6, R6, R45, RZ ;  /* 0x0000002d060c7210 */ /* 0x001fca0007fde0ff */
[----:B------:R-:W-:Y:S01]  /*95260*/  IMAD.X R13, R4, 0x1, R36, P6 ;  /* 0x00000001040d7824 */ /* 0x000fe200030e0624 */
[----:B------:R-:W-:Y:S01]  /*95270*/  STL [R1+0x3ad4], R59 ;  /* 0x003ad43b01007387 */ /* 0x000fe20000100800 */
[----:B---3--:R-:W-:Y:S02]  /*95280*/  F2FP.SATFINITE.E5M2.F32.PACK_AB_MERGE_C R7, R8, R15, RZ ;  /* 0x0000000f0807723e */ /* 0x008fe400048060ff */
[----:B------:R-:W-:-:S03]  /*95290*/  IADD3 R8, P6, R6, R46, RZ ;  /* 0x0000002e06087210 */ /* 0x000fc60007fde0ff */
[----:B------:R-:W-:Y:S01]  /*952a0*/  STL [R1+0x23c], R7 ;  /* 0x00023c0701007387 */ /* 0x000fe20000100800 */
[----:B------:R-:W-:Y:S01]  /*952b0*/  F2FP.SATFINITE.E5M2.F32.PACK_AB_MERGE_C R49, R49, R9, RZ ;  /* 0x000000093131723e */ /* 0x000fe200048060ff */
[----:B------:R-:W-:-:S04]  /*952c0*/  IMAD.X R9, R4, 0x1, R37, P6 ;  /* 0x0000000104097824 */ /* 0x000fc800030e0625 */
[----:B------:R-:W-:Y:S01]  /*952d0*/  STL [R1+0x3afc], R49 ;  /* 0x003afc3101007387 */ /* 0x000fe20000100800 */
[----:B------:R-:W-:-:S03]  /*952e0*/  F2FP.SATFINITE.E5M2.F32.PACK_AB_MERGE_C R48, R48, R10, RZ ;  /* 0x0000000a3030723e */ /* 0x000fc600048060ff */
[----:B------:R-:W-:Y:S04]  /*952f0*/  STL.64 [R1+0x1278], R12 ;  /* 0x0012780c01007387 */ /* 0x000fe80000100a00 */
[----:B------:R-:W-:Y:S01]  /*95300*/  STL [R1+0x3b1c], R48 ;  /* 0x003b1c3001007387 */ /* 0x000fe20000100800 */
[----:B----4-:R-:W-:-:S05]  /*95310*/  F2FP.SATFINITE.E5M2.F32.PACK_AB_MERGE_C R53, R53, R11, RZ ;  /* 0x0000000b3535723e */ /* 0x010fca00048060ff */
[----:B------:R-:W-:Y:S04]  /*95320*/  STL [R1+0x3b18], R53 ;  /* 0x003b183501007387 */ /* 0x000fe80000100800 */
[----:B------:R0:W-:Y:S02]  /*95330*/  STL.64 [R1+0x1270], R8 ;  /* 0x0012700801007387 */ /* 0x0001e40000100a00 */
[----:B0-----:R-:W-:Y:S02]  /*95340*/  IADD3 R8, P6, R6, R44, RZ ;  /* 0x0000002c06087210 */ /* 0x001fe40007fde0ff */
[----:B------:R-:W-:-:S03]  /*95350*/  F2FP.SATFINITE.E5M2.F32.PACK_AB_MERGE_C R0, R2, R0, RZ ;  /* 0x000000000200723e */ /* 0x000fc600048060ff */
[----:B------:R-:W-:Y:S02]  /*95360*/  IMAD.X R9, R4, 0x1, R38, P6 ;  /* 0x0000000104097824 */ /* 0x000fe400030e0626 */
[----:B------:R0:W-:Y:S01]  /*95370*/  STL [R1+0x20c], R0 ;  /* 0x00020c0001007387 */ /* 0x0001e20000100800 */
[----:B------:R-:W-:-:S03]  /*95380*/  F2FP.SATFINITE.E5M2.F32.PACK_AB_MERGE_C R2, R50, R3, RZ ;  /* 0x000000033202723e */ /* 0x000fc600048060ff */
[----:B------:R-:W3:Y:S04]  /*95390*/  LDL.LU R59, [R1+0x1180] ;  /* 0x00118000013b7983 */ /* 0x000ee80000300800 */
[----:B------:R1:W-:Y:S01]  /*953a0*/  STL.64 [R1+0x1268], R8 ;  /* 0x0012680801007387 */ /* 0x0003e20000100a00 */
[----:B0-----:R-:W-:-:S03]  /*953b0*/  F2FP.SATFINITE.E5M2.F32.PACK_AB_MERGE_C R0, R56, R52, RZ ;  /* 0x000000343800723e */ /* 0x001fc600048060ff */
[----:B------:R-:W-:Y:S04]  /*953c0*/  STL [R1+0x214], R2 ;  /* 0x0002140201007387 */ /* 0x000fe80000100800 */
[----:B------:R-:W3:Y:S04]  /*953d0*/  LDL.LU R60, [R1+0x1184] ;  /* 0x00118400013c7983 */ /* 0x000ee80000300800 */
[----:B------:R0:W-:Y:S01]  /*953e0*/  STL [R1+0x1fc], R0 ;  /* 0x0001fc0001007387 */ /* 0x0001e20000100800 */
[----:B-1----:R-:W-:-:S05]  /*953f0*/  IADD3 R8, P6, R6, R43, RZ ;  /* 0x0000002b06087210 */ /* 0x002fca0007fde0ff */
[----:B------:R-:W-:Y:S01]  /*95400*/  IMAD.X R9, R4, 0x1, R39, P6 ;  /* 0x0000000104097824 */ /* 0x000fe200030e0627 */
[----:B0-----:R-:W4:Y:S04]  /*95410*/  LDL.LU R0, [R1+0x1188] ;  /* 0x0011880001007983 */ /* 0x001f280000300800 */
[----:B------:R-:W4:Y:S01]  /*95420*/  LDL.LU R2, [R1+0x118c] ;  /* 0x00118c0001027983 */ /* 0x000f220000300800 */
[----:B------:R-:W-:-:S03]  /*95430*/  IADD3 R6, P6, R6, R61, RZ ;  /* 0x0000003d06067210 */ /* 0x000fc60007fde0ff */
[----:B------:R-:W4:Y:S04]  /*95440*/  LDL.LU R3, [R1+0x1170] ;  /* 0x0011700001037983 */ /* 0x000f280000300800 */
[----:B------:R-:W4:Y:S04]  /*95450*/  LDL.LU R50, [R1+0x1174] ;  /* 0x0011740001327983 */ /* 0x000f280000300800 */
[----:B------:R-:W4:Y:S01]  /*95460*/  LDL.LU R52, [R1+0x1178] ;  /* 0x0011780001347983 */ /* 0x000f220000300800 */
[----:B------:R-:W-:-:S03]  /*95470*/  IMAD.X R7, R4, 0x1, R41, P6 ;  /* 0x0000000104077824 */ /* 0x000fc600030e0629 */
[----:B------:R-:W4:Y:S04]  /*95480*/  LDL.LU R56, [R1+0x117c] ;  /* 0x00117c0001387983 */ /* 0x000f280000300800 */
[----:B------:R2:W-:Y:S04]  /*95490*/  STL.64 [R1+0x1258], R6 ;  /* 0x0012580601007387 */ /* 0x0005e80000100a00 */
[----:B------:R-:W-:Y:S01]  /*954a0*/  STL.64 [R1+0x1260], R8 ;  /* 0x0012600801007387 */ /* 0x000fe20000100a00 */
[----:B--2---:R-:W-:-:S05]  /*954b0*/  F2FP.SATFINITE.E5M2.F32.PACK_AB_MERGE_C R7, R51, R58, RZ ;  /* 0x0000003a3307723e */ /* 0x004fca00048060ff */
[----:B------:R0:W-:Y:S01]  /*954c0*/  STL [R1+0xf4], R7 ;  /* 0x0000f40701007387 */ /* 0x0001e20000100800 */
[----:B------:R-:W-:-:S03]  /*954d0*/  F2FP.SATFINITE.E5M2.F32.PACK_AB_MERGE_C R6, R33, R32, RZ ;  /* 0x000000202106723e */ /* 0x000fc600048060ff */
[----:B0-----:R-:W2:Y:S01]  /*954e0*/  LDL.LU R7, [R1+0x1160] ;  /* 0x0011600001077983 */ /* 0x001ea20000300800 */
[----:B------:R-:W-:-:S03]  /*954f0*/  F2FP.SATFINITE.E5M2.F32.PACK_AB_MERGE_C R4, R31, R30, RZ ;  /* 0x0000001e1f04723e */ /* 0x000fc600048060ff */
[----:B------:R-:W-:Y:S04]  /*95500*/  STL [R1+0x27dc], R6 ;  /* 0x0027dc0601007387 */ /* 0x000fe80000100800 */
[----:B------:R-:W2:Y:S04]  /*95510*/  LDL.LU R12, [R1+0x1164] ;  /* 0x00116400010c7983 */ /* 0x000ea80000300800 */
[----:B------:R0:W-:Y:S04]  /*95520*/  STL [R1+0x27e4], R4 ;  /* 0x0027e40401007387 */ /* 0x0001e80000100800 */
        /* <DEDUP_REMOVED lines=14> */
[----:B0-----:R-:W-:-:S02]  /*95610*/  SHF.R.S32.HI R4, RZ, 0x1f, R5 ;  /* 0x0000001fff047819 */ /* 0x001fc40000011405 */
[----:B------:R-:W-:-:S05]  /*95620*/  IADD3 R48, P6, R5, R40, RZ ;  /* 0x0000002805307210 */ /* 0x000fca0007fde0ff */
[----:B------:R-:W-:-:S05]  /*95630*/  IMAD.X R49, R4, 0x1, R42, P6 ;  /* 0x0000000104317824 */ /* 0x000fca00030e062a */
[----:B------:R0:W-:Y:S02]  /*95640*/  STL.64 [R1+0x1250], R48 ;  /* 0x0012503001007387 */ /* 0x0001e40000100a00 */
[----:B0-----:R-:W-:-:S05]  /*95650*/  IADD3 R48, P6, R5, R57, RZ ;  /* 0x0000003905307210 */ /* 0x001fca0007fde0ff */
[----:B------:R-:W-:Y:S01]  /*95660*/  IMAD.X R49, R4, 0x1, R34, P6 ;  /* 0x0000000104317824 */ /* 0x000fe200030e0622 */
[----:B---3--:R-:W-:-:S05]  /*95670*/  F2FP.SATFINITE.E5M2.F32.PACK_AB_MERGE_C R6, R60, R59, RZ ;  /* 0x0000003b3c06723e */ /* 0x008fca00048060ff */
[----:B------:R0:W-:Y:S01]  /*95680*/  STL [R1+0x2790], R6 ;  /* 0x0027900601007387 */ /* 0x0001e20000100800 */
[----:B----4-:R-:W-:Y:S02]  /*95690*/  F2FP.SATFINITE.E5M2.F32.PACK_AB_MERGE_C R0, R2, R0, RZ ;  /* 0x000000000200723e */ /* 0x010fe400048060ff */
[----:B------:R-:W-:-:S03]  /*956a0*/  IADD3 R2, P6, R5, R47, RZ ;  /* 0x0000002f05027210 */ /* 0x000fc60007fde0ff */
[----:B------:R1:W-:Y:S01]  /*956b0*/  STL [R1+0x2794], R0 ;  /* 0x0027940001007387 */ /* 0x0003e20000100800 */
[----:B0-----:R-:W-:Y:S01]  /*956c0*/  F2FP.SATFINITE.E5M2.F32.PACK_AB_MERGE_C R6, R50, R3, RZ ;  /* 0x000000033206723e */ /* 0x001fe200048060ff */
[----:B------:R-:W-:Y:S02]  /*956d0*/  IMAD.X R3, R4, 0x1, R35, P6 ;  /* 0x0000000104037824 */ /* 0x000fe400030e0623 */
[----:B------:R-:W-:Y:S01]  /*956e0*/  STL.64 [R1+0x1248], R48 ;  /* 0x0012483001007387 */ /* 0x000fe20000100a00 */
[----:B-1----:R-:W-:-:S03]  /*956f0*/  F2FP.SATFINITE.E5M2.F32.PACK_AB_MERGE_C R0, R56, R52, RZ ;  /* 0x000000343800723e */ /* 0x002fc600048060ff */
[----:B------:R-:W-:Y:S04]  /*95700*/  STL [R1+0x276c], R6 ;  /* 0x00276c0601007387 */ /* 0x000fe80000100800 */
[----:B------:R0:W-:Y:S04]  /*95710*/  STL [R1+0x2810], R0 ;  /* 0x0028100001007387 */ /* 0x0001e80000100800 */
[----:B0-----:R-:W3:Y:S04]  /*95720*/  LDL.LU R0, [R1+0x1130] ;  /* 0x0011300001007983 */ /* 0x001ee80000300800 */
[----:B------:R0:W-:Y:S01]  /*95730*/  STL.64 [R1+0x1240], R2 ;  /* 0x0012400201007387 */ /* 0x0001e20000100a00 */
[----:B------:R-:W-:-:S03]  /*95740*/  IADD3 R6, P6, R5, R45, RZ ;  /* 0x0000002d05067210 */ /* 0x000fc60007fde0ff */
[----:B0-----:R-:W3:Y:S04]  /*95750*/  LDL.LU R2, [R1+0x1134] ;  /* 0x0011340001027983 */ /* 0x001ee80000300800 */
[----:B------:R-:W4:Y:S04]  /*95760*/  LDL.LU R3, [R1+0x1138] ;  /* 0x0011380001037983 */ /* 0x000f280000300800 */
[----:B------:R-:W4:Y:S04]  /*95770*/  LDL.LU R50, [R1+0x113c] ;  /* 0x00113c0001327983 */ /* 0x000f280000300800 */
[----:B------:R-:W4:Y:S04]  /*95780*/  LDL.LU R52, [R1+0x1120] ;  /* 0x0011200001347983 */ /* 0x000f280000300800 */
[----:B------:R-:W4:Y:S01]  /*95790*/  LDL.LU R56, [R1+0x1124] ;  /* 0x0011240001387983 */ /* 0x000f220000300800 */
[----:B--2---:R-:W-:Y:S01]  /*957a0*/  F2FP.SATFINITE.E5M2.F32.PACK_AB_MERGE_C R48, R12, R7, RZ ;  /* 0x000000070c30723e */ /* 0x004fe200048060ff */
[----:B------:R-:W-:-:S04]  /*957b0*/  IMAD.X R7, R4, 0x1, R36, P6 ;  /* 0x0000000104077824 */ /* 0x000fc800030e0624 */
[----:B------:R-:W-:Y:S01]  /*957c0*/  STL [R1+0x2740], R48 ;  /* 0x0027403001007387 */ /* 0x000fe20000100800 */
[----:B------:R-:W-:-:S05]  /*957d0*/  F2FP.SATFINITE.E5M2.F32.PACK_AB_MERGE_C R12, R55, R54, RZ ;  /* 0x00000036370c723e */ /* 0x000fca00048060ff */
[----:B------:R0:W-:Y:S04]  /*957e0*/  STL [R1+0x281c], R12 ;  /* 0x00281c0c01007387 */ /* 0x0001e80000100800 */
[----:B------:R1:W-:Y:S01]  /*957f0*/  STL.64 [R1+0x1238], R6 ;  /* 0x0012380601007387 */ /* 0x0003e20000100a00 */
[----:B0-----:R-:W-:Y:S02]  /*95800*/  F2FP.SATFINITE.E5M2.F32.PACK_AB_MERGE_C R12, R15, R13, RZ ;  /* 0x0000000d0f0c723e */ /* 0x001fe400048060ff */
[----:B------:R-:W-:Y:S02]  /*95810*/  F2FP.SATFINITE.E5M2.F32.PACK_AB_MERGE_C R8, R9, R8, RZ ;  /* 0x000000080908723e */ /* 0x000fe400048060ff */
[----:B-1----:R-:W-:Y:S01]  /*95820*/  IADD3 R6, P6, R5, R46, RZ ;  /* 0x0000002e05067210 */ /* 0x002fe20007fde0ff */
[----:B------:R-:W-:Y:S04]  /*95830*/  STL [R1+0x2710], R12 ;  /* 0x0027100c01007387 */ /* 0x000fe80000100800 */
[----:B------:R-:W-:Y:S01]  /*95840*/  IMAD.X R7, R4, 0x1, R37, P6 ;  /* 0x0000000104077824 */ /* 0x000fe200030e0625 */
[----:B------:R0:W-:Y:S04]  /*95850*/  STL [R1+0x2718], R8 ;  /* 0x0027180801007387 */ /* 0x0001e80000100800 */
[----:B------:R1:W-:Y:S01]  /*95860*/  STL.64 [R1+0x1230], R6 ;  /* 0x0012300601007387 */ /* 0x0003e20000100a00 */
[----:B------:R-:W-:-:S02]  /*95870*/  F2FP.SATFINITE.E5M2.F32.PACK_AB_MERGE_C R9, R11, R10, RZ ;  /* 0x0000000a0b09723e */ /* 0x000fc400048060ff */
[----:B0-----:R-:W-:Y:S02]  /*95880*/  F2FP.SATFINITE.E5M2.F32.PACK_AB_MERGE_C R8, R51, R58, RZ ;  /* 0x0000003a3308723e */ /* 0x001fe400048060ff */
[----:B-1----:R-:W-:Y:S01]  /*95890*/  IADD3 R6, P6, R5, R44, RZ ;  /* 0x0000002c05067210 */ /* 0x002fe20007fde0ff */
[----:B------:R-:W-:Y:S04]  /*958a0*/  STL [R1+0x26e4], R9 ;  /* 0x0026e40901007387 */ /* 0x000fe80000100800 */
[----:B------:R-:W-:Y:S01]  /*958b0*/  IMAD.X R7, R4, 0x1, R38, P6 ;  /* 0x0000000104077824 */ /* 0x000fe200030e0626 */
[----:B------:R-:W-:Y:S04]  /*958c0*/  STL [R1+0x26ec], R8 ;  /* 0x0026ec0801007387 */ /* 0x000fe80000100800 */
[----:B------:R0:W-:Y:S04]  /*958d0*/  STL.64 [R1+0x1228], R6 ;  /* 0x0012280601007387 */ /* 0x0001e80000100a00 */
[----:B------:R-:W2:Y:S01]  /*958e0*/  LDL.LU R59, [R1+0x1128] ;  /* 0x00112800013b7983 */ /* 0x000ea20000300800 */
[----:B0-----:R-:W-:-:S02]  /*958f0*/  F2FP.SATFINITE.E5M2.F32.PACK_AB_MERGE_C R7, R33, R32, RZ ;  /* 0x000000202107723e */ /* 0x001fc400048060ff */
[----:B------:R-:W-:-:S03]  /*95900*/  F2FP.SATFINITE.E5M2.F32.PACK_AB_MERGE_C R6, R31, R30, RZ ;  /* 0x0000001e1f06723e */ /* 0x000fc600048060ff */
[----:B------:R0:W-:Y:S04]  /*95910*/  STL [R1+0x404], R7 ;  /* 0x0004040701007387 */ /* 0x0001e80000100800 */
[----:B------:R-:W2:Y:S04]  /*95920*/  LDL.LU R60, [R1+0x112c] ;  /* 0x00112c00013c7983 */ /* 0x000ea80000300800 */
[----:B------:R-:W-:Y:S04]  /*95930*/  STL [R1+0x428], R6 ;  /* 0x0004280601007387 */ /* 0x000fe80000100800 */
[----:B0-----:R-:W2:Y:S04]  /*95940*/  LDL.LU R7, [R1+0x1110] ;  /* 0x0011100001077983 */ /* 0x001ea80000300800 */
[----:B------:R-:W2:Y:S04]  /*95950*/  LDL.LU R12, [R1+0x1114] ;  /* 0x00111400010c7983 */ /* 0x000ea80000300800 */
[----:B------:R-:W2:Y:S04]  /*95960*/  LDL.LU R58, [R1+0x1118] ;  /* 0x00111800013a7983 */ /* 0x000ea80000300800 */
[----:B------:R-:W2:Y:S04]  /*95970*/  LDL.LU R51, [R1+0x111c] ;  /* 0x00111c0001337983 */ /* 0x000ea80000300800 */
[----:B------:R-:W2:Y:S04]  /*95980*/  LDL.LU R32, [R1+0x1100] ;  /* 0x0011000001207983 */ /* 0x000ea80000300800 */
[----:B------:R-:W2:Y:S04]  /*95990*/  LDL.LU R33, [R1+0x1104] ;  /* 0x0011040001217983 */ /* 0x000ea80000300800 */
[----:B------:R-:W2:Y:S04]  /*959a0*/  LDL.LU R30, [R1+0x1108] ;  /* 0x00110800011e7983 */ /* 0x000ea80000300800 */
[----:B------:R-:W2:Y:S01]  /*959b0*/  LDL.LU R31, [R1+0x110c] ;  /* 0x00110c00011f7983 */ /* 0x000ea20000300800 */
[----:B------:R-:W-:-:S05]  /*959c0*/  IADD3 R8, P6, R5, R43, RZ ;  /* 0x0000002b05087210 */ /* 0x000fca0007fde0ff */
[----:B------:R-:W-:-:S05]  /*959d0*/  IMAD.X R9, R4, 0x1, R39, P6 ;  /* 0x0000000104097824 */ /* 0x000fca00030e0627 */
[----:B------:R0:W-:Y:S02]  /*959e0*/  STL.64 [R1+0x1220], R8 ;  /* 0x0012200801007387 */ /* 0x0001e40000100a00 */
[----:B0-----:R-:W-:-:S05]  /*959f0*/  IADD3 R8, P6, R5, R61, RZ ;  /* 0x0000003d05087210 */ /* 0x001fca0007fde0ff */
[----:B------:R-:W-:-:S05]  /*95a00*/  IMAD.X R9, R4, 0x1, R41, P6 ;  /* 0x0000000104097824 */ /* 0x000fca00030e0629 */
[----:B------:R0:W-:Y:S01]  /*95a10*/  STL.64 [R1+0x1218], R8 ;  /* 0x0012180801007387 */ /* 0x0001e20000100a00 */
[----:B------:R-:W-:Y:S02]  /*95a20*/  IADD3 R48, P6, R14, R40, RZ ;  /* 0x000000280e307210 */ /* 0x000fe40007fde0ff */
[----:B---3--:R-:W-:-:S05]  /*95a30*/  F2FP.SATFINITE.E5M2.F32.PACK_AB_MERGE_C R4, R2, R0, RZ ;  /* 0x000000000204723e */ /* 0x008fca00048060ff */
[----:B------:R-:W-:Y:S01]  /*95a40*/  STL [R1+0x334], R4 ;  /* 0x0003340401007387 */ /* 0x000fe20000100800 */
[----:B----4-:R-:W-:-:S03]  /*95a50*/  F2FP.SATFINITE.E5M2.F32.PACK_AB_MERGE_C R2, R50, R3, RZ ;  /* 0x000000033202723e */ /* 0x010fc600048060ff */
[----:B------:R-:W3:Y:S04]  /*95a60*/  LDL.LU R54, [R1+0x10f0] ;  /* 0x0010f00001367983 */ /* 0x000ee80000300800 */
[----:B------:R-:W-:Y:S01]  /*95a70*/  STL [R1+0x34c], R2 ;  /* 0x00034c0201007387 */ /* 0x000fe20000100800 */
[----:B------:R-:W-:-:S03]  /*95a80*/  F2FP.SATFINITE.E5M2.F32.PACK_AB_MERGE_C R0, R56, R52, RZ ;  /* 0x000000343800723e */ /* 0x000fc600048060ff */
[----:B------:R-:W3:Y:S04]  /*95a90*/  LDL.LU R55, [R1+0x10f4] ;  /* 0x0010f40001377983 */ /* 0x000ee80000300800 */
[----:B------:R1:W-:Y:S04]  /*95aa0*/  STL [R1+0x2ac], R0 ;  /* 0x0002ac0001007387 */ /* 0x0003e80000100800 */
[----:B------:R-:W4:Y:S04]  /*95ab0*/  LDL.LU R13, [R1+0x10f8] ;  /* 0x0010f800010d7983 */ /* 0x000f280000300800 */
[----:B------:R-:W4:Y:S04]  /*95ac0*/  LDL.LU R15, [R1+0x10fc] ;  /* 0x0010fc00010f7983 */ /* 0x000f280000300800 */
[----:B0-----:R-:W4:Y:S04]  /*95ad0*/  LDL.LU R8, [R1+0x10e0] ;  /* 0x0010e00001087983 */ /* 0x001f280000300800 */
[----:B------:R-:W4:Y:S04]  /*95ae0*/  LDL.LU R9, [R1+0x10e4] ;  /* 0x0010e40001097983 */ /* 0x000f280000300800 */
[----:B------:R-:W4:Y:S04]  /*95af0*/  LDL.LU R10, [R1+0x10e8] ;  /* 0x0010e800010a7983 */ /* 0x000f280000300800 */
[----:B------:R-:W4:Y:S04]  /*95b00*/  LDL.LU R11, [R1+0x10ec] ;  /* 0x0010ec00010b7983 */ /* 0x000f280000300800 */
[----:B-1----:R-:W4:Y:S04]  /*95b10*/  LDL.LU R0, [R1+0x10d0] ;  /* 0x0010d00001007983 */ /* 0x002f280000300800 */
[----:B------:R-:W4:Y:S04]  /*95b20*/  LDL.LU R2, [R1+0x10d4] ;  /* 0x0010d40001027983 */ /* 0x000f280000300800 */
[----:B------:R-:W4:Y:S04]  /*95b30*/  LDL.LU R3, [R1+0x10d8] ;  /* 0x0010d80001037983 */ /* 0x000f280000300800 */
[----:B------:R-:W4:Y:S04]  /*95b40*/  LDL.LU R50, [R1+0x10dc] ;  /* 0x0010dc0001327983 */ /* 0x000f280000300800 */
[----:B------:R-:W4:Y:S04]  /*95b50*/  LDL.LU R52, [R1+0x10c0] ;  /* 0x0010c00001347983 */ /* 0x000f280000300800 */
[----:B------:R-:W4:Y:S01]  /*95b60*/  LDL.LU R56, [R1+0x10c4] ;  /* 0x0010c40001387983 */ /* 0x000f220000300800 */
[----:B------:R-:W-:-:S05]  /*95b70*/  SHF.R.S32.HI R4, RZ, 0x1f, R14 ;  /* 0x0000001fff047819 */ /* 0x000fca000001140e */
[----:B------:R-:W-:Y:S01]  /*95b80*/  IMAD.X R49, R4, 0x1, R42, P6 ;  /* 0x0000000104317824 */ /* 0x000fe200030e062a */
[----:B------:R-:W-:-:S04]  /*95b90*/  IADD3 R6, P6, R14, R57, RZ ;  /* 0x000000390e067210 */ /* 0x000fc80007fde0ff */
[----:B------:R2:W-:Y:S02]  /*95ba0*/  STL.64 [R1+0x1210], R48 ;  /* 0x0012103001007387 */ /* 0x0005e40000100a00 */
[----:B--2---:R-:W-:-:S05]  /*95bb0*/  F2FP.SATFINITE.E5M2.F32.PACK_AB_MERGE_C R48, R60, R59, RZ ;  /* 0x0000003b3c30723e */ /* 0x004fca00048060ff */
[----:B------:R-:W-:Y:S01]  /*95bc0*/  STL [R1+0x2c0], R48 ;  /* 0x0002c03001007387 */ /* 0x000fe20000100800 */
[----:B------:R-:W-:Y:S01]  /*95bd0*/  F2FP.SATFINITE.E5M2.F32.PACK_AB_MERGE_C R5, R12, R7, RZ ;  /* 0x000000070c05723e */ /* 0x000fe200048060ff */
[----:B------:R-:W-:-:S04]  /*95be0*/  IMAD.X R7, R4, 0x1, R34, P6 ;  /* 0x0000000104077824 */ /* 0x000fc800030e0622 */
[----:B------:R0:W-:Y:S01]  /*95bf0*/  STL [R1+0x278], R5 ;  /* 0x0002780501007387 */ /* 0x0001e20000100800 */
[----:B------:R-:W-:-:S03]  /*95c00*/  F2FP.SATFINITE.E5M2.F32.PACK_AB_MERGE_C R12, R51, R58, RZ ;  /* 0x0000003a330c723e */ /* 0x000fc600048060ff */
[----:B------:R1:W-:Y:S01]  /*95c10*/  STL.64 [R1+0x1208], R6 ;  /* 0x0012080601007387 */ /* 0x0003e20000100a00 */
[----:B0-----:R-:W-:-:S03]  /*95c20*/  F2FP.SATFINITE.E5M2.F32.PACK_AB_MERGE_C R5, R33, R32, RZ ;  /* 0x000000202105723e */ /* 0x001fc600048060ff */
[----:B------:R-:W-:Y:S01]  /*95c30*/  STL [R1+0x27c], R12 ;  /* 0x00027c0c01007387 */ /* 0x000fe20000100800 */
[----:B-1----:R-:W-:-:S03]  /*95c40*/  IADD3 R6, P6, R14, R47, RZ ;  /* 0x0000002f0e067210 */ /* 0x002fc60007fde0ff */
[----:B------:R0:W-:Y:S02]  /*95c50*/  STL [R1+0x224], R5 ;  /* 0x0002240501007387 */ /* 0x0001e40000100800 */
[----:B------:R-:W-:Y:S02]  /*95c60*/  IMAD.X R7, R4, 0x1, R35, P6 ;  /* 0x0000000104077824 */ /* 0x000fe400030e0623 */
[----:B------:R-:W2:Y:S04]  /*95c70*/  LDL.LU R58, [R1+0x10c8] ;  /* 0x0010c800013a7983 */ /* 0x000ea80000300800 */
[----:B------:R-:W2:Y:S01]  /*95c80*/  LDL.LU R51, [R1+0x10cc] ;  /* 0x0010cc0001337983 */ /* 0x000ea20000300800 */
[----:B0-----:R-:W-:-:S03]  /*95c90*/  F2FP.SATFINITE.E5M2.F32.PACK_AB_MERGE_C R5, R31, R30, RZ ;  /* 0x0000001e1f05723e */ /* 0x001fc600048060ff */
[----:B------:R0:W-:Y:S04]  /*95ca0*/  STL.64 [R1+0x1200], R6 ;  /* 0x0012000601007387 */ /* 0x0001e80000100a00 */
[----:B------:R4:W-:Y:S04]  /*95cb0*/  STL [R1+0x228], R5 ;  /* 0x0002280501007387 */ /* 0x0009e80000100800 */
        /* <DEDUP_REMOVED lines=8> */
[----:B------:R0:W-:Y:S01]  /*95d40*/  STL.64 [R1+0x11f8], R6 ;  /* 0x0011f80601007387 */ /* 0x0001e20000100a00 */
[----:B----4-:R-:W-:Y:S02]  /*95d50*/  F2FP.SATFINITE.E5M2.F32.PACK_AB_MERGE_C R5, R15, R13, RZ ;  /* 0x0000000d0f05723e */ /* 0x010fe400048060ff */
[----:B0-----:R-:W-:-:S03]  /*95d60*/  IADD3 R6, P6, R14, R46, RZ ;  /* 0x0000002e0e067210 */ /* 0x001fc60007fde0ff */
[----:B------:R-:W-:Y:S02]  /*95d70*/  STL [R1+0x210], R5 ;  /* 0x0002100501007387 */ /* 0x000fe40000100800 */
[----:B------:R-:W-:Y:S01]  /*95d80*/  IMAD.X R7, R4, 0x1, R37, P6 ;  /* 0x0000000104077824 */ /* 0x000fe200030e0625 */
[----:B------:R-:W-:-:S05]  /*95d90*/  F2FP.SATFINITE.E5M2.F32.PACK_AB_MERGE_C R48, R11, R10, RZ ;  /* 0x0000000a0b30723e */ /* 0x000fca00048060ff */
[----:B------:R-:W-:Y:S04]  /*95da0*/  STL [R1+0x3b30], R48 ;  /* 0x003b303001007387 */ /* 0x000fe80000100800 */
[----:B------:R0:W-:Y:S01]  /*95db0*/  STL.64 [R1+0x11f0], R6 ;  /* 0x0011f00601007387 */ /* 0x0001e20000100a00 */
[----:B------:R-:W-:Y:S02]  /*95dc0*/  F2FP.SATFINITE.E5M2.F32.PACK_AB_MERGE_C R0, R2, R0, RZ ;  /* 0x000000000200723e */ /* 0x000fe400048060ff */
[----:B0-----:R-:W-:-:S03]  /*95dd0*/  IADD3 R6, P6, R14, R44, RZ ;  /* 0x0000002c0e067210 */ /* 0x001fc60007fde0ff */
[----:B------:R0:W-:Y:S01]  /*95de0*/  STL [R1+0x1e8], R0 ;  /* 0x0001e80001007387 */ /* 0x0001e20000100800 */
[----:B------:R-:W-:Y:S01]  /*95df0*/  F2FP.SATFINITE.E5M2.F32.PACK_AB_MERGE_C R2, R50, R3, RZ ;  /* 0x000000033202723e */ /* 0x000fe200048060ff */
[----:B------:R-:W-:Y:S02]  /*95e00*/  IMAD.X R7, R4, 0x1, R38, P6 ;  /* 0x0000000104077824 */ /* 0x000fe400030e0626 */
[----:B------:R-:W3:Y:S01]  /*95e10*/  LDL.LU R5, [R1+0x10a0] ;  /* 0x0010a00001057983 */ /* 0x000ee20000300800 */
[----:B0-----:R-:W-:-:S03]  /*95e20*/  F2FP.SATFINITE.E5M2.F32.PACK_AB_MERGE_C R0, R56, R52, RZ ;  /* 0x000000343800723e */ /* 0x001fc600048060ff */
[----:B------:R0:W-:Y:S04]  /*95e30*/  STL.64 [R1+0x11e8], R6 ;  /* 0x0011e80601007387 */ /* 0x0001e80000100a00 */
[----:B------:R1:W-:Y:S04]  /*95e40*/  STL [R1+0x1ec], R2 ;  /* 0x0001ec0201007387 */ /* 0x0003e80000100800 */
[----:B0-----:R-:W3:Y:S04]  /*95e50*/  LDL.LU R6, [R1+0x10a4] ;  /* 0x0010a40001067983 */ /* 0x001ee80000300800 */
[----:B------:R0:W-:Y:S04]  /*95e60*/  STL [R1+0xf0], R0 ;  /* 0x0000f00001007387 */ /* 0x0001e80000100800 */
[----:B------:R-:W4:Y:S04]  /*95e70*/  LDL.LU R53, [R1+0x10a8] ;  /* 0x0010a80001357983 */ /* 0x000f280000300800 */
[----:B------:R-:W4:Y:S01]  /*95e80*/  LDL.LU R49, [R1+0x10ac] ;  /* 0x0010ac0001317983 */ /* 0x000f220000300800 */
[----:B------:R-:W-:-:S03]  /*95e90*/  F2FP.SATFINITE.E5M2.F32.PACK_AB_MERGE_C R54, R9, R8, RZ ;  /* 0x000000080936723e */ /* 0x000fc600048060ff */
[----:B------:R-:W4:Y:S01]  /*95ea0*/  LDL.LU R59, [R1+0x1090] ;  /* 0x00109000013b7983 */ /* 0x000f220000300800 */
[----:B-1----:R-:W-:-:S03]  /*95eb0*/  IADD3 R2, P6, R14, R43, RZ ;  /* 0x0000002b0e027210 */ /* 0x002fc60007fde0ff */
[----:B------:R-:W4:Y:S04]  /*95ec0*/  LDL.LU R60, [R1+0x1094] ;  /* 0x00109400013c7983 */ /* 0x000f280000300800 */
[----:B------:R-:W4:Y:S04]  /*95ed0*/  LDL.LU R15, [R1+0x1098] ;  /* 0x00109800010f7983 */ /* 0x000f280000300800 */
[----:B------:R-:W4:Y:S01]  /*95ee0*/  LDL.LU R8, [R1+0x109c] ;  /* 0x00109c0001087983 */ /* 0x000f220000300800 */
[----:B------:R-:W-:-:S03]  /*95ef0*/  IMAD.X R3, R4, 0x1, R39, P6 ;  /* 0x0000000104037824 */ /* 0x000fc600030e0627 */
[----:B------:R-:W4:Y:S04]  /*95f00*/  LDL.LU R11, [R1+0x1080] ;  /* 0x00108000010b7983 */ /* 0x000f280000300800 */
[----:B0-----:R-:W4:Y:S04]  /*95f10*/  LDL.LU R0, [R1+0x1084] ;  /* 0x0010840001007983 */ /* 0x001f280000300800 */
[----:B------:R-:W4:Y:S04]  /*95f20*/  LDL.LU R50, [R1+0x1088] ;  /* 0x0010880001327983 */ /* 0x000f280000300800 */
[----:B------:R-:W4:Y:S04]  /*95f30*/  LDL.LU R52, [R1+0x108c] ;  /* 0x00108c0001347983 */ /* 0x000f280000300800 */
[----:B------:R0:W-:Y:S02]  /*95f40*/  STL.64 [R1+0x11e0], R2 ;  /* 0x0011e00201007387 */ /* 0x0001e40000100a00 */
[----:B0-----:R-:W-:-:S05]  /*95f50*/  IADD3 R2, P6, R14, R61, RZ ;  /* 0x0000003d0e027210 */ /* 0x001fca0007fde0ff */
[----:B------:R-:W-:-:S05]  /*95f60*/  IMAD.X R3, R4, 0x1, R41, P6 ;  /* 0x0000000104037824 */ /* 0x000fca00030e0629 */
[----:B------:R0:W-:Y:S01]  /*95f70*/  STL.64 [R1+0x11d8], R2 ;  /* 0x0011d80201007387 */ /* 0x0001e20000100a00 */
[----:B--2---:R-:W-:-:S05]  /*95f80*/  F2FP.SATFINITE.E5M2.F32.PACK_AB_MERGE_C R4, R51, R58, RZ ;  /* 0x0000003a3304723e */ /* 0x004fca00048060ff */
[----:B------:R-:W-:Y:S04]  /*95f90*/  STL [R1+0xec], R4 ;  /* 0x0000ec0401007387 */ /* 0x000fe80000100800 */
[----:B------:R-:W2:Y:S01]  /*95fa0*/  LDL.LU R7, [R1+0x1070] ;  /* 0x0010700001077983 */ /* 0x000ea20000300800 */
[----:B0-----:R-:W-:-:S05]  /*95fb0*/  F2FP.SATFINITE.E5M2.F32.PACK_AB_MERGE_C R3, R33, R32, RZ ;  /* 0x000000202103723e */ /* 0x001fca00048060ff */
[----:B------:R-:W-:Y:S01]  /*95fc0*/  STL [R1+0x2798], R3 ;  /* 0x0027980301007387 */ /* 0x000fe20000100800 */
[----:B------:R-:W-:-:S03]  /*95fd0*/  F2FP.SATFINITE.E5M2.F32.PACK_AB_MERGE_C R2, R31, R30, RZ ;  /* 0x0000001e1f02723e */ /* 0x000fc600048060ff */
[----:B------:R-:W2:Y:S04]  /*95fe0*/  LDL.LU R12, [R1+0x1074] ;  /* 0x00107400010c7983 */ /* 0x000ea80000300800 */
[----:B------:R0:W-:Y:S04]  /*95ff0*/  STL [R1+0x279c], R2 ;  /* 0x00279c0201007387 */ /* 0x0001e80000100800 */
[----:B------:R-:W2:Y:S04]  /*96000*/  LDL.LU R32, [R1+0x1078] ;  /* 0x0010780001207983 */ /* 0x000ea80000300800 */
[----:B------:R-:W2:Y:S04]  /*96010*/  LDL.LU R33, [R1+0x107c] ;  /* 0x00107c0001217983 */ /* 0x000ea80000300800 */
[----:B------:R-:W2:Y:S04]  /*96020*/  LDL.LU R13, [R1+0x870] ;  /* 0x00087000010d7983 */ /* 0x000ea80000300800 */
[----:B------:R-:W2:Y:S04]  /*96030*/  LDL.LU R9, [R1+0x874] ;  /* 0x0008740001097983 */ /* 0x000ea80000300800 */
[----:B------:R-:W2:Y:S04]  /*96040*/  LDL.LU R10, [R1+0x878] ;  /* 0x00087800010a7983 */ /* 0x000ea80000300800 */
[----:B0-----:R-:W2:Y:S04]  /*96050*/  LDL.LU R2, [R1+0x87c] ;  /* 0x00087c0001027983 */ /* 0x001ea80000300800 */
[----:B------:R-:W2:Y:S04]  /*96060*/  LDL.LU R3, [R1+0x1060] ;  /* 0x0010600001037983 */ /* 0x000ea80000300800 */
[----:B------:R-:W2:Y:S04]  /*96070*/  LDL.LU R56, [R1+0x1064] ;  /* 0x0010640001387983 */ /* 0x000ea80000300800 */
[----:B------:R-:W2:Y:S04]  /*96080*/  LDL.LU R58, [R1+0x1068] ;  /* 0x00106800013a7983 */ /* 0x000ea80000300800 */
[----:B------:R-:W2:Y:S01]  /*96090*/  LDL.LU R51, [R1+0x106c] ;  /* 0x00106c0001337983 */ /* 0x000ea20000300800 */
[----:B------:R-:W-:-:S02]  /*960a0*/  SHF.R.S32.HI R4, RZ, 0x1f, R16 ;  /* 0x0000001fff047819 */ /* 0x000fc40000011410 */
[----:B------:R-:W-:-:S05]  /*960b0*/  IADD3 R30, P6, R16, R40, RZ ;  /* 0x00000028101e7210 */ /* 0x000fca0007fde0ff */
[----:B------:R-:W-:Y:S01]  /*960c0*/  IMAD.X R31, R4, 0x1, R42, P6 ;  /* 0x00000001041f7824 */ /* 0x000fe200030e062a */
[----:B------:R-:W-:-:S04]  /*960d0*/  IADD3 R48, P6, R16, R57, RZ ;  /* 0x0000003910307210 */ /* 0x000fc80007fde0ff */
[----:B------:R0:W-:Y:S04]  /*960e0*/  STL.64 [R1+0x11d0], R30 ;  /* 0x0011d01e01007387 */ /* 0x0001e80000100a00 */
[----:B0-----:R-:W2:Y:S01]  /*960f0*/  LDL.LU.64 R30, [R1+0x3bc0] ;  /* 0x003bc000011e7983 */ /* 0x001ea20000300a00 */
[----:B---3--:R-:W-:-:S05]  /*96100*/  F2FP.SATFINITE.E5M2.F32.PACK_AB_MERGE_C R6, R6, R5, RZ ;  /* 0x000000050606723e */ /* 0x008fca00048060ff */
[----:B------:R0:W-:Y:S01]  /*96110*/  STL [R1+0x2768], R6 ;  /* 0x0027680601007387 */ /* 0x0001e20000100800 */
[----:B----4-:R-:W-:Y:S01]  /*96120*/  F2FP.SATFINITE.E5M2.F32.PACK_AB_MERGE_C R5, R49, R53, RZ ;  /* 0x000000353105723e */ /* 0x010fe200048060ff */
[----:B------:R-:W-:Y:S01]  /*96130*/  IMAD.X R49, R4, 0x1, R34, P6 ;  /* 0x0000000104317824 */ /* 0x000fe200030e0622 */
[----:B------:R-:W-:-:S03]  /*96140*/  IADD3 R14, P6, R16, R47, RZ ;  /* 0x0000002f100e7210 */ /* 0x000fc60007fde0ff */
[----:B------:R1:W-:Y:S01]  /*96150*/  STL [R1+0x2778], R5 ;  /* 0x0027780501007387 */ /* 0x0003e20000100800 */
[----:B0-----:R-:W-:-:S03]  /*96160*/  F2FP.SATFINITE.E5M2.F32.PACK_AB_MERGE_C R6, R60, R59, RZ ;  /* 0x0000003b3c06723e */ /* 0x001fc600048060ff */
[----:B------:R-:W-:Y:S01]  /*96170*/  STL.64 [R1+0x11c8], R48 ;  /* 0x0011c83001007387 */ /* 0x000fe20000100a00 */
[----:B-1----:R-:W-:Y:S01]  /*96180*/  F2FP.SATFINITE.E5M2.F32.PACK_AB_MERGE_C R5, R8, R15, RZ ;  /* 0x0000000f0805723e */ /* 0x002fe200048060ff */
[----:B------:R-:W-:Y:S02]  /*96190*/  IMAD.X R15, R4, 0x1, R35, P6 ;  /* 0x00000001040f7824 */ /* 0x000fe400030e0623 */
[----:B------:R-:W-:Y:S04]  /*961a0*/  STL [R1+0x273c], R6 ;  /* 0x00273c0601007387 */ /* 0x000fe80000100800 */
[----:B------:R0:W-:Y:S04]  /*961b0*/  STL [R1+0x2748], R5 ;  /* 0x0027480501007387 */ /* 0x0001e80000100800 */
[----:B------:R1:W-:Y:S01]  /*961c0*/  STL.64 [R1+0x11c0], R14 ;  /* 0x0011c00e01007387 */ /* 0x0003e20000100a00 */
[----:B0-----:R-:W-:-:S02]  /*961d0*/  F2FP.SATFINITE.E5M2.F32.PACK_AB_MERGE_C R5, R0, R11, RZ ;  /* 0x0000000b0005723e */ /* 0x001fc400048060ff */
[----:B------:R-:W-:Y:S02]  /*961e0*/  F2FP.SATFINITE.E5M2.F32.PACK_AB_MERGE_C R0, R52, R50, RZ ;  /* 0x000000323400723e */ /* 0x000fe400048060ff */
[----:B-1----:R-:W-:Y:S01]  /*961f0*/  IADD3 R14, P6, R16, R45, RZ ;  /* 0x0000002d100e7210 */ /* 0x002fe20007fde0ff */
[----:B------:R-:W-:Y:S04]  /*96200*/  STL [R1+0x2714], R5 ;  /* 0x0027140501007387 */ /* 0x000fe80000100800 */
[----:B------:R-:W-:Y:S01]  /*96210*/  IMAD.X R15, R4, 0x1, R36, P6 ;  /* 0x00000001040f7824 */ /* 0x000fe200030e0624 */
[----:B------:R-:W-:Y:S04]  /*96220*/  STL [R1+0x2730], R0 ;  /* 0x0027300001007387 */ /* 0x000fe80000100800 */
[----:B------:R0:W-:Y:S04]  /*96230*/  STL.64 [R1+0x11b8], R14 ;  /* 0x0011b80e01007387 */ /* 0x0001e80000100a00 */
[----:B0-----:R-:W3:Y:S04]  /*96240*/  LDL.LU R15, [R1+0x1050] ;  /* 0x00105000010f7983 */ /* 0x001ee80000300800 */
[----:B------:R-:W3:Y:S04]  /*96250*/  LDL.LU R8, [R1+0x1054] ;  /* 0x0010540001087983 */ /* 0x000ee80000300800 */
[----:B------:R-:W4:Y:S04]  /*96260*/  LDL.LU R11, [R1+0x1058] ;  /* 0x00105800010b7983 */ /* 0x000f280000300800 */
[----:B------:R-:W4:Y:S04]  /*96270*/  LDL.LU R0, [R1+0x105c] ;  /* 0x00105c0001007983 */ /* 0x000f280000300800 */
[----:B------:R-:W4:Y:S04]  /*96280*/  LDL.LU R50, [R1+0x1040] ;  /* 0x0010400001327983 */ /* 0x000f280000300800 */
[----:B------:R-:W4:Y:S01]  /*96290*/  LDL.LU R52, [R1+0x1044] ;  /* 0x0010440001347983 */ /* 0x000f220000300800 */
[----:B------:R-:W-:-:S02]  /*962a0*/  IADD3 R6, P6, R16, R46, RZ ;  /* 0x0000002e10067210 */ /* 0x000fc40007fde0ff */
[----:B--2---:R-:W-:-:S05]  /*962b0*/  F2FP.SATFINITE.E5M2.F32.PACK_AB_MERGE_C R12, R12, R7, RZ ;  /* 0x000000070c0c723e */ /* 0x004fca00048060ff */
[----:B------:R-:W-:Y:S01]  /*962c0*/  STL [R1+0x26e8], R12 ;  /* 0x0026e80c01007387 */ /* 0x000fe20000100800 */
[----:B------:R-:W-:-:S05]  /*962d0*/  F2FP.SATFINITE.E5M2.F32.PACK_AB_MERGE_C R5, R33, R32, RZ ;  /* 0x000000202105723e */ /* 0x000fca00048060ff */
[----:B------:R0:W-:Y:S04]  /*962e0*/  STL [R1+0x26f8], R5 ;  /* 0x0026f80501007387 */ /* 0x0001e80000100800 */
[----:B------:R-:W2:Y:S04]  /*962f0*/  LDL.LU R32, [R1+0x1048] ;  /* 0x0010480001207983 */ /* 0x000ea80000300800 */
[----:B------:R-:W2:Y:S01]  /*96300*/  LDL.LU R33, [R1+0x104c] ;  /* 0x00104c0001217983 */ /* 0x000ea20000300800 */
[----:B------:R-:W-:Y:S01]  /*96310*/  IMAD.X R7, R4, 0x1, R37, P6 ;  /* 0x0000000104077824 */ /* 0x000fe200030e0625 */
[----:B0-----:R-:W-:-:S04]  /*96320*/  F2FP.SATFINITE.E5M2.F32.PACK_AB_MERGE_C R5, R9, R13, RZ ;  /* 0x0000000d0905723e */ /* 0x001fc800048060ff */
[----:B------:R0:W-:Y:S01]  /*96330*/  STL.64 [R1+0x11b0], R6 ;  /* 0x0011b00601007387 */ /* 0x0001e20000100a00 */
[----:B------:R-:W-:-:S03]  /*96340*/  F2FP.SATFINITE.E5M2.F32.PACK_AB_MERGE_C R2, R2, R10, RZ ;  /* 0x0000000a0202723e */ /* 0x000fc600048060ff */
[----:B------:R-:W-:Y:S01]  /*96350*/  STL [R1+0x26ac], R5 ;  /* 0x0026ac0501007387 */ /* 0x000fe20000100800 */
[----:B------:R-:W-:Y:S02]  /*96360*/  F2FP.SATFINITE.E5M2.F32.PACK_AB_MERGE_C R3, R56, R3, RZ ;  /* 0x000000033803723e */ /* 0x000fe400048060ff */
[----:B0-----:R-:W-:Y:S01]  /*96370*/  IADD3 R6, P6, R16, R44, RZ ;  /* 0x0000002c10067210 */ /* 0x001fe20007fde0ff */
[----:B------:R0:W-:Y:S04]  /*96380*/  STL [R1+0x26bc], R2 ;  /* 0x0026bc0201007387 */ /* 0x0001e80000100800 */
[----:B------:R-:W-:Y:S01]  /*96390*/  IMAD.X R7, R4, 0x1, R38, P6 ;  /* 0x0000000104077824 */ /* 0x000fe200030e0626 */
[----:B------:R-:W2:Y:S01]  /*963a0*/  LDL.LU R53, [R1+0x1030] ;  /* 0x0010300001357983 */ /* 0x000ea20000300800 */
[----:B0-----:R-:W-:-:S03]  /*963b0*/  F2FP.SATFINITE.E5M2.F32.PACK_AB_MERGE_C R2, R51, R58, RZ ;  /* 0x0000003a3302723e */ /* 0x001fc600048060ff */
[----:B------:R-:W-:Y:S04]  /*963c0*/  STL.64 [R1+0x11a8], R6 ;  /* 0x0011a80601007387 */ /* 0x000fe80000100a00 */
[----:B------:R-:W-:Y:S04]  /*963d0*/  STL [R1+0x394], R3 ;  /* 0x0003940301007387 */ /* 0x000fe80000100800 */
[----:B------:R-:W2:Y:S04]  /*963e0*/  LDL.LU R49, [R1+0x1034] ;  /* 0x0010340001317983 */ /* 0x000ea80000300800 */
[----:B------:R0:W-:Y:S04]  /*963f0*/  STL [R1+0x408], R2 ;  /* 0x0004080201007387 */ /* 0x0001e80000100800 */
[----:B------:R-:W2:Y:S04]  /*96400*/  LDL.LU R59, [R1+0x1038] ;  /* 0x00103800013b7983 */ /* 0x000ea80000300800 */
[----:B------:R-:W2:Y:S01]  /*96410*/  LDL.LU R60, [R1+0x103c] ;  /* 0x00103c00013c7983 */ /* 0x000ea20000300800 */
[----:B0-----:R-:W-:-:S03]  /*96420*/  IADD3 R2, P6, R16, R43, RZ ;  /* 0x0000002b10027210 */ /* 0x001fc60007fde0ff */
[----:B------:R-:W2:Y:S02]  /*96430*/  LDL.LU R7, [R1+0x1020] ;  /* 0x0010200001077983 */ /* 0x000ea40000300800 */
[----:B------:R-:W-:-:S05]  /*96440*/  IMAD.X R3, R4, 0x1, R39, P6 ;  /* 0x0000000104037824 */ /* 0x000fca00030e0627 */
[----:B------:R0:W-:Y:S04]  /*96450*/  STL.64 [R1+0x11a0], R2 ;  /* 0x0011a00201007387 */ /* 0x0001e80000100a00 */
[----:B------:R-:W2:Y:S04]  /*96460*/  LDL.LU R9, [R1+0x1024] ;  /* 0x0010240001097983 */ /* 0x000ea80000300800 */
[----:B------:R-:W2:Y:S04]  /*96470*/  LDL.LU R10, [R1+0x1028] ;  /* 0x00102800010a7983 */ /* 0x000ea80000300800 */
[----:B0-----:R-:W2:Y:S04]  /*96480*/  LDL.LU R2, [R1+0x102c] ;  /* 0x00102c0001027983 */ /* 0x001ea80000300800 */
[----:B------:R-:W2:Y:S04]  /*96490*/  LDL.LU R3, [R1+0x1010] ;  /* 0x0010100001037983 */ /* 0x000ea80000300800 */
[----:B------:R-:W2:Y:S04]  /*964a0*/  LDL.LU R56, [R1+0x1014] ;  /* 0x0010140001387983 */ /* 0x000ea80000300800 */
[----:B------:R-:W2:Y:S04]  /*964b0*/  LDL.LU R58, [R1+0x1018] ;  /* 0x00101800013a7983 */ /* 0x000ea80000300800 */
[----:B------:R-:W2:Y:S01]  /*964c0*/  LDL.LU R51, [R1+0x101c] ;  /* 0x00101c0001337983 */ /* 0x000ea20000300800 */
[----:B------:R-:W-:-:S05]  /*964d0*/  IADD3 R12, P6, R16, R61, RZ ;  /* 0x0000003d100c7210 */ /* 0x000fca0007fde0ff */
[----:B------:R-:W-:-:S05]  /*964e0*/  IMAD.X R13, R4, 0x1, R41, P6 ;  /* 0x00000001040d7824 */ /* 0x000fca00030e0629 */
[----:B------:R0:W-:Y:S02]  /*964f0*/  STL.64 [R1+0x1198], R12 ;  /* 0x0011980c01007387 */ /* 0x0001e40000100a00 */
[----:B0-----:R-:W-:Y:S02]  /*96500*/  IADD3 R12, P6, R17, R40, RZ ;  /* 0x00000028110c7210 */ /* 0x001fe40007fde0ff */
[----:B---3--:R-:W-:-:S05]  /*96510*/  F2FP.SATFINITE.E5M2.F32.PACK_AB_MERGE_C R4, R8, R15, RZ ;  /* 0x0000000f0804723e */ /* 0x008fca00048060ff */
[----:B------:R0:W-:Y:S01]  /*96520*/  STL [R1+0x314], R4 ;  /* 0x0003140401007387 */ /* 0x0001e20000100800 */
[----:B----4-:R-:W-:Y:S02]  /*96530*/  F2FP.SATFINITE.E5M2.F32.PACK_AB_MERGE_C R5, R0, R11, RZ ;  /* 0x0000000b0005723e */ /* 0x010fe400048060ff */
[----:B0-----:R-:W-:Y:S02]  /*96540*/  SHF.R.S32.HI R4, RZ, 0x1f, R17 ;  /* 0x0000001fff047819 */ /* 0x001fe40000011411 */
[----:B------:R-:W-:-:S03]  /*96550*/  F2FP.SATFINITE.E5M2.F32.PACK_AB_MERGE_C R0, R52, R50, RZ ;  /* 0x000000323400723e */ /* 0x000fc600048060ff */
[----:B------:R-:W-:Y:S01]  /*96560*/  IMAD.X R13, R4, 0x1, R42, P6 ;  /* 0x00000001040d7824 */ /* 0x000fe200030e062a */
[----:B------:R-:W-:Y:S04]  /*96570*/  STL [R1+0x32c], R5 ;  /* 0x00032c0501007387 */ /* 0x000fe80000100800 */
[----:B------:R-:W-:Y:S04]  /*96580*/  STL [R1+0x298], R0 ;  /* 0x0002980001007387 */ /* 0x000fe80000100800 */
[----:B------:R0:W-:Y:S04]  /*96590*/  STL.64 [R1+0x1190], R12 ;  /* 0x0011900c01007387 */ /* 0x0001e80000100a00 */
[----:B0-----:R-:W3:Y:S04]  /*965a0*/  LDL.LU R12, [R1+0x1000] ;  /* 0x00100000010c7983 */ /* 0x001ee80000300800 */
[----:B------:R-:W3:Y:S04]  /*965b0*/  LDL.LU R13, [R1+0x1004] ;  /* 0x00100400010d7983 */ /* 0x000ee80000300800 */
[----:B------:R-:W4:Y:S04]  /*965c0*/  LDL.LU R15, [R1+0x1008] ;  /* 0x00100800010f7983 */ /* 0x000f280000300800 */
[----:B------:R-:W4:Y:S01]  /*965d0*/  LDL.LU R8, [R1+0x100c] ;  /* 0x00100c0001087983 */ /* 0x000f220000300800 */
[----:B--2---:R-:W-:-:S05]  /*965e0*/  F2FP.SATFINITE.E5M2.F32.PACK_AB_MERGE_C R0, R33, R32, RZ ;  /* 0x000000202100723e */ /* 0x004fca00048060ff */
[----:B------:R0:W-:Y:S04]  /*965f0*/  STL [R1+0x2a4], R0 ;  /* 0x0002a40001007387 */ /* 0x0001e80000100800 */
[----:B------:R-:W2:Y:S04]  /*96600*/  LDL.LU R11, [R1+0xff0] ;  /* 0x000ff000010b7983 */ /* 0x000ea80000300800 */
[----:B0-----:R-:W2:Y:S04]  /*96610*/  LDL.LU R0, [R1+0xff4] ;  /* 0x000ff40001007983 */ /* 0x001ea80000300800 */
[----:B------:R-:W2:Y:S04]  /*96620*/  LDL.LU R50, [R1+0xff8] ;  /* 0x000ff80001327983 */ /* 0x000ea80000300800 */
[----:B------:R-:W2:Y:S04]  /*96630*/  LDL.LU R52, [R1+0xffc] ;  /* 0x000ffc0001347983 */ /* 0x000ea80000300800 */
[----:B------:R-:W2:Y:S04]  /*96640*/  LDL.LU R32, [R1+0xfe0] ;  /* 0x000fe00001207983 */ /* 0x000ea80000300800 */
[----:B------:R-:W2:Y:S01]  /*96650*/  LDL.LU R33, [R1+0xfe4] ;  /* 0x000fe40001217983 */ /* 0x000ea20000300800 */
[----:B------:R-:W-:-:S02]  /*96660*/  IADD3 R48, P6, R17, R57, RZ ;  /* 0x0000003911307210 */ /* 0x000fc40007fde0ff */
[----:B------:R-:W-:-:S03]  /*96670*/  F2FP.SATFINITE.E5M2.F32.PACK_AB_MERGE_C R5, R49, R53, RZ ;  /* 0x000000353105723e */ /* 0x000fc600048060ff */
[----:B------:R-:W-:Y:S01]  /*96680*/  IMAD.X R49, R4, 0x1, R34, P6 ;  /* 0x0000000104317824 */ /* 0x000fe200030e0622 */
[----:B------:R-:W-:Y:S01]  /*96690*/  IADD3 R6, P6, R17, R47, RZ ;  /* 0x0000002f11067210 */ /* 0x000fe20007fde0ff */
[----:B------:R0:W-:Y:S01]  /*966a0*/  STL [R1+0x218], R5 ;  /* 0x0002180501007387 */ /* 0x0001e20000100800 */
[----:B------:R-:W-:-:S05]  /*966b0*/  F2FP.SATFINITE.E5M2.F32.PACK_AB_MERGE_C R59, R60, R59, RZ ;  /* 0x0000003b3c3b723e */ /* 0x000fca00048060ff */
[----:B------:R-:W-:Y:S04]  /*966c0*/  STL [R1+0x3adc], R59 ;  /* 0x003adc3b01007387 */ /* 0x000fe80000100800 */
[----:B------:R1:W-:Y:S01]  /*966d0*/  STL.64 [R1+0x1188], R48 ;  /* 0x0011883001007387 */ /* 0x0003e20000100a00 */
[----:B0-----:R-:W-:Y:S01]  /*966e0*/  F2FP.SATFINITE.E5M2.F32.PACK_AB_MERGE_C R5, R9, R7, RZ ;  /* 0x000000070905723e */ /* 0x001fe200048060ff */
[----:B------:R-:W-:-:S04]  /*966f0*/  IMAD.X R7, R4, 0x1, R35, P6 ;  /* 0x0000000104077824 */ /* 0x000fc800030e0623 */
[----:B------:R-:W-:Y:S01]  /*96700*/  STL [R1+0x204], R5 ;  /* 0x0002040501007387 */ /* 0x000fe20000100800 */
[----:B------:R-:W-:Y:S02]  /*96710*/  F2FP.SATFINITE.E5M2.F32.PACK_AB_MERGE_C R2, R2, R10, RZ ;  /* 0x0000000a0202723e */ /* 0x000fe400048060ff */
[----:B-1----:R-:W-:-:S05]  /*96720*/  F2FP.SATFINITE.E5M2.F32.PACK_AB_MERGE_C R49, R56, R3, RZ ;  /* 0x000000033831723e */ /* 0x002fca00048060ff */
[----:B------:R-:W-:Y:S04]  /*96730*/  STL [R1+0x3b00], R49 ;  /* 0x003b003101007387 */ /* 0x000fe80000100800 */
[----:B------:R-:W-:Y:S04]  /*96740*/  STL.64 [R1+0x1180], R6 ;  /* 0x0011800601007387 */ /* 0x000fe80000100a00 */
[----:B------:R0:W-:Y:S04]  /*96750*/  STL [R1+0x510], R2 ;  /* 0x0005100201007387 */ /* 0x0001e80000100800 */
[----:B------:R-:W2:Y:S04]  /*96760*/  LDL.LU R9, [R1+0xfe8] ;  /* 0x000fe80001097983 */ /* 0x000ea80000300800 */
[----:B------:R-:W2:Y:S01]  /*96770*/  LDL.LU R10, [R1+0xfec] ;  /* 0x000fec00010a7983 */ /* 0x000ea20000300800 */
[----:B0-----:R-:W-:-:S05]  /*96780*/  IADD3 R2, P6, R17, R45, RZ ;  /* 0x0000002d11027210 */ /* 0x001fca0007fde0ff */
[----:B------:R-:W-:Y:S01]  /*96790*/  IMAD.X R3, R4, 0x1, R36, P6 ;  /* 0x0000000104037824 */ /* 0x000fe200030e0624 */
[----:B------:R-:W-:-:S04]  /*967a0*/  F2FP.SATFINITE.E5M2.F32.PACK_AB_MERGE_C R58, R51, R58, RZ ;  /* 0x0000003a333a723e */ /* 0x000fc800048060ff */
[----:B------:R0:W-:Y:S04]  /*967b0*/  STL.64 [R1+0x1178], R2 ;  /* 0x0011780201007387 */ /* 0x0001e80000100a00 */
[----:B0-----:R-:W2:Y:S04]  /*967c0*/  LDL.LU R2, [R1+0xfd0] ;  /* 0x000fd00001027983 */ /* 0x001ea80000300800 */
[----:B------:R-:W2:Y:S04]  /*967d0*/  LDL.LU R3, [R1+0xfd4] ;  /* 0x000fd40001037983 */ /* 0x000ea80000300800 */
[----:B------:R-:W2:Y:S04]  /*967e0*/  LDL.LU R56, [R1+0xfd8] ;  /* 0x000fd80001387983 */ /* 0x000ea80000300800 */
[----:B------:R-:W2:Y:S01]  /*967f0*/  LDL.LU R51, [R1+0xfdc] ;  /* 0x000fdc0001337983 */ /* 0x000ea20000300800 */
[----:B------:R-:W-:-:S05]  /*96800*/  IADD3 R6, P6, R17, R46, RZ ;  /* 0x0000002e11067210 */ /* 0x000fca0007fde0ff */
[----:B------:R-:W-:Y:S01]  /*96810*/  IMAD.X R7, R4, 0x1, R37, P6 ;  /* 0x0000000104077824 */ /* 0x000fe200030e0625 */
[----:B------:R-:W-:Y:S01]  /*96820*/  STL [R1+0x3b04], R58 ;  /* 0x003b043a01007387 */ /* 0x000fe20000100800 */
[----:B---3--:R-:W-:-:S05]  /*96830*/  F2FP.SATFINITE.E5M2.F32.PACK_AB_MERGE_C R53, R13, R12, RZ ;  /* 0x0000000c0d35723e */ /* 0x008fca00048060ff */
[----:B------:R-:W-:Y:S01]  /*96840*/  STL [R1+0x3b34], R53 ;  /* 0x003b343501007387 */ /* 0x000fe20000100800 */
[----:B----4-:R-:W-:-:S03]  /*96850*/  F2FP.SATFINITE.E5M2.F32.PACK_AB_MERGE_C R5, R8, R15, RZ ;  /* 0x0000000f0805723e */ /* 0x010fc600048060ff */
[----:B------:R0:W-:Y:S04]  /*96860*/  STL.64 [R1+0x1170], R6 ;  /* 0x0011700601007387 */ /* 0x0001e80000100a00 */
[----:B------:R1:W-:Y:S01]  /*96870*/  STL [R1+0x1e0], R5 ;  /* 0x0001e00501007387 */ /* 0x0003e20000100800 */
[----:B0-----:R-:W-:-:S05]  /*96880*/  IADD3 R6, P6, R17, R44, RZ ;  /* 0x0000002c11067210 */ /* 0x001fca0007fde0ff */
[----:B------:R-:W-:Y:S01]  /*96890*/  IMAD.X R7, R4, 0x1, R38, P6 ;  /* 0x0000000104077824 */ /* 0x000fe200030e0626 */
[----:B--2---:R-:W-:-:S05]  /*968a0*/  F2FP.SATFINITE.E5M2.F32.PACK_AB_MERGE_C R0, R0, R11, RZ ;  /* 0x0000000b0000723e */ /* 0x004fca00048060ff */
[----:B------:R0:W-:Y:S01]  /*968b0*/  STL [R1+0xe8], R0 ;  /* 0x0000e80001007387 */ /* 0x0001e20000100800 */
[----:B-1----:R-:W-:-:S03]  /*968c0*/  F2FP.SATFINITE.E5M2.F32.PACK_AB_MERGE_C R5, R52, R50, RZ ;  /* 0x000000323405723e */ /* 0x002fc600048060ff */
[----:B------:R-:W2:Y:S04]  /*968d0*/  LDL.LU R16, [R1+0xfc0] ;  /* 0x000fc00001107983 */ /* 0x000ea80000300800 */
[----:B------:R-:W-:Y:S01]  /*968e0*/  STL.64 [R1+0x1168], R6 ;  /* 0x0011680601007387 */ /* 0x000fe20000100a00 */
[----:B0-----:R-:W-:-:S03]  /*968f0*/  F2FP.SATFINITE.E5M2.F32.PACK_AB_MERGE_C R0, R33, R32, RZ ;  /* 0x000000202100723e */ /* 0x001fc600048060ff */
[----:B------:R0:W-:Y:S04]  /*96900*/  STL [R1+0x1d4], R5 ;  /* 0x0001d40501007387 */ /* 0x0001e80000100800 */
[----:B------:R-:W2:Y:S04]  /*96910*/  LDL.LU R14, [R1+0xfc4] ;  /* 0x000fc400010e7983 */ /* 0x000ea80000300800 */
[----:B------:R1:W-:Y:S04]  /*96920*/  STL [R1+0xe4], R0 ;  /* 0x0000e40001007387 */ /* 0x0003e80000100800 */
[----:B------:R-:W3:Y:S04]  /*96930*/  LDL.LU R48, [R1+0xfc8] ;  /* 0x000fc80001307983 */ /* 0x000ee80000300800 */
[----:B------:R-:W3:Y:S04]  /*96940*/  LDL.LU R55, [R1+0xfcc] ;  /* 0x000fcc0001377983 */ /* 0x000ee80000300800 */
[----:B0-----:R-:W4:Y:S04]  /*96950*/  LDL.LU R5, [R1+0xfb0] ;  /* 0x000fb00001057983 */ /* 0x001f280000300800 */
[----:B------:R-:W4:Y:S04]  /*96960*/  LDL.LU R6, [R1+0xfb4] ;  /* 0x000fb40001067983 */ /* 0x000f280000300800 */
[----:B------:R-:W4:Y:S04]  /*96970*/  LDL.LU R60, [R1+0xfb8] ;  /* 0x000fb800013c7983 */ /* 0x000f280000300800 */
[----:B------:R-:W4:Y:S04]  /*96980*/  LDL.LU R7, [R1+0xfbc] ;  /* 0x000fbc0001077983 */ /* 0x000f280000300800 */
[----:B------:R-:W4:Y:S04]  /*96990*/  LDL.LU R12, [R1+0x1510] ;  /* 0x00151000010c7983 */ /* 0x000f280000300800 */
[----:B------:R-:W4:Y:S04]  /*969a0*/  LDL.LU R13, [R1+0x1514] ;  /* 0x00151400010d7983 */ /* 0x000f280000300800 */
[----:B------:R-:W4:Y:S04]  /*969b0*/  LDL.LU R11, [R1+0x1518] ;  /* 0x00151800010b7983 */ /* 0x000f280000300800 */
[----:B-1----:R-:W4:Y:S04]  /*969c0*/  LDL.LU R0, [R1+0x151c] ;  /* 0x00151c0001007983 */ /* 0x002f280000300800 */
[----:B------:R-:W4:Y:S04]  /*969d0*/  LDL.LU R50, [R1+0x1500] ;  /* 0x0015000001327983 */ /* 0x000f280000300800 */
[----:B------:R-:W4:Y:S04]  /*969e0*/  LDL.LU R52, [R1+0x1504] ;  /* 0x0015040001347983 */ /* 0x000f280000300800 */
[----:B------:R-:W4:Y:S04]  /*969f0*/  LDL.LU R32, [R1+0x1508] ;  /* 0x0015080001207983 */ /* 0x000f280000300800 */
[----:B------:R-:W4:Y:S01]  /*96a00*/  LDL.LU R33, [R1+0x150c] ;  /* 0x00150c0001217983 */ /* 0x000f220000300800 */
[----:B------:R-:W-:-:S05]  /*96a10*/  IADD3 R58, P6, R17, R43, RZ ;  /* 0x0000002b113a7210 */ /* 0x000fca0007fde0ff */
[----:B------:R-:W-:-:S05]  /*96a20*/  IMAD.X R59, R4, 0x1, R39, P6 ;  /* 0x00000001043b7824 */ /* 0x000fca00030e0627 */
[----:B------:R0:W-:Y:S02]  /*96a30*/  STL.64 [R1+0x1160], R58 ;  /* 0x0011603a01007387 */ /* 0x0001e40000100a00 */
[----:B0-----:R-:W-:-:S05]  /*96a40*/  IADD3 R58, P6, R17, R61, RZ ;  /* 0x0000003d113a7210 */ /* 0x001fca0007fde0ff */
[----:B------:R-:W-:Y:S01]  /*96a50*/  IMAD.X R59, R4, 0x1, R41, P6 ;  /* 0x00000001043b7824 */ /* 0x000fe200030e0629 */
[----:B------:R-:W-:-:S04]  /*96a60*/  F2FP.SATFINITE.E5M2.F32.PACK_AB_MERGE_C R4, R10, R9, RZ ;  /* 0x000000090a04723e */ /* 0x000fc800048060ff */
[----:B------:R-:W-:Y:S01]  /*96a70*/  STL.64 [R1+0x1158], R58 ;  /* 0x0011583a01007387 */ /* 0x000fe20000100a00 */
[----:B------:R-:W-:-:S03]  /*96a80*/  F2FP.SATFINITE.E5M2.F32.PACK_AB_MERGE_C R3, R3, R2, RZ ;  /* 0x000000020303723e */ /* 0x000fc600048060ff */
[----:B------:R-:W-:Y:S04]  /*96a90*/  STL [R1+0xe0], R4 ;  /* 0x0000e00401007387 */ /* 0x000fe80000100800 */
[----:B------:R-:W4:Y:S01]  /*96aa0*/  LDL.LU R15, [R1+0xfa0] ;  /* 0x000fa000010f7983 */ /* 0x000f220000300800 */
[----:B------:R-:W-:-:S03]  /*96ab0*/  F2FP.SATFINITE.E5M2.F32.PACK_AB_MERGE_C R2, R51, R56, RZ ;  /* 0x000000383302723e */ /* 0x000fc600048060ff */
[----:B------:R-:W-:Y:S04]  /*96ac0*/  STL [R1+0x2788], R3 ;  /* 0x0027880301007387 */ /* 0x000fe80000100800 */
[----:B------:R-:W4:Y:S04]  /*96ad0*/  LDL.LU R8, [R1+0xfa4] ;  /* 0x000fa40001087983 */ /* 0x000f280000300800 */
[----:B------:R0:W-:Y:S04]  /*96ae0*/  STL [R1+0x278c], R2 ;  /* 0x00278c0201007387 */ /* 0x0001e80000100800 */
[----:B------:R-:W4:Y:S04]  /*96af0*/  LDL.LU R9, [R1+0xfa8] ;  /* 0x000fa80001097983 */ /* 0x000f280000300800 */
[----:B------:R-:W4:Y:S04]  /*96b00*/  LDL.LU R10, [R1+0xfac] ;  /* 0x000fac00010a7983 */ /* 0x000f280000300800 */
[----:B0-----:R-:W4:Y:S04]  /*96b10*/  LDL.LU R2, [R1+0xf90] ;  /* 0x000f900001027983 */ /* 0x001f280000300800 */
[----:B------:R-:W4:Y:S04]  /*96b20*/  LDL.LU R3, [R1+0xf94] ;  /* 0x000f940001037983 */ /* 0x000f280000300800 */
[----:B------:R-:W4:Y:S04]  /*96b30*/  LDL.LU R56, [R1+0xf98] ;  /* 0x000f980001387983 */ /* 0x000f280000300800 */
[----:B------:R-:W4:Y:S01]  /*96b40*/  LDL.LU R51, [R1+0xf9c] ;  /* 0x000f9c0001337983 */ /* 0x000f220000300800 */
[----:B------:R-:W-:-:S02]  /*96b50*/  SHF.R.S32.HI R4, RZ, 0x1f, R18 ;  /* 0x0000001fff047819 */ /* 0x000fc40000011412 */
[----:B------:R-:W-:-:S05]  /*96b60*/  IADD3 R58, P6, R18, R40, RZ ;  /* 0x00000028123a7210 */ /* 0x000fca0007fde0ff */
[----:B------:R-:W-:-:S05]  /*96b70*/  IMAD.X R59, R4, 0x1, R42, P6 ;  /* 0x00000001043b7824 */ /* 0x000fca00030e062a */
[----:B------:R-:W-:Y:S01]  /*96b80*/  STL.64 [R1+0x1150], R58 ;  /* 0x0011503a01007387 */ /* 0x000fe20000100a00 */
[----:B--2---:R-:W-:Y:S02]  /*96b90*/  F2FP.SATFINITE.E5M2.F32.PACK_AB_MERGE_C R49, R14, R16, RZ ;  /* 0x000000100e31723e */ /* 0x004fe400048060ff */
[----:B------:R-:W-:-:S03]  /*96ba0*/  IADD3 R16, P6, R18, R57, RZ ;  /* 0x0000003912107210 */ /* 0x000fc60007fde0ff */
[----:B------:R-:W-:Y:S01]  /*96bb0*/  STL [R1+0x275c], R49 ;  /* 0x00275c3101007387 */ /* 0x000fe20000100800 */
[----:B---3--:R-:W-:Y:S01]  /*96bc0*/  F2FP.SATFINITE.E5M2.F32.PACK_AB_MERGE_C R14, R55, R48, RZ ;  /* 0x00000030370e723e */ /* 0x008fe200048060ff */
[----:B------:R-:W-:-:S04]  /*96bd0*/  IMAD.X R17, R4, 0x1, R34, P6 ;  /* 0x0000000104117824 */ /* 0x000fc800030e0622 */
[----:B------:R4:W-:Y:S02]  /*96be0*/  STL [R1+0x2764], R14 ;  /* 0x0027640e01007387 */ /* 0x0009e40000100800 */
[----:B----4-:R-:W-:Y:S02]  /*96bf0*/  F2FP.SATFINITE.E5M2.F32.PACK_AB_MERGE_C R14, R6, R5, RZ ;  /* 0x00000005060e723e */ /* 0x010fe400048060ff */
[----:B------:R-:W-:Y:S02]  /*96c00*/  IADD3 R6, P6, R18, R47, RZ ;  /* 0x0000002f12067210 */ /* 0x000fe40007fde0ff */
[----:B------:R-:W-:Y:S01]  /*96c10*/  F2FP.SATFINITE.E5M2.F32.PACK_AB_MERGE_C R5, R7, R60, RZ ;  /* 0x0000003c0705723e */ /* 0x000fe200048060ff */
[----:B------:R-:W-:Y:S02]  /*96c20*/  STL.64 [R1+0x1148], R16 ;  /* 0x0011481001007387 */ /* 0x000fe40000100a00 */
[----:B------:R-:W-:Y:S02]  /*96c30*/  IMAD.X R7, R4, 0x1, R35, P6 ;  /* 0x0000000104077824 */ /* 0x000fe400030e0623 */
[----:B------:R-:W-:Y:S04]  /*96c40*/  STL [R1+0x2738], R14 ;  /* 0x0027380e01007387 */ /* 0x000fe80000100800 */
[----:B------:R0:W-:Y:S04]  /*96c50*/  STL [R1+0x27b0], R5 ;  /* 0x0027b00501007387 */ /* 0x0001e80000100800 */
[----:B------:R1:W-:Y:S01]  /*96c60*/  STL.64 [R1+0x1140], R6 ;  /* 0x0011400601007387 */ /* 0x0003e20000100a00 */
[----:B------:R-:W-:-:S02]  /*96c70*/  F2FP.SATFINITE.E5M2.F32.PACK_AB_MERGE_C R0, R0, R11, RZ ;  /* 0x0000000b0000723e */ /* 0x000fc400048060ff */
[----:B0-----:R-:W-:Y:S02]  /*96c80*/  F2FP.SATFINITE.E5M2.F32.PACK_AB_MERGE_C R5, R13, R12, RZ ;  /* 0x0000000c0d05723e */ /* 0x001fe400048060ff */
[----:B-1----:R-:W-:-:S03]  /*96c90*/  IADD3 R6, P6, R18, R45, RZ ;  /* 0x0000002d12067210 */ /* 0x002fc60007fde0ff */
[----:B------:R0:W-:Y:S02]  /*96ca0*/  STL [R1+0x2704], R5 ;  /* 0x0027040501007387 */ /* 0x0001e40000100800 */
[----:B------:R-:W-:Y:S02]  /*96cb0*/  IMAD.X R7, R4, 0x1, R36, P6 ;  /* 0x0000000104077824 */ /* 0x000fe400030e0624 */
[----:B------:R1:W-:Y:S04]  /*96cc0*/  STL [R1+0x27b8], R0 ;  /* 0x0027b80001007387 */ /* 0x0003e80000100800 */
[----:B------:R-:W2:Y:S01]  /*96cd0*/  LDL.LU R11, [R1+0xf80] ;  /* 0x000f8000010b7983 */ /* 0x000ea20000300800 */
[----:B0-----:R-:W-:Y:S02]  /*96ce0*/  F2FP.SATFINITE.E5M2.F32.PACK_AB_MERGE_C R5, R33, R32, RZ ;  /* 0x000000202105723e */ /* 0x001fe400048060ff */
[----:B-1----:R-:W-:Y:S01]  /*96cf0*/  F2FP.SATFINITE.E5M2.F32.PACK_AB_MERGE_C R0, R52, R50, RZ ;  /* 0x000000323400723e */ /* 0x002fe200048060ff */
[----:B------:R-:W-:Y:S04]  /*96d00*/  STL.64 [R1+0x1130], R6 ;  /* 0x0011300601007387 */ /* 0x000fe80000100a00 */
[----:B------:R0:W-:Y:S04]  /*96d10*/  STL [R1+0x26d0], R0 ;  /* 0x0026d00001007387 */ /* 0x0001e80000100800 */
[----:B0-----:R-:W2:Y:S04]  /*96d20*/  LDL.LU R0, [R1+0xf84] ;  /* 0x000f840001007983 */ /* 0x001ea80000300800 */
[----:B------:R0:W-:Y:S04]  /*96d30*/  STL [R1+0x26dc], R5 ;  /* 0x0026dc0501007387 */ /* 0x0001e80000100800 */
[----:B------:R-:W3:Y:S04]  /*96d40*/  LDL.LU R50, [R1+0xf88] ;  /* 0x000f880001327983 */ /* 0x000ee80000300800 */
[----:B------:R-:W3:Y:S04]  /*96d50*/  LDL.LU R52, [R1+0xf8c] ;  /* 0x000f8c0001347983 */ /* 0x000ee80000300800 */
[----:B------:R-:W4:Y:S04]  /*96d60*/  LDL.LU R32, [R1+0xf70] ;  /* 0x000f700001207983 */ /* 0x000f280000300800 */
[----:B------:R-:W4:Y:S01]  /*96d70*/  LDL.LU R33, [R1+0xf74] ;  /* 0x000f740001217983 */ /* 0x000f220000300800 */
[----:B------:R-:W-:-:S05]  /*96d80*/  IADD3 R6, P6, R18, R46, RZ ;  /* 0x0000002e12067210 */ /* 0x000fca0007fde0ff */
[----:B------:R-:W-:Y:S01]  /*96d90*/  IMAD.X R7, R4, 0x1, R37, P6 ;  /* 0x0000000104077824 */ /* 0x000fe200030e0625 */
[----:B------:R-:W-:-:S04]  /*96da0*/  F2FP.SATFINITE.E5M2.F32.PACK_AB_MERGE_C R8, R8, R15, RZ ;  /* 0x0000000f0808723e */ /* 0x000fc800048060ff */
[----:B------:R1:W-:Y:S01]  /*96db0*/  STL.64 [R1+0x1138], R6 ;  /* 0x0011380601007387 */ /* 0x0003e20000100a00 */
[----:B0-----:R-:W-:-:S03]  /*96dc0*/  F2FP.SATFINITE.E5M2.F32.PACK_AB_MERGE_C R5, R10, R9, RZ ;  /* 0x000000090a05723e */ /* 0x001fc600048060ff */
[----:B------:R-:W-:Y:S01]  /*96dd0*/  STL [R1+0x269c], R8 ;  /* 0x00269c0801007387 */ /* 0x000fe20000100800 */
[----:B-1----:R-:W-:Y:S02]  /*96de0*/  IADD3 R6, P6, R18, R44, RZ ;  /* 0x0000002c12067210 */ /* 0x002fe40007fde0ff */
[----:B------:R-:W-:-:S03]  /*96df0*/  F2FP.SATFINITE.E5M2.F32.PACK_AB_MERGE_C R3, R3, R2, RZ ;  /* 0x000000020303723e */ /* 0x000fc600048060ff */
[----:B------:R-:W-:Y:S01]  /*96e00*/  IMAD.X R7, R4, 0x1, R38, P6 ;  /* 0x0000000104077824 */ /* 0x000fe200030e0626 */
[----:B------:R0:W-:Y:S01]  /*96e10*/  STL [R1+0x26a4], R5 ;  /* 0x0026a40501007387 */ /* 0x0001e20000100800 */
[----:B------:R-:W-:-:S03]  /*96e20*/  F2FP.SATFINITE.E5M2.F32.PACK_AB_MERGE_C R2, R51, R56, RZ ;  /* 0x000000383302723e */ /* 0x000fc600048060ff */
[----:B------:R-:W4:Y:S04]  /*96e30*/  LDL.LU R49, [R1+0xf78] ;  /* 0x000f780001317983 */ /* 0x000f280000300800 */
[----:B------:R1:W-:Y:S04]  /*96e40*/  STL.64 [R1+0x1128], R6 ;  /* 0x0011280601007387 */ /* 0x0003e80000100a00 */
[----:B------:R-:W-:Y:S04]  /*96e50*/  STL [R1+0x2660], R3 ;  /* 0x0026600301007387 */ /* 0x000fe80000100800 */
[----:B------:R-:W4:Y:S04]  /*96e60*/  LDL.LU R59, [R1+0xf7c] ;  /* 0x000f7c00013b7983 */ /* 0x000f280000300800 */
[----:B------:R1:W-:Y:S04]  /*96e70*/  STL [R1+0x2670], R2 ;  /* 0x0026700201007387 */ /* 0x0003e80000100800 */
[----:B------:R-:W4:Y:S04]  /*96e80*/  LDL.LU R16, [R1+0xf60] ;  /* 0x000f600001107983 */ /* 0x000f280000300800 */
[----:B------:R-:W4:Y:S04]  /*96e90*/  LDL.LU R14, [R1+0xf64] ;  /* 0x000f6400010e7983 */ /* 0x000f280000300800 */
[----:B------:R-:W4:Y:S04]  /*96ea0*/  LDL.LU R48, [R1+0xf68] ;  /* 0x000f680001307983 */ /* 0x000f280000300800 */
[----:B------:R-:W4:Y:S04]  /*96eb0*/  LDL.LU R55, [R1+0xf6c] ;  /* 0x000f6c0001377983 */ /* 0x000f280000300800 */
        /* <DEDUP_REMOVED lines=14> */
[----:B------:R-:W-:-:S05]  /*96fa0*/  IMAD.X R13, R4, 0x1, R41, P6 ;  /* 0x00000001040d7824 */ /* 0x000fca00030e0629 */
[----:B------:R0:W-:Y:S01]  /*96fb0*/  STL.64 [R1+0x1120], R12 ;  /* 0x0011200c01007387 */ /* 0x0001e20000100a00 */
[----:B--2---:R-:W-:-:S05]  /*96fc0*/  F2FP.SATFINITE.E5M2.F32.PACK_AB_MERGE_C R9, R0, R11, RZ ;  /* 0x0000000b0009723e */ /* 0x004fca00048060ff */
[----:B------:R1:W-:Y:S04]  /*96fd0*/  STL [R1+0x2654], R9 ;  /* 0x0026540901007387 */ /* 0x0003e80000100800 */
[----:B0-----:R-:W2:Y:S01]  /*96fe0*/  LDL.LU R12, [R1+0xf38] ;  /* 0x000f3800010c7983 */ /* 0x001ea20000300800 */
[----:B---3--:R-:W-:-:S05]  /*96ff0*/  F2FP.SATFINITE.E5M2.F32.PACK_AB_MERGE_C R4, R52, R50, RZ ;  /* 0x000000323404723e */ /* 0x008fca00048060ff */
[----:B------:R-:W-:Y:S01]  /*97000*/  STL [R1+0x2650], R4 ;  /* 0x0026500401007387 */ /* 0x000fe20000100800 */
[----:B----4-:R-:W-:-:S03]  /*97010*/  F2FP.SATFINITE.E5M2.F32.PACK_AB_MERGE_C R0, R33, R32, RZ ;  /* 0x000000202100723e */ /* 0x010fc600048060ff */
[----:B------:R-:W2:Y:S04]  /*97020*/  LDL.LU R13, [R1+0xf3c] ;  /* 0x000f3c00010d7983 */ /* 0x000ea80000300800 */
[----:B------:R0:W-:Y:S04]  /*97030*/  STL [R1+0x264c], R0 ;  /* 0x00264c0001007387 */ /* 0x0001e80000100800 */
[----:B-1----:R-:W3:Y:S04]  /*97040*/  LDL.LU R9, [R1+0xf20] ;  /* 0x000f200001097983 */ /* 0x002ee80000300800 */
[----:B------:R-:W3:Y:S04]  /*97050*/  LDL.LU R10, [R1+0xf24] ;  /* 0x000f2400010a7983 */ /* 0x000ee80000300800 */
[----:B------:R-:W4:Y:S04]  /*97060*/  LDL.LU R11, [R1+0xf28] ;  /* 0x000f2800010b7983 */ /* 0x000f280000300800 */
[----:B0-----:R-:W4:Y:S04]  /*97070*/  LDL.LU R0, [R1+0xf2c] ;  /* 0x000f2c0001007983 */ /* 0x001f280000300800 */
[----:B------:R-:W4:Y:S04]  /*97080*/  LDL.LU R50, [R1+0xf10] ;  /* 0x000f100001327983 */ /* 0x000f280000300800 */
[----:B------:R-:W4:Y:S01]  /*97090*/  LDL.LU R52, [R1+0xf14] ;  /* 0x000f140001347983 */ /* 0x000f220000300800 */
[----:B------:R-:W-:-:S02]  /*970a0*/  SHF.R.S32.HI R4, RZ, 0x1f, R19 ;  /* 0x0000001fff047819 */ /* 0x000fc40000011413 */
[----:B------:R-:W-:-:S05]  /*970b0*/  IADD3 R32, P6, R19, R40, RZ ;  /* 0x0000002813207210 */ /* 0x000fca0007fde0ff */
[----:B------:R-:W-:-:S05]  /*970c0*/  IMAD.X R33, R4, 0x1, R42, P6 ;  /* 0x0000000104217824 */ /* 0x000fca00030e062a */
[----:B------:R0:W-:Y:S01]  /*970d0*/  STL.64 [R1+0x1118], R32 ;  /* 0x0011182001007387 */ /* 0x0001e20000100a00 */
[----:B------:R-:W-:-:S03]  /*970e0*/  F2FP.SATFINITE.E5M2.F32.PACK_AB_MERGE_C R18, R59, R49, RZ ;  /* 0x000000313b12723e */ /* 0x000fc600048060ff */
[----:B0-----:R-:W4:Y:S01]  /*970f0*/  LDL.LU.64 R32, [R1+0x3bb8] ;  /* 0x003bb80001207983 */ /* 0x001f220000300a00 */
[----:B------:R-:W-:Y:S02]  /*97100*/  F2FP.SATFINITE.E5M2.F32.PACK_AB_MERGE_C R14, R14, R16, RZ ;  /* 0x000000100e0e723e */ /* 0x000fe400048060ff */
[----:B------:R-:W-:Y:S01]  /*97110*/  IADD3 R16, P6, R19, R57, RZ ;  /* 0x0000003913107210 */ /* 0x000fe20007fde0ff */
[----:B------:R-:W-:Y:S04]  /*97120*/  STL [R1+0x2648], R18 ;  /* 0x0026481201007387 */ /* 0x000fe80000100800 */
[----:B------:R-:W-:Y:S01]  /*97130*/  IMAD.X R17, R4, 0x1, R34, P6 ;  /* 0x0000000104117824 */ /* 0x000fe200030e0622 */
[----:B------:R0:W-:Y:S04]  /*97140*/  STL [R1+0x151c], R14 ;  /* 0x00151c0e01007387 */ /* 0x0001e80000100800 */
[----:B------:R1:W-:Y:S01]  /*97150*/  STL.64 [R1+0x1108], R16 ;  /* 0x0011081001007387 */ /* 0x0003e20000100a00 */
[----:B------:R-:W-:-:S02]  /*97160*/  F2FP.SATFINITE.E5M2.F32.PACK_AB_MERGE_C R5, R6, R5, RZ ;  /* 0x000000050605723e */ /* 0x000fc400048060ff */
[----:B0-----:R-:W-:Y:S02]  /*97170*/  F2FP.SATFINITE.E5M2.F32.PACK_AB_MERGE_C R14, R55, R48, RZ ;  /* 0x00000030370e723e */ /* 0x001fe400048060ff */
[----:B-1----:R-:W-:-:S03]  /*97180*/  IADD3 R16, P6, R19, R47, RZ ;  /* 0x0000002f13107210 */ /* 0x002fc60007fde0ff */
[----:B------:R0:W-:Y:S02]  /*97190*/  STL [R1+0x1518], R14 ;  /* 0x0015180e01007387 */ /* 0x0001e40000100800 */
[----:B------:R-:W-:Y:S01]  /*971a0*/  IMAD.X R17, R4, 0x1, R35, P6 ;  /* 0x0000000104117824 */ /* 0x000fe200030e0623 */
[----:B------:R-:W-:Y:S01]  /*971b0*/  IADD3 R6, P6, R19, R45, RZ ;  /* 0x0000002d13067210 */ /* 0x000fe20007fde0ff */
[----:B------:R1:W-:Y:S01]  /*971c0*/  STL [R1+0x1510], R5 ;  /* 0x0015100501007387 */ /* 0x0003e20000100800 */
[----:B0-----:R-:W-:-:S03]  /*971d0*/  F2FP.SATFINITE.E5M2.F32.PACK_AB_MERGE_C R14, R7, R60, RZ ;  /* 0x0000003c070e723e */ /* 0x001fc600048060ff */
[----:B------:R-:W-:Y:S01]  /*971e0*/  IMAD.X R7, R4, 0x1, R36, P6 ;  /* 0x0000000104077824 */ /* 0x000fe200030e0624 */
[----:B------:R-:W-:Y:S01]  /*971f0*/  STL.64 [R1+0x10f8], R16 ;  /* 0x0010f81001007387 */ /* 0x000fe20000100a00 */
[----:B-1----:R-:W-:-:S03]  /*97200*/  F2FP.SATFINITE.E5M2.F32.PACK_AB_MERGE_C R5, R8, R15, RZ ;  /* 0x0000000f0805723e */ /* 0x002fc600048060ff */
[----:B------:R-:W-:Y:S01]  /*97210*/  STL [R1+0x1514], R14 ;  /* 0x0015140e01007387 */ /* 0x000fe20000100800 */
[----:B------:R-:W-:-:S03]  /*97220*/  F2FP.SATFINITE.E5M2.F32.PACK_AB_MERGE_C R3, R3, R2, RZ ;  /* 0x000000020303723e */ /* 0x000fc600048060ff */
[----:B------:R-:W-:Y:S01]  /*97230*/  STL [R1+0x1508], R5 ;  /* 0x0015080501007387 */ /* 0x000fe20000100800 */
[----:B------:R-:W-:-:S03]  /*97240*/  F2FP.SATFINITE.E5M2.F32.PACK_AB_MERGE_C R2, R51, R56, RZ ;  /* 0x000000383302723e */ /* 0x000fc600048060ff */
[----:B------:R-:W4:Y:S04]  /*97250*/  LDL.LU R15, [R1+0xf18] ;  /* 0x000f1800010f7983 */ /* 0x000f280000300800 */
[----:B------:R-:W-:Y:S04]  /*97260*/  STL.64 [R1+0x10e8], R6 ;  /* 0x0010e80601007387 */ /* 0x000fe80000100a00 */
[----:B------:R-:W-:Y:S04]  /*97270*/  STL [R1+0x150c], R3 ;  /* 0x00150c0301007387 */ /* 0x000fe80000100800 */
[----:B------:R-:W4:Y:S04]  /*97280*/  LDL.LU R8, [R1+0xf1c] ;  /* 0x000f1c0001087983 */ /* 0x000f280000300800 */
[----:B------:R0:W-:Y:S04]  /*97290*/  STL [R1+0x1504], R2 ;  /* 0x0015040201007387 */ /* 0x0001e80000100800 */
[----:B0-----:R-:W4:Y:S04]  /*972a0*/  LDL.LU R2, [R1+0xf00] ;  /* 0x000f000001027983 */ /* 0x001f280000300800 */
        /* <DEDUP_REMOVED lines=8> */
[----:B--2---:R-:W-:-:S05]  /*97330*/  F2FP.SATFINITE.E5M2.F32.PACK_AB_MERGE_C R12, R13, R12, RZ ;  /* 0x0000000c0d0c723e */ /* 0x004fca00048060ff */
[----:B------:R-:W-:Y:S01]  /*97340*/  STL [R1+0x1500], R12 ;  /* 0x0015000c01007387 */ /* 0x000fe20000100800 */
[----:B---3--:R-:W-:-:S05]  /*97350*/  F2FP.SATFINITE.E5M2.F32.PACK_AB_MERGE_C R5, R10, R9, RZ ;  /* 0x000000090a05723e */ /* 0x008fca00048060ff */
[----:B------:R4:W-:Y:S04]  /*97360*/  STL [R1+0x13dc], R5 ;  /* 0x0013dc0501007387 */ /* 0x0009e80000100800 */
[----:B------:R-:W2:Y:S01]  /*97370*/  LDL.LU R49, [R1+0xef0] ;  /* 0x000ef00001317983 */ /* 0x000ea20000300800 */
[----:B----4-:R-:W-:Y:S02]  /*97380*/  F2FP.SATFINITE.E5M2.F32.PACK_AB_MERGE_C R5, R0, R11, RZ ;  /* 0x0000000b0005723e */ /* 0x010fe400048060ff */
[----:B------:R-:W-:Y:S01]  /*97390*/  F2FP.SATFINITE.E5M2.F32.PACK_AB_MERGE_C R0, R52, R50, RZ ;  /* 0x000000323400723e */ /* 0x000fe200048060ff */
[----:B------:R-:W-:Y:S04]  /*973a0*/  STL.64 [R1+0x10f0], R6 ;  /* 0x0010f00601007387 */ /* 0x000fe80000100a00 */
[----:B------:R0:W-:Y:S04]  /*973b0*/  STL [R1+0x13e8], R5 ;  /* 0x0013e80501007387 */ /* 0x0001e80000100800 */
[----:B------:R-:W2:Y:S04]  /*973c0*/  LDL.LU R59, [R1+0xef4] ;  /* 0x000ef400013b7983 */ /* 0x000ea80000300800 */
[----:B------:R1:W-:Y:S04]  /*973d0*/  STL [R1+0x13c8], R0 ;  /* 0x0013c80001007387 */ /* 0x0003e80000100800 */
[----:B------:R-:W3:Y:S04]  /*973e0*/  LDL.LU R16, [R1+0xef8] ;  /* 0x000ef80001107983 */ /* 0x000ee80000300800 */
[----:B------:R-:W3:Y:S04]  /*973f0*/  LDL.LU R14, [R1+0xefc] ;  /* 0x000efc00010e7983 */ /* 0x000ee80000300800 */
        /* <DEDUP_REMOVED lines=18> */
[----:B------:R0:W-:Y:S01]  /*97520*/  STL.64 [R1+0x10d8], R12 ;  /* 0x0010d80c01007387 */ /* 0x0001e20000100a00 */
[----:B------:R-:W-:-:S03]  /*97530*/  F2FP.SATFINITE.E5M2.F32.PACK_AB_MERGE_C R3, R3, R2, RZ ;  /* 0x000000020303723e */ /* 0x000fc600048060ff */
[----:B------:R-:W-:Y:S04]  /*97540*/  STL [R1+0x13cc], R4 ;  /* 0x0013cc0401007387 */ /* 0x000fe80000100800 */
[----:B0-----:R-:W4:Y:S01]  /*97550*/  LDL.LU R12, [R1+0xed0] ;  /* 0x000ed000010c7983 */ /* 0x001f220000300800 */
        /* <DEDUP_REMOVED lines=13> */
[----:B------:R2:W-:Y:S02]  /*97630*/  STL.64 [R1+0x10c8], R18 ;  /* 0x0010c81201007387 */ /* 0x0005e40000100a00 */
[----:B--2---:R-:W-:Y:S02]  /*97640*/  F2FP.SATFINITE.E5M2.F32.PACK_AB_MERGE_C R18, R59, R49, RZ ;  /* 0x000000313b12723e */ /* 0x004fe400048060ff */
[----:B---3--:R-:W-:Y:S02]  /*97650*/  F2FP.SATFINITE.E5M2.F32.PACK_AB_MERGE_C R14, R14, R16, RZ ;  /* 0x000000100e0e723e */ /* 0x008fe400048060ff */
[----:B------:R-:W-:Y:S01]  /*97660*/  IADD3 R16, P6, R20, R57, RZ ;  /* 0x0000003914107210 */ /* 0x000fe20007fde0ff */
[----:B------:R-:W-:Y:S04]  /*97670*/  STL [R1+0x27ec], R18 ;  /* 0x0027ec1201007387 */ /* 0x000fe80000100800 */
[----:B------:R-:W-:Y:S01]  /*97680*/  IMAD.X R17, R4, 0x1, R34, P6 ;  /* 0x0000000104117824 */ /* 0x000fe200030e0622 */
[----:B------:R0:W-:Y:S04]  /*97690*/  STL [R1+0x27e8], R14 ;  /* 0x0027e80e01007387 */ /* 0x0001e80000100800 */
[----:B------:R1:W-:Y:S01]  /*976a0*/  STL.64 [R1+0x10d0], R16 ;  /* 0x0010d01001007387 */ /* 0x0003e20000100a00 */
[----:B----4-:R-:W-:-:S02]  /*976b0*/  F2FP.SATFINITE.E5M2.F32.PACK_AB_MERGE_C R5, R6, R5, RZ ;  /* 0x000000050605723e */ /* 0x010fc400048060ff */
[----:B0-----:R-:W-:Y:S02]  /*976c0*/  F2FP.SATFINITE.E5M2.F32.PACK_AB_MERGE_C R14, R55, R48, RZ ;  /* 0x00000030370e723e */ /* 0x001fe400048060ff */
[----:B-1----:R-:W-:-:S03]  /*976d0*/  IADD3 R16, P6, R20, R47, RZ ;  /* 0x0000002f14107210 */ /* 0x002fc60007fde0ff */
[----:B------:R0:W-:Y:S02]  /*976e0*/  STL [R1+0x280c], R14 ;  /* 0x00280c0e01007387 */ /* 0x0001e40000100800 */
[----:B------:R-:W-:Y:S02]  /*976f0*/  IMAD.X R17, R4, 0x1, R35, P6 ;  /* 0x0000000104117824 */ /* 0x000fe400030e0623 */
[----:B------:R1:W-:Y:S01]  /*97700*/  STL [R1+0x2808], R5 ;  /* 0x0028080501007387 */ /* 0x0003e20000100800 */
[----:B------:R-:W-:Y:S02]  /*97710*/  IADD3 R6, P6, R20, R45, RZ ;  /* 0x0000002d14067210 */ /* 0x000fe40007fde0ff */
[----:B0-----:R-:W-:Y:S01]  /*97720*/  F2FP.SATFINITE.E5M2.F32.PACK_AB_MERGE_C R14, R7, R60, RZ ;  /* 0x0000003c070e723e */ /* 0x001fe200048060ff */
[----:B------:R-:W-:Y:S01]  /*97730*/  STL.64 [R1+0x10c0], R16 ;  /* 0x0010c01001007387 */ /* 0x000fe20000100a00 */
[----:B-1----:R-:W-:-:S03]  /*97740*/  F2FP.SATFINITE.E5M2.F32.PACK_AB_MERGE_C R5, R10, R9, RZ ;  /* 0x000000090a05723e */ /* 0x002fc600048060ff */
[----:B------:R-:W-:Y:S01]  /*97750*/  STL [R1+0x2828], R14 ;  /* 0x0028280e01007387 */ /* 0x000fe20000100800 */
[----:B------:R-:W-:-:S03]  /*97760*/  IMAD.X R7, R4, 0x1, R36, P6 ;  /* 0x0000000104077824 */ /* 0x000fc600030e0624 */
[----:B------:R0:W-:Y:S04]  /*97770*/  STL [R1+0x2824], R5 ;  /* 0x0028240501007387 */ /* 0x0001e80000100800 */
[----:B------:R-:W2:Y:S01]  /*97780*/  LDL.LU R9, [R1+0xeb0] ;  /* 0x000eb00001097983 */ /* 0x000ea20000300800 */
[----:B0-----:R-:W-:Y:S02]  /*97790*/  F2FP.SATFINITE.E5M2.F32.PACK_AB_MERGE_C R5, R0, R11, RZ ;  /* 0x0000000b0005723e */ /* 0x001fe400048060ff */
[----:B------:R-:W-:Y:S01]  /*977a0*/  F2FP.SATFINITE.E5M2.F32.PACK_AB_MERGE_C R0, R52, R50, RZ ;  /* 0x000000323400723e */ /* 0x000fe200048060ff */
[----:B------:R-:W-:Y:S04]  /*977b0*/  STL.64 [R1+0x10b0], R6 ;  /* 0x0010b00601007387 */ /* 0x000fe80000100a00 */
[----:B------:R-:W-:Y:S04]  /*977c0*/  STL [R1+0x2838], R5 ;  /* 0x0028380501007387 */ /* 0x000fe80000100800 */
[----:B------:R-:W2:Y:S04]  /*977d0*/  LDL.LU R10, [R1+0xeb4] ;  /* 0x000eb400010a7983 */ /* 0x000ea80000300800 */
[----:B------:R0:W-:Y:S04]  /*977e0*/  STL [R1+0x2834], R0 ;  /* 0x0028340001007387 */ /* 0x0001e80000100800 */
[----:B------:R-:W3:Y:S04]  /*977f0*/  LDL.LU R11, [R1+0xeb8] ;  /* 0x000eb800010b7983 */ /* 0x000ee80000300800 */
[----:B0-----:R-:W3:Y:S04]  /*97800*/  LDL.LU R0, [R1+0xebc] ;  /* 0x000ebc0001007983 */ /* 0x001ee80000300800 */
[----:B------:R-:W4:Y:S04]  /*97810*/  LDL.LU R50, [R1+0xea0] ;  /* 0x000ea00001327983 */ /* 0x000f280000300800 */
[----:B------:R-:W4:Y:S01]  /*97820*/  LDL.LU R52, [R1+0xea4] ;  /* 0x000ea40001347983 */ /* 0x000f220000300800 */
[----:B------:R-:W-:-:S05]  /*97830*/  IADD3 R6, P6, R20, R46, RZ ;  /* 0x0000002e14067210 */ /* 0x000fca0007fde0ff */
[----:B------:R-:W-:-:S05]  /*97840*/  IMAD.X R7, R4, 0x1, R37, P6 ;  /* 0x0000000104077824 */ /* 0x000fca00030e0625 */
[----:B------:R0:W-:Y:S01]  /*97850*/  STL.64 [R1+0x10b8], R6 ;  /* 0x0010b80601007387 */ /* 0x0001e20000100a00 */
[----:B------:R-:W-:Y:S02]  /*97860*/  F2FP.SATFINITE.E5M2.F32.PACK_AB_MERGE_C R12, R13, R12, RZ ;  /* 0x0000000c0d0c723e */ /* 0x000fe400048060ff */
[----:B0-----:R-:W-:Y:S02]  /*97870*/  IADD3 R6, P6, R20, R44, RZ ;  /* 0x0000002c14067210 */ /* 0x001fe40007fde0ff */
[----:B------:R-:W-:Y:S01]  /*97880*/  F2FP.SATFINITE.E5M2.F32.PACK_AB_MERGE_C R5, R8, R15, RZ ;  /* 0x0000000f0805723e */ /* 0x000fe200048060ff */
[----:B------:R-:W-:Y:S02]  /*97890*/  STL [R1+0x284c], R12 ;  /* 0x00284c0c01007387 */ /* 0x000fe40000100800 */
[----:B------:R-:W-:Y:S02]  /*978a0*/  IMAD.X R7, R4, 0x1, R38, P6 ;  /* 0x0000000104077824 */ /* 0x000fe400030e0626 */
[----:B------:R0:W-:Y:S01]  /*978b0*/  STL [R1+0x2848], R5 ;  /* 0x0028480501007387 */ /* 0x0001e20000100800 */
[----:B------:R-:W-:-:S03]  /*978c0*/  F2FP.SATFINITE.E5M2.F32.PACK_AB_MERGE_C R3, R3, R2, RZ ;  /* 0x000000020303723e */ /* 0x000fc600048060ff */
[----:B------:R-:W4:Y:S04]  /*978d0*/  LDL.LU R49, [R1+0xea8] ;  /* 0x000ea80001317983 */ /* 0x000f280000300800 */
[----:B------:R1:W-:Y:S01]  /*978e0*/  STL.64 [R1+0x10a8], R6 ;  /* 0x0010a80601007387 */ /* 0x0003e20000100a00 */
[----:B------:R-:W-:-:S03]  /*978f0*/  F2FP.SATFINITE.E5M2.F32.PACK_AB_MERGE_C R2, R51, R56, RZ ;  /* 0x000000383302723e */ /* 0x000fc600048060ff */
        /* <DEDUP_REMOVED lines=23> */
[----:B------:R-:W-:Y:S02]  /*97a70*/  IADD3 R18, P6, R21, R40, RZ ;  /* 0x0000002815127210 */ /* 0x000fe40007fde0ff */
        /* <DEDUP_REMOVED lines=14> */
[----:B------:R-:W-:-:S05]  /*97b60*/  SHF.R.S32.HI R4, RZ, 0x1f, R21 ;  /* 0x0000001fff047819 */ /* 0x000fca0000011415 */
[----:B------:R-:W-:-:S05]  /*97b70*/  IMAD.X R19, R4, 0x1, R42, P6 ;  /* 0x0000000104137824 */ /* 0x000fca00030e062a */
[----:B------:R0:W-:Y:S02]  /*97b80*/  STL.64 [R1+0x1090], R18 ;  /* 0x0010901201007387 */ /* 0x0001e40000100a00 */
[----:B0-----:R-:W-:Y:S02]  /*97b90*/  F2FP.SATFINITE.E5M2.F32.PACK_AB_MERGE_C R18, R59, R49, RZ ;  /* 0x000000313b12723e */ /* 0x001fe400048060ff */
        /* <DEDUP_REMOVED lines=55> */
[----:B------:R-:W4:Y:S01]  /*97f10*/  LDL.LU R10, [R1+0x14dc] ;  /* 0x0014dc00010a7983 */ /* 0x000f220000300800 */
[----:B------:R-:W-:-:S03]  /*97f20*/  IADD3 R12, P6, R21, R43, RZ ;  /* 0x0000002b150c7210 */ /* 0x000fc60007fde0ff */
[----:B------:R-:W4:Y:S04]  /*97f30*/  LDL.LU R11, [R1+0x14c0] ;  /* 0x0014c000010b7983 */ /* 0x000f280000300800 */
[----:B-1----:R-:W4:Y:S04]  /*97f40*/  LDL.LU R0, [R1+0x14c4] ;  /* 0x0014c40001007983 */ /* 0x002f280000300800 */
[----:B------:R-:W4:Y:S04]  /*97f50*/  LDL.LU R50, [R1+0x14c8] ;  /* 0x0014c80001327983 */ /* 0x000f280000300800 */
[----:B------:R-:W4:Y:S01]  /*97f60*/  LDL.LU R52, [R1+0x14cc] ;  /* 0x0014cc0001347983 */ /* 0x000f220000300800 */
[----:B------:R-:W-:-:S05]  /*97f70*/  IMAD.X R13, R4, 0x1, R39, P6 ;  /* 0x00000001040d7824 */ /* 0x000fca00030e0627 */
[----:B------:R0:W-:Y:S02]  /*97f80*/  STL.64 [R1+0x1060], R12 ;  /* 0x0010600c01007387 */ /* 0x0001e40000100a00 */
[----:B0-----:R-:W-:-:S05]  /*97f90*/  IADD3 R12, P6, R21, R61, RZ ;  /* 0x0000003d150c7210 */ /* 0x001fca0007fde0ff */
[----:B------:R-:W-:Y:S01]  /*97fa0*/  IMAD.X R13, R4, 0x1, R41, P6 ;  /* 0x00000001040d7824 */ /* 0x000fe200030e0629 */
[----:B------:R-:W-:-:S04]  /*97fb0*/  F2FP.SATFINITE.E5M2.F32.PACK_AB_MERGE_C R4, R8, R15, RZ ;  /* 0x0000000f0804723e */ /* 0x000fc800048060ff */
[----:B------:R0:W-:Y:S04]  /*97fc0*/  STL.64 [R1+0x1058], R12 ;  /* 0x0010580c01007387 */ /* 0x0001e80000100a00 */
[----:B------:R-:W-:Y:S01]  /*97fd0*/  STL [R1+0x2678], R4 ;  /* 0x0026780401007387 */ /* 0x000fe20000100800 */
[----:B------:R-:W-:-:S03]  /*97fe0*/  F2FP.SATFINITE.E5M2.F32.PACK_AB_MERGE_C R3, R3, R2, RZ ;  /* 0x000000020303723e */ /* 0x000fc600048060ff */
[----:B0-----:R-:W4:Y:S04]  /*97ff0*/  LDL.LU R12, [R1+0xd10] ;  /* 0x000d1000010c7983 */ /* 0x001f280000300800 */
[----:B------:R-:W-:Y:S01]  /*98000*/  STL [R1+0x27ac], R3 ;  /* 0x0027ac0301007387 */ /* 0x000fe20000100800 */
[----:B------:R-:W-:-:S03]  /*98010*/  F2FP.SATFINITE.E5M2.F32.PACK_AB_MERGE_C R2, R51, R56, RZ ;  /* 0x000000383302723e */ /* 0x000fc600048060ff */
        /* <DEDUP_REMOVED lines=30> */
[----:B------:R-:W-:Y:S04]  /*98200*/  STL [R1+0x27f8], R14 ;  /* 0x0027f80e01007387 */ /* 0x000fe80000100800 */
[----:B------:R0:W-:Y:S04]  /*98210*/  STL [R1+0x27f4], R5 ;  /* 0x0027f40501007387 */ /* 0x0001e80000100800 */
[----:B------:R1:W-:Y:S01]  /*98220*/  STL.64 [R1+0x1038], R6 ;  /* 0x0010380601007387 */ /* 0x0003e20000100a00 */
[----:B0-----:R-:W-:Y:S02]  /*98230*/  F2FP.SATFINITE.E5M2.F32.PACK_AB_MERGE_C R5, R0, R11, RZ ;  /* 0x0000000b0005723e */ /* 0x001fe400048060ff */
[----:B------:R-:W-:-:S02]  /*98240*/  F2FP.SATFINITE.E5M2.F32.PACK_AB_MERGE_C R0, R52, R50, RZ ;  /* 0x000000323400723e */ /* 0x000fc400048060ff */
[----:B-1----:R-:W-:Y:S01]  /*98250*/  IADD3 R6, P6, R22, R46, RZ ;  /* 0x0000002e16067210 */ /* 0x002fe20007fde0ff */
[----:B------:R-:W-:Y:S04]  /*98260*/  STL [R1+0x2818], R5 ;  /* 0x0028180501007387 */ /* 0x000fe80000100800 */
[----:B------:R-:W-:Y:S01]  /*98270*/  IMAD.X R7, R4, 0x1, R37, P6 ;  /* 0x0000000104077824 */ /* 0x000fe200030e0625 */
[----:B------:R0:W-:Y:S04]  /*98280*/  STL [R1+0x2814], R0 ;  /* 0x0028140001007387 */ /* 0x0001e80000100800 */
[----:B------:R-:W2:Y:S04]  /*98290*/  LDL.LU R9, [R1+0xbb0] ;  /* 0x000bb00001097983 */ /* 0x000ea80000300800 */
[----:B------:R-:W2:Y:S04]  /*982a0*/  LDL.LU R10, [R1+0xbb4] ;  /* 0x000bb400010a7983 */ /* 0x000ea80000300800 */
[----:B------:R-:W3:Y:S04]  /*982b0*/  LDL.LU R11, [R1+0xbb8] ;  /* 0x000bb800010b7983 */ /* 0x000ee80000300800 */
[----:B------:R1:W-:Y:S04]  /*982c0*/  STL.64 [R1+0x1030], R6 ;  /* 0x0010300601007387 */ /* 0x0003e80000100a00 */
[----:B0-----:R-:W3:Y:S04]  /*982d0*/  LDL.LU R0, [R1+0xbbc] ;  /* 0x000bbc0001007983 */ /* 0x001ee80000300800 */
[----:B------:R-:W4:Y:S04]  /*982e0*/  LDL.LU R50, [R1+0xba0] ;  /* 0x000ba00001327983 */ /* 0x000f280000300800 */
[----:B------:R-:W4:Y:S01]  /*982f0*/  LDL.LU R52, [R1+0xba4] ;  /* 0x000ba40001347983 */ /* 0x000f220000300800 */
[----:B-1----:R-:W-:-:S02]  /*98300*/  IADD3 R6, P6, R22, R44, RZ ;  /* 0x0000002c16067210 */ /* 0x002fc40007fde0ff */
[----:B------:R-:W-:-:S03]  /*98310*/  F2FP.SATFINITE.E5M2.F32.PACK_AB_MERGE_C R12, R13, R12, RZ ;  /* 0x0000000c0d0c723e */ /* 0x000fc600048060ff */
[----:B------:R-:W-:Y:S02]  /*98320*/  IMAD.X R7, R4, 0x1, R38, P6 ;  /* 0x0000000104077824 */ /* 0x000fe400030e0626 */
[----:B------:R-:W-:Y:S01]  /*98330*/  STL [R1+0x2830], R12 ;  /* 0x0028300c01007387 */ /* 0x000fe20000100800 */
[----:B------:R-:W-:-:S05]  /*98340*/  F2FP.SATFINITE.E5M2.F32.PACK_AB_MERGE_C R5, R8, R15, RZ ;  /* 0x0000000f0805723e */ /* 0x000fca00048060ff */
        /* <DEDUP_REMOVED lines=29> */
[----:B------:R0:W-:Y:S02]  /*98520*/  STL.64 [R1+0x1018], R18 ;  /* 0x0010181201007387 */ /* 0x0001e40000100a00 */
[----:B0-----:R-:W-:Y:S02]  /*98530*/  IADD3 R18, P6, R23, R40, RZ ;  /* 0x0000002817127210 */ /* 0x001fe40007fde0ff */
[----:B--2---:R-:W-:-:S05]  /*98540*/  F2FP.SATFINITE.E5M2.F32.PACK_AB_MERGE_C R9, R10, R9, RZ ;  /* 0x000000090a09723e */ /* 0x004fca00048060ff */
[----:B------:R0:W-:Y:S01]  /*98550*/  STL [R1+0x1d8], R9 ;  /* 0x0001d80901007387 */ /* 0x0001e20000100800 */
[----:B---3--:R-:W-:-:S03]  /*98560*/  F2FP.SATFINITE.E5M2.F32.PACK_AB_MERGE_C R4, R0, R11, RZ ;  /* 0x0000000b0004723e */ /* 0x008fc600048060ff */
[----:B0-----:R-:W2:Y:S01]  /*98570*/  LDL.LU R9, [R1+0x970] ;  /* 0x0009700001097983 */ /* 0x001ea20000300800 */
[----:B----4-:R-:W-:-:S03]  /*98580*/  F2FP.SATFINITE.E5M2.F32.PACK_AB_MERGE_C R0, R52, R50, RZ ;  /* 0x000000323400723e */ /* 0x010fc600048060ff */
[----:B------:R-:W-:Y:S04]  /*98590*/  STL [R1+0x1dc], R4 ;  /* 0x0001dc0401007387 */ /* 0x000fe80000100800 */
[----:B------:R-:W2:Y:S04]  /*985a0*/  LDL.LU R10, [R1+0x974] ;  /* 0x00097400010a7983 */ /* 0x000ea80000300800 */
[----:B------:R0:W-:Y:S04]  /*985b0*/  STL [R1+0x1cc], R0 ;  /* 0x0001cc0001007387 */ /* 0x0001e80000100800 */
[----:B------:R-:W3:Y:S04]  /*985c0*/  LDL.LU R11, [R1+0x978] ;  /* 0x00097800010b7983 */ /* 0x000ee80000300800 */
[----:B------:R-:W3:Y:S04]  /*985d0*/  LDL.LU R52, [R1+0x97c] ;  /* 0x00097c0001347983 */ /* 0x000ee80000300800 */
[----:B0-----:R-:W4:Y:S04]  /*985e0*/  LDL.LU R0, [R1+0x990] ;  /* 0x0009900001007983 */ /* 0x001f280000300800 */
[----:B------:R-:W4:Y:S01]  /*985f0*/  LDL.LU R50, [R1+0x994] ;  /* 0x0009940001327983 */ /* 0x000f220000300800 */
[----:B------:R-:W-:-:S05]  /*98600*/  SHF.R.S32.HI R4, RZ, 0x1f, R23 ;  /* 0x0000001fff047819 */ /* 0x000fca0000011417 */
[----:B------:R-:W-:-:S05]  /*98610*/  IMAD.X R19, R4, 0x1, R42, P6 ;  /* 0x0000000104137824 */ /* 0x000fca00030e062a */
[----:B------:R0:W-:Y:S01]  /*98620*/  STL.64 [R1+0x1010], R18 ;  /* 0x0010101201007387 */ /* 0x0001e20000100a00 */
[----:B------:R-:W-:Y:S02]  /*98630*/  F2FP.SATFINITE.E5M2.F32.PACK_AB_MERGE_C R14, R14, R16, RZ ;  /* 0x000000100e0e723e */ /* 0x000fe400048060ff */
[----:B------:R-:W-:Y:S02]  /*98640*/  IADD3 R16, P6, R23, R57, RZ ;  /* 0x0000003917107210 */ /* 0x000fe40007fde0ff */
[----:B0-----:R-:W-:-:S03]  /*98650*/  F2FP.SATFINITE.E5M2.F32.PACK_AB_MERGE_C R18, R59, R49, RZ ;  /* 0x000000313b12723e */ /* 0x001fc600048060ff */
        /* <DEDUP_REMOVED lines=24> */
[----:B------:R0:W-:Y:S04]  /*987e0*/  STL.64 [R1+0xff0], R2 ;  /* 0x000ff00201007387 */ /* 0x0001e80000100a00 */
[----:B------:R-:W4:Y:S04]  /*987f0*/  LDL.LU R18, [R1+0x998] ;  /* 0x0009980001127983 */ /* 0x000f280000300800 */
[----:B------:R-:W4:Y:S01]  /*98800*/  LDL.LU R17, [R1+0x99c] ;  /* 0x00099c0001117983 */ /* 0x000f220000300800 */
[----:B0-----:R-:W-:-:S05]  /*98810*/  F2FP.SATFINITE.E5M2.F32.PACK_AB_MERGE_C R2, R51, R56, RZ ;  /* 0x000000383302723e */ /* 0x001fca00048060ff */
[----:B------:R0:W-:Y:S04]  /*98820*/  STL [R1+0x170], R2 ;  /* 0x0001700201007387 */ /* 0x0001e80000100800 */
[----:B0-----:R-:W4:Y:S04]  /*98830*/  LDL.LU R2, [R1+0x9a0] ;  /* 0x0009a00001027983 */ /* 0x001f280000300800 */
[----:B------:R-:W4:Y:S04]  /*98840*/  LDL.LU R3, [R1+0x9a4] ;  /* 0x0009a40001037983 */ /* 0x000f280000300800 */
[----:B------:R-:W4:Y:S04]  /*98850*/  LDL.LU R56, [R1+0x9a8] ;  /* 0x0009a80001387983 */ /* 0x000f280000300800 */
[----:B------:R-:W4:Y:S01]  /*98860*/  LDL.LU R51, [R1+0x9ac] ;  /* 0x0009ac0001337983 */ /* 0x000f220000300800 */
[----:B------:R-:W-:-:S05]  /*98870*/  IADD3 R6, P6, R23, R44, RZ ;  /* 0x0000002c17067210 */ /* 0x000fca0007fde0ff */
[----:B------:R-:W-:Y:S01]  /*98880*/  IMAD.X R7, R4, 0x1, R38, P6 ;  /* 0x0000000104077824 */ /* 0x000fe200030e0626 */
[----:B------:R-:W-:-:S05]  /*98890*/  IADD3 R20, P6, R23, R43, RZ ;  /* 0x0000002b17147210 */ /* 0x000fca0007fde0ff */
[----:B------:R-:W-:Y:S01]  /*988a0*/  IMAD.X R21, R4, 0x1, R39, P6 ;  /* 0x0000000104157824 */ /* 0x000fe200030e0627 */
[----:B--2---:R-:W-:Y:S02]  /*988b0*/  F2FP.SATFINITE.E5M2.F32.PACK_AB_MERGE_C R53, R10, R9, RZ ;  /* 0x000000090a35723e */ /* 0x004fe400048060ff */
[----:B---3--:R-:W-:-:S05]  /*988c0*/  F2FP.SATFINITE.E5M2.F32.PACK_AB_MERGE_C R52, R52, R11, RZ ;  /* 0x0000000b3434723e */ /* 0x008fca00048060ff */
[----:B------:R-:W-:Y:S01]  /*988d0*/  STL.64 [R1+0x3b38], R52 ;  /* 0x003b383401007387 */ /* 0x000fe20000100a00 */
[----:B----4-:R-:W-:-:S03]  /*988e0*/  F2FP.SATFINITE.E5M2.F32.PACK_AB_MERGE_C R0, R50, R0, RZ ;  /* 0x000000003200723e */ /* 0x010fc600048060ff */
[----:B------:R0:W-:Y:S04]  /*988f0*/  STL.64 [R1+0xfe8], R6 ;  /* 0x000fe80601007387 */ /* 0x0001e80000100a00 */
[----:B------:R-:W2:Y:S04]  /*98900*/  LDL.LU R58, [R1+0x9c0] ;  /* 0x0009c000013a7983 */ /* 0x000ea80000300800 */
[----:B------:R-:W2:Y:S04]  /*98910*/  LDL.LU R49, [R1+0x9c4] ;  /* 0x0009c40001317983 */ /* 0x000ea80000300800 */
[----:B------:R1:W-:Y:S04]  /*98920*/  STL [R1+0xcc], R0 ;  /* 0x0000cc0001007387 */ /* 0x0003e80000100800 */
[----:B------:R-:W3:Y:S04]  /*98930*/  LDL.LU R59, [R1+0x9c8] ;  /* 0x0009c800013b7983 */ /* 0x000ee80000300800 */
[----:B------:R-:W3:Y:S04]  /*98940*/  LDL.LU R16, [R1+0x9cc] ;  /* 0x0009cc0001107983 */ /* 0x000ee80000300800 */
        /* <DEDUP_REMOVED lines=16> */
[----:B------:R0:W-:Y:S02]  /*98a50*/  STL.64 [R1+0xfe0], R20 ;  /* 0x000fe01401007387 */ /* 0x0001e40000100a00 */
[----:B0-----:R-:W-:-:S05]  /*98a60*/  IADD3 R20, P6, R23, R61, RZ ;  /* 0x0000003d17147210 */ /* 0x001fca0007fde0ff */
[----:B------:R-:W-:Y:S01]  /*98a70*/  IMAD.X R21, R4, 0x1, R41, P6 ;  /* 0x0000000104157824 */ /* 0x000fe200030e0629 */
[----:B------:R-:W-:-:S04]  /*98a80*/  F2FP.SATFINITE.E5M2.F32.PACK_AB_MERGE_C R17, R17, R18, RZ ;  /* 0x000000121111723e */ /* 0x000fc800048060ff */
[----:B------:R-:W-:Y:S04]  /*98a90*/  STL.64 [R1+0xfd8], R20 ;  /* 0x000fd81401007387 */ /* 0x000fe80000100a00 */
[----:B------:R-:W-:Y:S01]  /*98aa0*/  STL [R1+0xc8], R17 ;  /* 0x0000c81101007387 */ /* 0x000fe20000100800 */
[----:B------:R-:W-:-:S03]  /*98ab0*/  F2FP.SATFINITE.E5M2.F32.PACK_AB_MERGE_C R3, R3, R2, RZ ;  /* 0x000000020303723e */ /* 0x000fc600048060ff */
[----:B------:R-:W4:Y:S01]  /*98ac0*/  LDL.LU R2, [R1+0xa10] ;  /* 0x000a100001027983 */ /* 0x000f220000300800 */
[----:B------:R-:W-:-:S03]  /*98ad0*/  F2FP.SATFINITE.E5M2.F32.PACK_AB_MERGE_C R4, R51, R56, RZ ;  /* 0x000000383304723e */ /* 0x000fc600048060ff */
[----:B------:R0:W-:Y:S04]  /*98ae0*/  STL [R1+0x14c4], R3 ;  /* 0x0014c40301007387 */ /* 0x0001e80000100800 */
[----:B0-----:R-:W4:Y:S04]  /*98af0*/  LDL.LU R3, [R1+0xa14] ;  /* 0x000a140001037983 */ /* 0x001f280000300800 */
[----:B------:R0:W-:Y:S04]  /*98b00*/  STL [R1+0x14c0], R4 ;  /* 0x0014c00401007387 */ /* 0x0001e80000100800 */
[----:B------:R-:W4:Y:S04]  /*98b10*/  LDL.LU R56, [R1+0xa18] ;  /* 0x000a180001387983 */ /* 0x000f280000300800 */
[----:B------:R-:W4:Y:S01]  /*98b20*/  LDL.LU R51, [R1+0xa1c] ;  /* 0x000a1c0001337983 */ /* 0x000f220000300800 */
[----:B------:R-:W-:-:S02]  /*98b30*/  IADD3 R18, P6, R24, R40, RZ ;  /* 0x0000002818127210 */ /* 0x000fc40007fde0ff */
[----:B0-----:R-:W-:-:S05]  /*98b40*/  SHF.R.S32.HI R4, RZ, 0x1f, R24 ;  /* 0x0000001fff047819 */ /* 0x001fca0000011418 */
[----:B------:R-:W-:-:S05]  /*98b50*/  IMAD.X R19, R4, 0x1, R42, P6 ;  /* 0x0000000104137824 */ /* 0x000fca00030e062a */
[----:B------:R2:W-:Y:S02]  /*98b60*/  STL.64 [R1+0xfd0], R18 ;  /* 0x000fd01201007387 */ /* 0x0005e40000100a00 */
[----:B--2---:R-:W-:Y:S02]  /*98b70*/  F2FP.SATFINITE.E5M2.F32.PACK_AB_MERGE_C R19, R49, R58, RZ ;  /* 0x0000003a3113723e */ /* 0x004fe400048060ff */
[----:B---3--:R-:W-:Y:S02]  /*98b80*/  F2FP.SATFINITE.E5M2.F32.PACK_AB_MERGE_C R18, R16, R59, RZ ;  /* 0x0000003b1012723e */ /* 0x008fe400048060ff */
[----:B------:R-:W-:Y:S01]  /*98b90*/  IADD3 R16, P6, R24, R57, RZ ;  /* 0x0000003918107210 */ /* 0x000fe20007fde0ff */
[----:B------:R-:W-:Y:S04]  /*98ba0*/  STL [R1+0x271c], R19 ;  /* 0x00271c1301007387 */ /* 0x000fe80000100800 */
[----:B------:R-:W-:Y:S01]  /*98bb0*/  IMAD.X R17, R4, 0x1, R34, P6 ;  /* 0x0000000104117824 */ /* 0x000fe200030e0622 */
[----:B------:R-:W-:Y:S01]  /*98bc0*/  STL [R1+0x2720], R18 ;  /* 0x0027201201007387 */ /* 0x000fe20000100800 */
[----:B----4-:R-:W-:-:S03]  /*98bd0*/  F2FP.SATFINITE.E5M2.F32.PACK_AB_MERGE_C R14, R48, R14, RZ ;  /* 0x0000000e300e723e */ /* 0x010fc600048060ff */
[----:B------:R0:W-:Y:S01]  /*98be0*/  STL.64 [R1+0xfc0], R16 ;  /* 0x000fc01001007387 */ /* 0x0001e20000100a00 */
[----:B------:R-:W-:-:S03]  /*98bf0*/  F2FP.SATFINITE.E5M2.F32.PACK_AB_MERGE_C R5, R5, R55, RZ ;  /* 0x000000370505723e */ /* 0x000fc600048060ff */
[----:B------:R1:W-:Y:S01]  /*98c00*/  STL [R1+0x26f0], R14 ;  /* 0x0026f00e01007387 */ /* 0x0003e20000100800 */
[----:B0-----:R-:W-:Y:S02]  /*98c10*/  IADD3 R16, P6, R24, R47, RZ ;  /* 0x0000002f18107210 */ /* 0x001fe40007fde0ff */
[----:B-1----:R-:W-:-:S03]  /*98c20*/  F2FP.SATFINITE.E5M2.F32.PACK_AB_MERGE_C R14, R60, R6, RZ ;  /* 0x000000063c0e723e */ /* 0x002fc600048060ff */
[----:B------:R-:W-:Y:S01]  /*98c30*/  IMAD.X R17, R4, 0x1, R35, P6 ;  /* 0x0000000104117824 */ /* 0x000fe200030e0623 */
[----:B------:R-:W-:Y:S01]  /*98c40*/  IADD3 R6, P6, R24, R45, RZ ;  /* 0x0000002d18067210 */ /* 0x000fe20007fde0ff */
[----:B------:R0:W-:Y:S04]  /*98c50*/  STL [R1+0x26fc], R5 ;  /* 0x0026fc0501007387 */ /* 0x0001e80000100800 */
[----:B------:R-:W-:Y:S01]  /*98c60*/  STL.64 [R1+0xfc8], R16 ;  /* 0x000fc81001007387 */ /* 0x000fe20000100a00 */
[----:B0-----:R-:W-:Y:S01]  /*98c70*/  F2FP.SATFINITE.E5M2.F32.PACK_AB_MERGE_C R5, R12, R7, RZ ;  /* 0x000000070c05723e */ /* 0x001fe200048060ff */
[----:B------:R-:W-:Y:S02]  /*98c80*/  IMAD.X R7, R4, 0x1, R36, P6 ;  /* 0x0000000104077824 */ /* 0x000fe400030e0624 */
[----:B------:R-:W-:Y:S01]  /*98c90*/  STL [R1+0x26c0], R14 ;  /* 0x0026c00e01007387 */ /* 0x000fe20000100800 */
[----:B------:R-:W-:-:S03]  /*98ca0*/  F2FP.SATFINITE.E5M2.F32.PACK_AB_MERGE_C R12, R15, R13, RZ ;  /* 0x0000000d0f0c723e */ /* 0x000fc600048060ff */
[----:B------:R0:W-:Y:S04]  /*98cb0*/  STL [R1+0x26b8], R5 ;  /* 0x0026b80501007387 */ /* 0x0001e80000100800 */
[----:B------:R1:W-:Y:S01]  /*98cc0*/  STL.64 [R1+0xfb8], R6 ;  /* 0x000fb80601007387 */ /* 0x0003e20000100a00 */
[----:B0-----:R-:W-:-:S03]  /*98cd0*/  F2FP.SATFINITE.E5M2.F32.PACK_AB_MERGE_C R5, R9, R8, RZ ;  /* 0x000000080905723e */ /* 0x001fc600048060ff */
[----:B------:R-:W-:Y:S01]  /*98ce0*/  STL [R1+0x2684], R12 ;  /* 0x0026840c01007387 */ /* 0x000fe20000100800 */
[----:B-1----:R-:W-:-:S03]  /*98cf0*/  IADD3 R6, P6, R24, R46, RZ ;  /* 0x0000002e18067210 */ /* 0x002fc60007fde0ff */
[----:B------:R0:W-:Y:S01]  /*98d00*/  STL [R1+0x2688], R5 ;  /* 0x0026880501007387 */ /* 0x0001e20000100800 */
[----:B------:R-:W-:Y:S01]  /*98d10*/  F2FP.SATFINITE.E5M2.F32.PACK_AB_MERGE_C R0, R50, R0, RZ ;  /* 0x000000003200723e */ /* 0x000fe200048060ff */
[----:B------:R-:W-:Y:S02]  /*98d20*/  IMAD.X R7, R4, 0x1, R37, P6 ;  /* 0x0000000104077824 */ /* 0x000fe400030e0625 */
[----:B------:R-:W2:Y:S01]  /*98d30*/  LDL.LU R18, [R1+0xa20] ;  /* 0x000a200001127983 */ /* 0x000ea20000300800 */
[----:B0-----:R-:W-:-:S03]  /*98d40*/  F2FP.SATFINITE.E5M2.F32.PACK_AB_MERGE_C R5, R11, R10, RZ ;  /* 0x0000000a0b05723e */ /* 0x001fc600048060ff */
[----:B------:R0:W-:Y:S04]  /*98d50*/  STL.64 [R1+0xfb0], R6 ;  /* 0x000fb00601007387 */ /* 0x0001e80000100a00 */
[----:B------:R-:W-:Y:S04]  /*98d60*/  STL [R1+0x14b0], R5 ;  /* 0x0014b00501007387 */ /* 0x000fe80000100800 */
[----:B------:R-:W2:Y:S04]  /*98d70*/  LDL.LU R17, [R1+0xa24] ;  /* 0x000a240001117983 */ /* 0x000ea80000300800 */
[----:B------:R1:W-:Y:S04]  /*98d80*/  STL [R1+0x14ac], R0 ;  /* 0x0014ac0001007387 */ /* 0x0003e80000100800 */
[----:B------:R-:W3:Y:S04]  /*98d90*/  LDL.LU R9, [R1+0xa28] ;  /* 0x000a280001097983 */ /* 0x000ee80000300800 */
[----:B------:R-:W3:Y:S01]  /*98da0*/  LDL.LU R10, [R1+0xa2c] ;  /* 0x000a2c00010a7983 */ /* 0x000ee20000300800 */
[----:B0-----:R-:W-:-:S03]  /*98db0*/  IADD3 R6, P6, R24, R44, RZ ;  /* 0x0000002c18067210 */ /* 0x001fc60007fde0ff */
[----:B------:R-:W4:Y:S04]  /*98dc0*/  LDL.LU R11, [R1+0xa50] ;  /* 0x000a5000010b7983 */ /* 0x000f280000300800 */
[----:B------:R-:W4:Y:S01]  /*98dd0*/  LDL.LU R50, [R1+0xa54] ;  /* 0x000a540001327983 */ /* 0x000f220000300800 */
[----:B------:R-:W-:-:S03]  /*98de0*/  IMAD.X R7, R4, 0x1, R38, P6 ;  /* 0x0000000104077824 */ /* 0x000fc600030e0626 */
[----:B------:R-:W4:Y:S04]  /*98df0*/  LDL.LU R58, [R1+0xa58] ;  /* 0x000a5800013a7983 */ /* 0x000f280000300800 */
[----:B------:R0:W-:Y:S01]  /*98e00*/  STL.64 [R1+0xfa8], R6 ;  /* 0x000fa80601007387 */ /* 0x0001e20000100a00 */
[----:B------:R-:W-:-:S05]  /*98e10*/  F2FP.SATFINITE.E5M2.F32.PACK_AB_MERGE_C R2, R3, R2, RZ ;  /* 0x000000020302723e */ /* 0x000fca00048060ff */
[----:B------:R-:W-:Y:S04]  /*98e20*/  STL [R1+0xac], R2 ;  /* 0x0000ac0201007387 */ /* 0x000fe80000100800 */
[----:B------:R-:W4:Y:S01]  /*98e30*/  LDL.LU R49, [R1+0xa5c] ;  /* 0x000a5c0001317983 */ /* 0x000f220000300800 */
[----:B-1----:R-:W-:-:S05]  /*98e40*/  F2FP.SATFINITE.E5M2.F32.PACK_AB_MERGE_C R0, R51, R56, RZ ;  /* 0x000000383300723e */ /* 0x002fca00048060ff */
[----:B------:R1:W-:Y:S04]  /*98e50*/  STL [R1+0x14a8], R0 ;  /* 0x0014a80001007387 */ /* 0x0003e80000100800 */
        /* <DEDUP_REMOVED lines=23> */
[----:B------:R-:W-:Y:S01]  /*98fd0*/  STL.64 [R1+0xf98], R20 ;  /* 0x000f981401007387 */ /* 0x000fe20000100a00 */
[----:B--2---:R-:W-:-:S05]  /*98fe0*/  F2FP.SATFINITE.E5M2.F32.PACK_AB_MERGE_C R17, R17, R18, RZ ;  /* 0x000000121111723e */ /* 0x004fca00048060ff */
[----:B------:R-:W-:Y:S01]  /*98ff0*/  STL [R1+0x2d8], R17 ;  /* 0x0002d81101007387 */ /* 0x000fe20000100800 */
[----:B---3--:R-:W-:-:S03]  /*99000*/  F2FP.SATFINITE.E5M2.F32.PACK_AB_MERGE_C R10, R10, R9, RZ ;  /* 0x000000090a0a723e */ /* 0x008fc600048060ff */
[----:B------:R-:W2:Y:S04]  /*99010*/  LDL.LU R9, [R1+0xad8] ;  /* 0x000ad80001097983 */ /* 0x000ea80000300800 */
[----:B------:R0:W-:Y:S01]  /*99020*/  STL [R1+0x2f0], R10 ;  /* 0x0002f00a01007387 */ /* 0x0001e20000100800 */
[----:B----4-:R-:W-:-:S03]  /*99030*/  F2FP.SATFINITE.E5M2.F32.PACK_AB_MERGE_C R4, R50, R11, RZ ;  /* 0x0000000b3204723e */ /* 0x010fc600048060ff */
[----:B0-----:R-:W2:Y:S01]  /*99040*/  LDL.LU R10, [R1+0xadc] ;  /* 0x000adc00010a7983 */ /* 0x001ea20000300800 */
[----:B------:R-:W-:-:S03]  /*99050*/  IADD3 R18, P6, R25, R40, RZ ;  /* 0x0000002819127210 */ /* 0x000fc60007fde0ff */
[----:B------:R0:W-:Y:S04]  /*99060*/  STL [R1+0x1c4], R4 ;  /* 0x0001c40401007387 */ /* 0x0001e80000100800 */
[----:B------:R-:W3:Y:S04]  /*99070*/  LDL.LU R11, [R1+0xae0] ;  /* 0x000ae000010b7983 */ /* 0x000ee80000300800 */
[----:B------:R-:W3:Y:S01]  /*99080*/  LDL.LU R50, [R1+0xae4] ;  /* 0x000ae40001327983 */ /* 0x000ee20000300800 */
[----:B0-----:R-:W-:-:S05]  /*99090*/  SHF.R.S32.HI R4, RZ, 0x1f, R25 ;  /* 0x0000001fff047819 */ /* 0x001fca0000011419 */
[----:B------:R-:W-:-:S05]  /*990a0*/  IMAD.X R19, R4, 0x1, R42, P6 ;  /* 0x0000000104137824 */ /* 0x000fca00030e062a */
[----:B------:R0:W-:Y:S02]  /*990b0*/  STL.64 [R1+0xf90], R18 ;  /* 0x000f901201007387 */ /* 0x0001e40000100a00 */
[----:B0-----:R-:W-:Y:S02]  /*990c0*/  F2FP.SATFINITE.E5M2.F32.PACK_AB_MERGE_C R19, R49, R58, RZ ;  /* 0x0000003a3113723e */ /* 0x001fe400048060ff */
[----:B------:R-:W-:Y:S02]  /*990d0*/  F2FP.SATFINITE.E5M2.F32.PACK_AB_MERGE_C R18, R16, R59, RZ ;  /* 0x0000003b1012723e */ /* 0x000fe400048060ff */
[----:B------:R-:W-:Y:S01]  /*990e0*/  IADD3 R16, P6, R25, R57, RZ ;  /* 0x0000003919107210 */ /* 0x000fe20007fde0ff */
[----:B------:R-:W-:Y:S04]  /*990f0*/  STL [R1+0x1c8], R19 ;  /* 0x0001c81301007387 */ /* 0x000fe80000100800 */
[----:B------:R-:W-:Y:S01]  /*99100*/  IMAD.X R17, R4, 0x1, R34, P6 ;  /* 0x0000000104117824 */ /* 0x000fe200030e0622 */
[----:B------:R-:W-:Y:S01]  /*99110*/  STL [R1+0x1b4], R18 ;  /* 0x0001b41201007387 */ /* 0x000fe20000100800 */
[----:B------:R-:W-:-:S03]  /*99120*/  F2FP.SATFINITE.E5M2.F32.PACK_AB_MERGE_C R14, R48, R14, RZ ;  /* 0x0000000e300e723e */ /* 0x000fc600048060ff */
        /* <DEDUP_REMOVED lines=11> */
[----:B------:R-:W-:Y:S04]  /*991e0*/  STL [R1+0x1a0], R14 ;  /* 0x0001a00e01007387 */ /* 0x000fe80000100800 */
[----:B------:R0:W-:Y:S01]  /*991f0*/  STL [R1+0x17c], R5 ;  /* 0x00017c0501007387 */ /* 0x0001e20000100800 */
[----:B------:R-:W-:-:S03]  /*99200*/  F2FP.SATFINITE.E5M2.F32.PACK_AB_MERGE_C R0, R0, R8, RZ ;  /* 0x000000080000723e */ /* 0x000fc600048060ff */
[----:B------:R1:W-:Y:S01]  /*99210*/  STL.64 [R1+0xf78], R6 ;  /* 0x000f780601007387 */ /* 0x0003e20000100a00 */
[----:B0-----:R-:W-:Y:S02]  /*99220*/  F2FP.SATFINITE.E5M2.F32.PACK_AB_MERGE_C R5, R15, R13, RZ ;  /* 0x0000000d0f05723e */ /* 0x001fe400048060ff */
[----:B-1----:R-:W-:-:S03]  /*99230*/  IADD3 R6, P6, R25, R46, RZ ;  /* 0x0000002e19067210 */ /* 0x002fc60007fde0ff */
[----:B------:R-:W-:Y:S01]  /*99240*/  STL [R1+0x184], R5 ;  /* 0x0001840501007387 */ /* 0x000fe20000100800 */
[----:B------:R-:W-:-:S03]  /*99250*/  F2FP.SATFINITE.E5M2.F32.PACK_AB_MERGE_C R55, R51, R56, RZ ;  /* 0x000000383337723e */ /* 0x000fc600048060ff */
[----:B------:R0:W-:Y:S01]  /*99260*/  STL [R1+0x150], R0 ;  /* 0x0001500001007387 */ /* 0x0001e20000100800 */
[C---:B------:R-:W-:Y:S01]  /*99270*/  IMAD.X R7, R4.reuse, 0x1, R37, P6 ;  /* 0x0000000104077824 */ /* 0x040fe200030e0625 */
[----:B0-----:R-:W-:Y:S02]  /*99280*/  F2FP.SATFINITE.E5M2.F32.PACK_AB_MERGE_C R0, R3, R2, RZ ;  /* 0x000000020300723e */ /* 0x001fe400048060ff */
[C---:B------:R-:W-:Y:S01]  /*99290*/  IADD3 R2, P6, R25.reuse, R44, RZ ;  /* 0x0000002c19027210 */ /* 0x040fe20007fde0ff */
[----:B------:R-:W-:Y:S04]  /*992a0*/  STL [R1+0x3b10], R55 ;  /* 0x003b103701007387 */ /* 0x000fe80000100800 */
[----:B------:R-:W-:Y:S01]  /*992b0*/  IMAD.X R3, R4, 0x1, R38, P6 ;  /* 0x0000000104037824 */ /* 0x000fe200030e0626 */
[----:B------:R-:W-:Y:S04]  /*992c0*/  STL.64 [R1+0xf70], R6 ;  /* 0x000f700601007387 */ /* 0x000fe80000100a00 */
[----:B------:R-:W-:Y:S04]  /*992d0*/  STL [R1+0x158], R0 ;  /* 0x0001580001007387 */ /* 0x000fe80000100800 */
[----:B------:R-:W4:Y:S04]  /*992e0*/  LDL.LU R21, [R1+0xae8] ;  /* 0x000ae80001157983 */ /* 0x000f280000300800 */
[----:B------:R0:W-:Y:S04]  /*992f0*/  STL.64 [R1+0xf68], R2 ;  /* 0x000f680201007387 */ /* 0x0001e80000100a00 */
[----:B0-----:R-:W4:Y:S04]  /*99300*/  LDL.LU R3, [R1+0xaec] ;  /* 0x000aec0001037983 */ /* 0x001f280000300800 */
[----:B------:R-:W4:Y:S04]  /*99310*/  LDL.LU R0, [R1+0xb00] ;  /* 0x000b000001007983 */ /* 0x000f280000300800 */
[----:B------:R-:W4:Y:S04]  /*99320*/  LDL.LU R2, [R1+0xb04] ;  /* 0x000b040001027983 */ /* 0x000f280000300800 */
[----:B------:R-:W4:Y:S04]  /*99330*/  LDL.LU R56, [R1+0xb08] ;  /* 0x000b080001387983 */ /* 0x000f280000300800 */
[----:B------:R-:W4:Y:S01]  /*99340*/  LDL.LU R51, [R1+0xb0c] ;  /* 0x000b0c0001337983 */ /* 0x000f220000300800 */
[----:B------:R-:W-:-:S05]  /*99350*/  IADD3 R6, P6, R25, R43, RZ ;  /* 0x0000002b19067210 */ /* 0x000fca0007fde0ff */
[----:B------:R-:W-:Y:S01]  /*99360*/  IMAD.X R7, R4, 0x1, R39, P6 ;  /* 0x0000000104077824 */ /* 0x000fe200030e0627 */
[----:B------:R-:W-:-:S05]  /*99370*/  IADD3 R22, P6, R25, R61, RZ ;  /* 0x0000003d19167210 */ /* 0x000fca0007fde0ff */
[----:B------:R-:W-:Y:S01]  /*99380*/  IMAD.X R23, R4, 0x1, R41, P6 ;  /* 0x0000000104177824 */ /* 0x000fe200030e0629 */
[----:B--2---:R-:W-:-:S05]  /*99390*/  F2FP.SATFINITE.E5M2.F32.PACK_AB_MERGE_C R58, R10, R9, RZ ;  /* 0x000000090a3a723e */ /* 0x004fca00048060ff */
[----:B------:R-:W-:Y:S04]  /*993a0*/  STL [R1+0x3b14], R58 ;  /* 0x003b143a01007387 */ /* 0x000fe80000100800 */
[----:B------:R-:W2:Y:S04]  /*993b0*/  LDL.LU R20, [R1+0xb10] ;  /* 0x000b100001147983 */ /* 0x000ea80000300800 */
[----:B------:R-:W2:Y:S04]  /*993c0*/  LDL.LU R19, [R1+0xb14] ;  /* 0x000b140001137983 */ /* 0x000ea80000300800 */
[----:B------:R-:W2:Y:S04]  /*993d0*/  LDL.LU R18, [R1+0xb18] ;  /* 0x000b180001127983 */ /* 0x000ea80000300800 */
[----:B------:R0:W-:Y:S04]  /*993e0*/  STL.64 [R1+0xf60], R6 ;  /* 0x000f600601007387 */ /* 0x0001e80000100a00 */
        /* <DEDUP_REMOVED lines=13> */
[----:B---3--:R-:W-:-:S03]  /*994c0*/  F2FP.SATFINITE.E5M2.F32.PACK_AB_MERGE_C R48, R50, R11, RZ ;  /* 0x0000000b3230723e */ /* 0x008fc600048060ff */
[----:B------:R-:W3:Y:S04]  /*994d0*/  LDL.LU R9, [R1+0x1490] ;  /* 0x0014900001097983 */ /* 0x000ee80000300800 */
[----:B------:R-:W3:Y:S04]  /*994e0*/  LDL.LU R10, [R1+0x1494] ;  /* 0x00149400010a7983 */ /* 0x000ee80000300800 */
[----:B------:R-:W3:Y:S04]  /*994f0*/  LDL.LU R11, [R1+0x1498] ;  /* 0x00149800010b7983 */ /* 0x000ee80000300800 */
[----:B------:R-:W3:Y:S01]  /*99500*/  LDL.LU R50, [R1+0x149c] ;  /* 0x00149c0001327983 */ /* 0x000ee20000300800 */
[----:B----4-:R-:W-:-:S05]  /*99510*/  F2FP.SATFINITE.E5M2.F32.PACK_AB_MERGE_C R3, R3, R21, RZ ;  /* 0x000000150303723e */ /* 0x010fca00048060ff */
[----:B------:R-:W-:Y:S01]  /*99520*/  STL [R1+0x3b58], R3 ;  /* 0x003b580301007387 */ /* 0x000fe20000100800 */
[----:B------:R-:W-:-:S03]  /*99530*/  F2FP.SATFINITE.E5M2.F32.PACK_AB_MERGE_C R53, R2, R0, RZ ;  /* 0x000000000235723e */ /* 0x000fc600048060ff */
[----:B------:R0:W-:Y:S04]  /*99540*/  STL.64 [R1+0xf58], R22 ;  /* 0x000f581601007387 */ /* 0x0001e80000100a00 */
[----:B------:R-:W4:Y:S01]  /*99550*/  LDL.LU R0, [R1+0x1480] ;  /* 0x0014800001007983 */ /* 0x000f220000300800 */
[----:B------:R-:W-:-:S03]  /*99560*/  F2FP.SATFINITE.E5M2.F32.PACK_AB_MERGE_C R52, R51, R56, RZ ;  /* 0x000000383334723e */ /* 0x000fc600048060ff */
[----:B------:R-:W4:Y:S04]  /*99570*/  LDL.LU R2, [R1+0x1484] ;  /* 0x0014840001027983 */ /* 0x000f280000300800 */
[----:B------:R-:W4:Y:S04]  /*99580*/  LDL.LU R56, [R1+0x1488] ;  /* 0x0014880001387983 */ /* 0x000f280000300800 */
[----:B------:R-:W4:Y:S01]  /*99590*/  LDL.LU R51, [R1+0x148c] ;  /* 0x00148c0001337983 */ /* 0x000f220000300800 */
[----:B------:R-:W-:Y:S02]  /*995a0*/  SHF.R.S32.HI R4, RZ, 0x1f, R26 ;  /* 0x0000001fff047819 */ /* 0x000fe4000001141a */
[----:B0-----:R-:W-:Y:S01]  /*995b0*/  IADD3 R22, P6, R26, R40, RZ ;  /* 0x000000281a167210 */ /* 0x001fe20007fde0ff */
[----:B------:R-:W-:Y:S04]  /*995c0*/  STL.64 [R1+0x3b60], R52 ;  /* 0x003b603401007387 */ /* 0x000fe80000100a00 */
[----:B------:R-:W-:-:S05]  /*995d0*/  IMAD.X R23, R4, 0x1, R42, P6 ;  /* 0x0000000104177824 */ /* 0x000fca00030e062a */
[----:B------:R-:W-:Y:S01]  /*995e0*/  STL.64 [R1+0xf50], R22 ;  /* 0x000f501601007387 */ /* 0x000fe20000100a00 */
[----:B--2---:R-:W-:-:S05]  /*995f0*/  F2FP.SATFINITE.E5M2.F32.PACK_AB_MERGE_C R20, R19, R20, RZ ;  /* 0x000000141314723e */ /* 0x004fca00048060ff */
[----:B------:R-:W-:Y:S01]  /*99600*/  STL [R1+0x14a4], R20 ;  /* 0x0014a41401007387 */ /* 0x000fe20000100800 */
[----:B------:R-:W-:Y:S02]  /*99610*/  F2FP.SATFINITE.E5M2.F32.PACK_AB_MERGE_C R3, R17, R18, RZ ;  /* 0x000000121103723e */ /* 0x000fe400048060ff */
[----:B------:R-:W-:-:S03]  /*99620*/  IADD3 R18, P6, R26, R57, RZ ;  /* 0x000000391a127210 */ /* 0x000fc60007fde0ff */
[----:B------:R0:W-:Y:S02]  /*99630*/  STL [R1+0x14a0], R3 ;  /* 0x0014a00301007387 */ /* 0x0001e40000100800 */
[----:B------:R-:W-:-:S05]  /*99640*/  IMAD.X R19, R4, 0x1, R34, P6 ;  /* 0x0000000104137824 */ /* 0x000fca00030e0622 */
[----:B------:R1:W-:Y:S01]  /*99650*/  STL.64 [R1+0xf48], R18 ;  /* 0x000f481201007387 */ /* 0x0003e20000100a00 */
[----:B0-----:R-:W-:Y:S02]  /*99660*/  F2FP.SATFINITE.E5M2.F32.PACK_AB_MERGE_C R3, R14, R16, RZ ;  /* 0x000000100e03723e */ /* 0x001fe400048060ff */
[----:B------:R-:W-:Y:S02]  /*99670*/  IADD3 R16, P6, R26, R47, RZ ;  /* 0x0000002f1a107210 */ /* 0x000fe40007fde0ff */
[----:B-1----:R-:W-:-:S03]  /*99680*/  F2FP.SATFINITE.E5M2.F32.PACK_AB_MERGE_C R18, R59, R49, RZ ;  /* 0x000000313b12723e */ /* 0x002fc600048060ff */
[----:B------:R-:W-:Y:S01]  /*99690*/  IMAD.X R17, R4, 0x1, R35, P6 ;  /* 0x0000000104117824 */ /* 0x000fe200030e0623 */
[----:B------:R-:W-:Y:S02]  /*996a0*/  F2FP.SATFINITE.E5M2.F32.PACK_AB_MERGE_C R5, R6, R5, RZ ;  /* 0x000000050605723e */ /* 0x000fe400048060ff */
[----:B------:R-:W-:Y:S01]  /*996b0*/  IADD3 R6, P6, R26, R45, RZ ;  /* 0x0000002d1a067210 */ /* 0x000fe20007fde0ff */
[----:B------:R-:W-:Y:S04]  /*996c0*/  STL [R1+0x2708], R18 ;  /* 0x0027081201007387 */ /* 0x000fe80000100800 */
[----:B------:R0:W-:Y:S04]  /*996d0*/  STL [R1+0x270c], R3 ;  /* 0x00270c0301007387 */ /* 0x0001e80000100800 */
[----:B------:R-:W-:Y:S01]  /*996e0*/  STL.64 [R1+0xf40], R16 ;  /* 0x000f401001007387 */ /* 0x000fe20000100a00 */
[----:B0-----:R-:W-:Y:S01]  /*996f0*/  F2FP.SATFINITE.E5M2.F32.PACK_AB_MERGE_C R3, R7, R60, RZ ;  /* 0x0000003c0703723e */ /* 0x001fe200048060ff */
[----:B------:R-:W-:-:S02]  /*99700*/  IMAD.X R7, R4, 0x1, R36, P6 ;  /* 0x0000000104077824 */ /* 0x000fc400030e0624 */
[----:B------:R0:W-:Y:S04]  /*99710*/  STL [R1+0x26cc], R5 ;  /* 0x0026cc0501007387 */ /* 0x0001e80000100800 */
[----:B------:R1:W-:Y:S04]  /*99720*/  STL [R1+0x26e0], R3 ;  /* 0x0026e00301007387 */ /* 0x0003e80000100800 */
[----:B------:R2:W-:Y:S01]  /*99730*/  STL.64 [R1+0xf30], R6 ;  /* 0x000f300601007387 */ /* 0x0005e20000100a00 */
[----:B0-----:R-:W-:Y:S02]  /*99740*/  F2FP.SATFINITE.E5M2.F32.PACK_AB_MERGE_C R5, R13, R12, RZ ;  /* 0x0000000c0d05723e */ /* 0x001fe400048060ff */
[----:B-1----:R-:W-:-:S03]  /*99750*/  F2FP.SATFINITE.E5M2.F32.PACK_AB_MERGE_C R3, R8, R15, RZ ;  /* 0x0000000f0803723e */ /* 0x002fc600048060ff */
[----:B------:R3:W-:Y:S01]  /*99760*/  STL [R1+0x26a8], R5 ;  /* 0x0026a80501007387 */ /* 0x0007e20000100800 */
[----:B--2---:R-:W-:-:S03]  /*99770*/  IADD3 R6, P6, R26, R46, RZ ;  /* 0x0000002e1a067210 */ /* 0x004fc60007fde0ff */
[----:B------:R0:W-:Y:S02]  /*99780*/  STL [R1+0x26b4], R3 ;  /* 0x0026b40301007387 */ /* 0x0001e40000100800 */
[----:B------:R-:W-:Y:S01]  /*99790*/  IMAD.X R7, R4, 0x1, R37, P6 ;  /* 0x0000000104077824 */ /* 0x000fe200030e0625 */
[----:B---3--:R-:W-:Y:S01]  /*997a0*/  F2FP.SATFINITE.E5M2.F32.PACK_AB_MERGE_C R5, R10, R9, RZ ;  /* 0x000000090a05723e */ /* 0x008fe200048060ff */
[----:B------:R-:W2:Y:S01]  /*997b0*/  LDL.LU R22, [R1+0xb80] ;  /* 0x000b800001167983 */ /* 0x000ea20000300800 */
[----:B0-----:R-:W-:-:S03]  /*997c0*/  F2FP.SATFINITE.E5M2.F32.PACK_AB_MERGE_C R3, R50, R11, RZ ;  /* 0x0000000b3203723e */ /* 0x001fc600048060ff */
[----:B------:R0:W-:Y:S04]  /*997d0*/  STL.64 [R1+0xf38], R6 ;  /* 0x000f380601007387 */ /* 0x0001e80000100a00 */
[----:B------:R1:W-:Y:S04]  /*997e0*/  STL [R1+0x14d0], R5 ;  /* 0x0014d00501007387 */ /* 0x0003e80000100800 */
[----:B------:R-:W2:Y:S04]  /*997f0*/  LDL.LU R21, [R1+0xb84] ;  /* 0x000b840001157983 */ /* 0x000ea80000300800 */
[----:B------:R-:W-:Y:S04]  /*99800*/  STL [R1+0x14dc], R3 ;  /* 0x0014dc0301007387 */ /* 0x000fe80000100800 */
[----:B------:R-:W3:Y:S04]  /*99810*/  LDL.LU R8, [R1+0xb88] ;  /* 0x000b880001087983 */ /* 0x000ee80000300800 */
[----:B------:R-:W3:Y:S04]  /*99820*/  LDL.LU R9, [R1+0xb8c] ;  /* 0x000b8c0001097983 */ /* 0x000ee80000300800 */
[----:B------:R-:W3:Y:S04]  /*99830*/  LDL.LU R10, [R1+0xb90] ;  /* 0x000b9000010a7983 */ /* 0x000ee80000300800 */
[----:B------:R-:W3:Y:S01]  /*99840*/  LDL.LU R50, [R1+0xb94] ;  /* 0x000b940001327983 */ /* 0x000ee20000300800 */
[----:B0-----:R-:W-:-:S03]  /*99850*/  IADD3 R6, P6, R26, R44, RZ ;  /* 0x0000002c1a067210 */ /* 0x001fc60007fde0ff */
[----:B------:R-:W3:Y:S02]  /*99860*/  LDL.LU R20, [R1+0xb98] ;  /* 0x000b980001147983 */ /* 0x000ee40000300800 */
[----:B------:R-:W-:-:S05]  /*99870*/  IMAD.X R7, R4, 0x1, R38, P6 ;  /* 0x0000000104077824 */ /* 0x000fca00030e0626 */
[----:B------:R0:W-:Y:S01]  /*99880*/  STL.64 [R1+0xf28], R6 ;  /* 0x000f280601007387 */ /* 0x0001e20000100a00 */
[----:B----4-:R-:W-:-:S05]  /*99890*/  F2FP.SATFINITE.E5M2.F32.PACK_AB_MERGE_C R2, R2, R0, RZ ;  /* 0x000000000202723e */ /* 0x010fca00048060ff */
[----:B------:R-:W-:Y:S01]  /*998a0*/  STL [R1+0x1490], R2 ;  /* 0x0014900201007387 */ /* 0x000fe20000100800 */
[----:B------:R-:W-:-:S03]  /*998b0*/  F2FP.SATFINITE.E5M2.F32.PACK_AB_MERGE_C R0, R51, R56, RZ ;  /* 0x000000383300723e */ /* 0x000fc600048060ff */
        /* <DEDUP_REMOVED lines=29> */
[----:B------:R-:W2:Y:S01]  /*99a90*/  LDL.LU R8, [R1+0xc28] ;  /* 0x000c280001087983 */ /* 0x000ea20000300800 */
[----:B------:R-:W-:-:S03]  /*99aa0*/  F2FP.SATFINITE.E5M2.F32.PACK_AB_MERGE_C R3, R50, R10, RZ ;  /* 0x0000000a3203723e */ /* 0x000fc600048060ff */
[----:B------:R0:W-:Y:S04]  /*99ab0*/  STL [R1+0x1484], R4 ;  /* 0x0014840401007387 */ /* 0x0001e80000100800 */
[----:B------:R-:W2:Y:S04]  /*99ac0*/  LDL.LU R9, [R1+0xc2c] ;  /* 0x000c2c0001097983 */ /* 0x000ea80000300800 */
[----:B------:R1:W-:Y:S04]  /*99ad0*/  STL [R1+0x1a4], R3 ;  /* 0x0001a40301007387 */ /* 0x0003e80000100800 */
[----:B------:R-:W3:Y:S04]  /*99ae0*/  LDL.LU R10, [R1+0xc40] ;  /* 0x000c4000010a7983 */ /* 0x000ee80000300800 */
[----:B------:R-:W3:Y:S01]  /*99af0*/  LDL.LU R50, [R1+0xc44] ;  /* 0x000c440001327983 */ /* 0x000ee20000300800 */
[----:B0-----:R-:W-:-:S02]  /*99b00*/  SHF.R.S32.HI R4, RZ, 0x1f, R27 ;  /* 0x0000001fff047819 */ /* 0x001fc4000001141b */
[----:B------:R-:W-:-:S05]  /*99b10*/  IADD3 R22, P6, R27, R40, RZ ;  /* 0x000000281b167210 */ /* 0x000fca0007fde0ff */
[----:B------:R-:W-:-:S05]  /*99b20*/  IMAD.X R23, R4, 0x1, R42, P6 ;  /* 0x0000000104177824 */ /* 0x000fca00030e062a */
[----:B------:R-:W-:Y:S01]  /*99b30*/  STL.64 [R1+0xf08], R22 ;  /* 0x000f081601007387 */ /* 0x000fe20000100a00 */
[----:B----4-:R-:W-:-:S05]  /*99b40*/  F2FP.SATFINITE.E5M2.F32.PACK_AB_MERGE_C R20, R19, R20, RZ ;  /* 0x000000141314723e */ /* 0x010fca00048060ff */
[----:B------:R-:W-:Y:S01]  /*99b50*/  STL [R1+0x1a8], R20 ;  /* 0x0001a81401007387 */ /* 0x000fe20000100800 */
[----:B-1----:R-:W-:Y:S02]  /*99b60*/  F2FP.SATFINITE.E5M2.F32.PACK_AB_MERGE_C R3, R17, R18, RZ ;  /* 0x000000121103723e */ /* 0x002fe400048060ff */
        /* <DEDUP_REMOVED lines=21> */
[----:B----4-:R-:W-:-:S03]  /*99cc0*/  IADD3 R6, P6, R27, R46, RZ ;  /* 0x0000002e1b067210 */ /* 0x010fc60007fde0ff */
[----:B------:R1:W-:Y:S02]  /*99cd0*/  STL [R1+0x138], R3 ;  /* 0x0001380301007387 */ /* 0x0003e40000100800 */
[----:B------:R-:W-:Y:S01]  /*99ce0*/  IMAD.X R7, R4, 0x1, R37, P6 ;  /* 0x0000000104077824 */ /* 0x000fe200030e0625 */
[----:B0-----:R-:W-:Y:S02]  /*99cf0*/  F2FP.SATFINITE.E5M2.F32.PACK_AB_MERGE_C R5, R2, R0, RZ ;  /* 0x000000000205723e */ /* 0x001fe400048060ff */
[----:B------:R-:W-:Y:S02]  /*99d00*/  F2FP.SATFINITE.E5M2.F32.PACK_AB_MERGE_C R0, R51, R56, RZ ;  /* 0x000000383300723e */ /* 0x000fe400048060ff */
[----:B------:R-:W-:Y:S01]  /*99d10*/  IADD3 R2, P6, R27, R44, RZ ;  /* 0x0000002c1b027210 */ /* 0x000fe20007fde0ff */
[----:B------:R-:W-:Y:S04]  /*99d20*/  STL.64 [R1+0xef8], R6 ;  /* 0x000ef80601007387 */ /* 0x000fe80000100a00 */
[----:B------:R-:W-:Y:S01]  /*99d30*/  STL [R1+0x134], R5 ;  /* 0x0001340501007387 */ /* 0x000fe20000100800 */
[----:B-1----:R-:W-:-:S03]  /*99d40*/  IMAD.X R3, R4, 0x1, R38, P6 ;  /* 0x0000000104037824 */ /* 0x002fc600030e0626 */
[----:B------:R0:W-:Y:S04]  /*99d50*/  STL [R1+0xb0], R0 ;  /* 0x0000b00001007387 */ /* 0x0001e80000100800 */
[----:B------:R-:W4:Y:S04]  /*99d60*/  LDL.LU R22, [R1+0xc48] ;  /* 0x000c480001167983 */ /* 0x000f280000300800 */
[----:B------:R-:W4:Y:S04]  /*99d70*/  LDL.LU R11, [R1+0xc4c] ;  /* 0x000c4c00010b7983 */ /* 0x000f280000300800 */
[----:B0-----:R-:W4:Y:S04]  /*99d80*/  LDL.LU R0, [R1+0xc50] ;  /* 0x000c500001007983 */ /* 0x001f280000300800 */
[----:B------:R0:W-:Y:S04]  /*99d90*/  STL.64 [R1+0xee0], R2 ;  /* 0x000ee00201007387 */ /* 0x0001e80000100a00 */
[----:B0-----:R-:W4:Y:S04]  /*99da0*/  LDL.LU R2, [R1+0xc54] ;  /* 0x000c540001027983 */ /* 0x001f280000300800 */
[----:B------:R-:W4:Y:S04]  /*99db0*/  LDL.LU R56, [R1+0xc58] ;  /* 0x000c580001387983 */ /* 0x000f280000300800 */
[----:B------:R-:W4:Y:S01]  /*99dc0*/  LDL.LU R51, [R1+0xc5c] ;  /* 0x000c5c0001337983 */ /* 0x000f220000300800 */
[----:B------:R-:W-:-:S05]  /*99dd0*/  IADD3 R6, P6, R27, R43, RZ ;  /* 0x0000002b1b067210 */ /* 0x000fca0007fde0ff */
[----:B------:R-:W-:Y:S01]  /*99de0*/  IMAD.X R7, R4, 0x1, R39, P6 ;  /* 0x0000000104077824 */ /* 0x000fe200030e0627 */
[----:B--2---:R-:W-:Y:S02]  /*99df0*/  F2FP.SATFINITE.E5M2.F32.PACK_AB_MERGE_C R3, R9, R8, RZ ;  /* 0x000000080903723e */ /* 0x004fe400048060ff */
[----:B---3--:R-:W-:-:S05]  /*99e00*/  F2FP.SATFINITE.E5M2.F32.PACK_AB_MERGE_C R58, R50, R10, RZ ;  /* 0x0000000a323a723e */ /* 0x008fca00048060ff */
[----:B------:R-:W-:Y:S04]  /*99e10*/  STL [R1+0x3b88], R58 ;  /* 0x003b883a01007387 */ /* 0x000fe80000100800 */
[----:B------:R-:W-:Y:S04]  /*99e20*/  STL [R1+0xb4], R3 ;  /* 0x0000b40301007387 */ /* 0x000fe80000100800 */
[----:B------:R-:W2:Y:S04]  /*99e30*/  LDL.LU R21, [R1+0xc60] ;  /* 0x000c600001157983 */ /* 0x000ea80000300800 */
[----:B------:R-:W2:Y:S04]  /*99e40*/  LDL.LU R20, [R1+0xc64] ;  /* 0x000c640001147983 */ /* 0x000ea80000300800 */
[----:B------:R-:W3:Y:S04]  /*99e50*/  LDL.LU R19, [R1+0xc68] ;  /* 0x000c680001137983 */ /* 0x000ee80000300800 */
[----:B------:R0:W-:Y:S04]  /*99e60*/  STL.64 [R1+0xed8], R6 ;  /* 0x000ed80601007387 */ /* 0x0001e80000100a00 */
[----:B------:R-:W3:Y:S04]  /*99e70*/  LDL.LU R18, [R1+0xc6c] ;  /* 0x000c6c0001127983 */ /* 0x000ee80000300800 */
[----:B------:R-:W3:Y:S01]  /*99e80*/  LDL.LU R17, [R1+0xc70] ;  /* 0x000c700001117983 */ /* 0x000ee20000300800 */
[----:B0-----:R-:W-:-:S03]  /*99e90*/  IADD3 R6, P6, R27, R61, RZ ;  /* 0x0000003d1b067210 */ /* 0x001fc60007fde0ff */
[----:B------:R-:W3:Y:S02]  /*99ea0*/  LDL.LU R49, [R1+0xc74] ;  /* 0x000c740001317983 */ /* 0x000ee40000300800 */
[----:B------:R-:W-:Y:S02]  /*99eb0*/  IMAD.X R7, R4, 0x1, R41, P6 ;  /* 0x0000000104077824 */ /* 0x000fe400030e0629 */
[----:B------:R-:W3:Y:S04]  /*99ec0*/  LDL.LU R59, [R1+0xc78] ;  /* 0x000c7800013b7983 */ /* 0x000ee80000300800 */
[----:B------:R0:W-:Y:S04]  /*99ed0*/  STL.64 [R1+0xef0], R6 ;  /* 0x000ef00601007387 */ /* 0x0001e80000100a00 */
        /* <DEDUP_REMOVED lines=13> */
[----:B----4-:R-:W-:-:S05]  /*99fb0*/  F2FP.SATFINITE.E5M2.F32.PACK_AB_MERGE_C R55, R11, R22, RZ ;  /* 0x000000160b37723e */ /* 0x010fca00048060ff */
[----:B------:R0:W-:Y:S04]  /*99fc0*/  STL.64 [R1+0x3b28], R54 ;  /* 0x003b283601007387 */ /* 0x0001e80000100a00 */
[----:B------:R-:W4:Y:S01]  /*99fd0*/  LDL.LU R11, [R1+0x1470] ;  /* 0x00147000010b7983 */ /* 0x000f220000300800 */
[----:B0-----:R-:W-:-:S03]  /*99fe0*/  F2FP.SATFINITE.E5M2.F32.PACK_AB_MERGE_C R55, R2, R0, RZ ;  /* 0x000000000237723e */ /* 0x001fc600048060ff */
[----:B------:R-:W4:Y:S04]  /*99ff0*/  LDL.LU R0, [R1+0x1474] ;  /* 0x0014740001007983 */ /* 0x000f280000300800 */
[----:B------:R-:W4:Y:S01]  /*9a000*/  LDL.LU R2, [R1+0x1478] ;  /* 0x0014780001027983 */ /* 0x000f220000300800 */
[----:B------:R-:W-:-:S03]  /*9a010*/  F2FP.SATFINITE.E5M2.F32.PACK_AB_MERGE_C R51, R51, R56, RZ ;  /* 0x000000383333723e */ /* 0x000fc600048060ff */
[----:B------:R-:W4:Y:S01]  /*9a020*/  LDL.LU R56, [R1+0x147c] ;  /* 0x00147c0001387983 */ /* 0x000f220000300800 */
[----:B------:R-:W-:Y:S02]  /*9a030*/  SHF.R.S32.HI R4, RZ, 0x1f, R28 ;  /* 0x0000001fff047819 */ /* 0x000fe4000001141c */
[----:B------:R-:W-:-:S05]  /*9a040*/  IADD3 R22, P6, R28, R40, RZ ;  /* 0x000000281c167210 */ /* 0x000fca0007fde0ff */
[----:B------:R-:W-:Y:S01]  /*9a050*/  IMAD.X R23, R4, 0x1, R42, P6 ;  /* 0x0000000104177824 */ /* 0x000fe200030e062a */
[----:B--2---:R-:W-:-:S05]  /*9a060*/  F2FP.SATFINITE.E5M2.F32.PACK_AB_MERGE_C R3, R20, R21, RZ ;  /* 0x000000151403723e */ /* 0x004fca00048060ff */
[----:B------:R0:W-:Y:S01]  /*9a070*/  STL [R1+0x3b98], R3 ;  /* 0x003b980301007387 */ /* 0x0001e20000100800 */
[----:B---3--:R-:W-:Y:S02]  /*9a080*/  F2FP.SATFINITE.E5M2.F32.PACK_AB_MERGE_C R54, R18, R19, RZ ;  /* 0x000000131236723e */ /* 0x008fe400048060ff */
[----:B------:R-:W-:Y:S01]  /*9a090*/  IADD3 R18, P6, R28, R57, RZ ;  /* 0x000000391c127210 */ /* 0x000fe20007fde0ff */
[----:B------:R-:W-:Y:S04]  /*9a0a0*/  STL.64 [R1+0xed0], R22 ;  /* 0x000ed01601007387 */ /* 0x000fe80000100a00 */
[----:B------:R-:W-:Y:S01]  /*9a0b0*/  IMAD.X R19, R4, 0x1, R34, P6 ;  /* 0x0000000104137824 */ /* 0x000fe200030e0622 */
[----:B------:R-:W-:Y:S04]  /*9a0c0*/  STL.64 [R1+0x3b68], R54 ;  /* 0x003b683601007387 */ /* 0x000fe80000100a00 */
[----:B------:R1:W-:Y:S01]  /*9a0d0*/  STL.64 [R1+0xec8], R18 ;  /* 0x000ec81201007387 */ /* 0x0003e20000100a00 */
[----:B0-----:R-:W-:-:S02]  /*9a0e0*/  F2FP.SATFINITE.E5M2.F32.PACK_AB_MERGE_C R3, R16, R59, RZ ;  /* 0x0000003b1003723e */ /* 0x001fc400048060ff */
[----:B------:R-:W-:Y:S02]  /*9a0f0*/  IADD3 R16, P6, R28, R47, RZ ;  /* 0x0000002f1c107210 */ /* 0x000fe40007fde0ff */
[----:B-1----:R-:W-:-:S03]  /*9a100*/  F2FP.SATFINITE.E5M2.F32.PACK_AB_MERGE_C R18, R49, R17, RZ ;  /* 0x000000113112723e */ /* 0x002fc600048060ff */
[----:B------:R-:W-:Y:S02]  /*9a110*/  IMAD.X R17, R4, 0x1, R35, P6 ;  /* 0x0000000104117824 */ /* 0x000fe400030e0623 */
[----:B------:R-:W-:Y:S01]  /*9a120*/  STL [R1+0x13fc], R18 ;  /* 0x0013fc1201007387 */ /* 0x000fe20000100800 */
[----:B------:R-:W-:-:S03]  /*9a130*/  F2FP.SATFINITE.E5M2.F32.PACK_AB_MERGE_C R5, R5, R14, RZ ;  /* 0x0000000e0505723e */ /* 0x000fc600048060ff */
[----:B------:R0:W-:Y:S04]  /*9a140*/  STL [R1+0x13f8], R3 ;  /* 0x0013f80301007387 */ /* 0x0001e80000100800 */
[----:B------:R1:W-:Y:S01]  /*9a150*/  STL.64 [R1+0xeb8], R16 ;  /* 0x000eb81001007387 */ /* 0x0003e20000100a00 */
[----:B0-----:R-:W-:-:S03]  /*9a160*/  F2FP.SATFINITE.E5M2.F32.PACK_AB_MERGE_C R3, R60, R6, RZ ;  /* 0x000000063c03723e */ /* 0x001fc600048060ff */
[----:B------:R0:W-:Y:S01]  /*9a170*/  STL [R1+0x26d4], R5 ;  /* 0x0026d40501007387 */ /* 0x0001e20000100800 */
[----:B-1----:R-:W-:-:S03]  /*9a180*/  IADD3 R16, P6, R28, R45, RZ ;  /* 0x0000002d1c107210 */ /* 0x002fc60007fde0ff */
[----:B------:R1:W-:Y:S02]  /*9a190*/  STL [R1+0x26d8], R3 ;  /* 0x0026d80301007387 */ /* 0x0003e40000100800 */
[----:B------:R-:W-:Y:S01]  /*9a1a0*/  IMAD.X R17, R4, 0x1, R36, P6 ;  /* 0x0000000104117824 */ /* 0x000fe200030e0624 */
[----:B0-----:R-:W-:Y:S02]  /*9a1b0*/  F2FP.SATFINITE.E5M2.F32.PACK_AB_MERGE_C R5, R12, R7, RZ ;  /* 0x000000070c05723e */ /* 0x001fe400048060ff */
[----:B------:R-:W-:Y:S02]  /*9a1c0*/  IADD3 R6, P6, R28, R46, RZ ;  /* 0x0000002e1c067210 */ /* 0x000fe40007fde0ff */
[----:B-1----:R-:W-:Y:S01]  /*9a1d0*/  F2FP.SATFINITE.E5M2.F32.PACK_AB_MERGE_C R3, R15, R13, RZ ;  /* 0x0000000d0f03723e */ /* 0x002fe200048060ff */
[----:B------:R-:W-:Y:S02]  /*9a1e0*/  STL.64 [R1+0xec0], R16 ;  /* 0x000ec01001007387 */ /* 0x000fe40000100a00 */
[----:B------:R-:W-:-:S02]  /*9a1f0*/  IMAD.X R7, R4, 0x1, R37, P6 ;  /* 0x0000000104077824 */ /* 0x000fc400030e0625 */
[----:B------:R0:W-:Y:S04]  /*9a200*/  STL [R1+0x26a0], R5 ;  /* 0x0026a00501007387 */ /* 0x0001e80000100800 */
[----:B------:R1:W-:Y:S04]  /*9a210*/  STL [R1+0x26b0], R3 ;  /* 0x0026b00301007387 */ /* 0x0003e80000100800 */
[----:B------:R-:W2:Y:S01]  /*9a220*/  LDL.LU R15, [R1+0x1460] ;  /* 0x00146000010f7983 */ /* 0x000ea20000300800 */
[----:B0-----:R-:W-:-:S03]  /*9a230*/  F2FP.SATFINITE.E5M2.F32.PACK_AB_MERGE_C R5, R9, R8, RZ ;  /* 0x000000080905723e */ /* 0x001fc600048060ff */
[----:B------:R0:W-:Y:S01]  /*9a240*/  STL.64 [R1+0xeb0], R6 ;  /* 0x000eb00601007387 */ /* 0x0001e20000100a00 */
[----:B-1----:R-:W-:-:S03]  /*9a250*/  F2FP.SATFINITE.E5M2.F32.PACK_AB_MERGE_C R3, R50, R10, RZ ;  /* 0x0000000a3203723e */ /* 0x002fc600048060ff */
[----:B------:R-:W-:Y:S04]  /*9a260*/  STL [R1+0x14d8], R5 ;  /* 0x0014d80501007387 */ /* 0x000fe80000100800 */
[----:B------:R-:W2:Y:S04]  /*9a270*/  LDL.LU R8, [R1+0x1464] ;  /* 0x0014640001087983 */ /* 0x000ea80000300800 */
[----:B------:R4:W-:Y:S04]  /*9a280*/  STL [R1+0x14d4], R3 ;  /* 0x0014d40301007387 */ /* 0x0009e80000100800 */
[----:B------:R-:W3:Y:S04]  /*9a290*/  LDL.LU R9, [R1+0x1468] ;  /* 0x0014680001097983 */ /* 0x000ee80000300800 */
[----:B------:R-:W3:Y:S01]  /*9a2a0*/  LDL.LU R50, [R1+0x146c] ;  /* 0x00146c0001327983 */ /* 0x000ee20000300800 */
[----:B0-----:R-:W-:-:S03]  /*9a2b0*/  IADD3 R6, P6, R28, R44, RZ ;  /* 0x0000002c1c067210 */ /* 0x001fc60007fde0ff */
[----:B------:R-:W3:Y:S02]  /*9a2c0*/  LDL.LU R23, [R1+0xce0] ;  /* 0x000ce00001177983 */ /* 0x000ee40000300800 */
[----:B------:R-:W-:-:S05]  /*9a2d0*/  IMAD.X R7, R4, 0x1, R38, P6 ;  /* 0x0000000104077824 */ /* 0x000fca00030e0626 */
[----:B------:R-:W-:Y:S01]  /*9a2e0*/  STL.64 [R1+0xea8], R6 ;  /* 0x000ea80601007387 */ /* 0x000fe20000100a00 */
[----:B----4-:R-:W-:-:S05]  /*9a2f0*/  F2FP.SATFINITE.E5M2.F32.PACK_AB_MERGE_C R3, R0, R11, RZ ;  /* 0x0000000b0003723e */ /* 0x010fca00048060ff */
[----:B------:R0:W-:Y:S01]  /*9a300*/  STL [R1+0x148c], R3 ;  /* 0x00148c0301007387 */ /* 0x0001e20000100800 */
[----:B------:R-:W-:-:S03]  /*9a310*/  F2FP.SATFINITE.E5M2.F32.PACK_AB_MERGE_C R0, R56, R2, RZ ;  /* 0x000000023800723e */ /* 0x000fc600048060ff */
[----:B------:R-:W4:Y:S04]  /*9a320*/  LDL.LU R22, [R1+0xce4] ;  /* 0x000ce40001167983 */ /* 0x000f280000300800 */
[----:B------:R1:W-:Y:S04]  /*9a330*/  STL [R1+0x149c], R0 ;  /* 0x00149c0001007387 */ /* 0x0003e80000100800 */
[----:B------:R-:W4:Y:S04]  /*9a340*/  LDL.LU R21, [R1+0xce8] ;  /* 0x000ce80001157983 */ /* 0x000f280000300800 */
[----:B------:R-:W4:Y:S01]  /*9a350*/  LDL.LU R20, [R1+0xcec] ;  /* 0x000cec0001147983 */ /* 0x000f220000300800 */
[----:B------:R-:W-:-:S03]  /*9a360*/  IADD3 R2, P6, R28, R43, RZ ;  /* 0x0000002b1c027210 */ /* 0x000fc60007fde0ff */
[----:B------:R-:W4:Y:S04]  /*9a370*/  LDL.LU R19, [R1+0xcf0] ;  /* 0x000cf00001137983 */ /* 0x000f280000300800 */
[----:B------:R-:W4:Y:S01]  /*9a380*/  LDL.LU R18, [R1+0xcf4] ;  /* 0x000cf40001127983 */ /* 0x000f220000300800 */
[----:B0-----:R-:W-:-:S03]  /*9a390*/  IMAD.X R3, R4, 0x1, R39, P6 ;  /* 0x0000000104037824 */ /* 0x001fc600030e0627 */
[----:B------:R-:W4:Y:S04]  /*9a3a0*/  LDL.LU R17, [R1+0xcf8] ;  /* 0x000cf80001117983 */ /* 0x000f280000300800 */
[----:B------:R-:W4:Y:S04]  /*9a3b0*/  LDL.LU R60, [R1+0xcfc] ;  /* 0x000cfc00013c7983 */ /* 0x000f280000300800 */
[----:B------:R-:W4:Y:S04]  /*9a3c0*/  LDL.LU R49, [R1+0xd20] ;  /* 0x000d200001317983 */ /* 0x000f280000300800 */
[----:B------:R0:W-:Y:S04]  /*9a3d0*/  STL.64 [R1+0xea0], R2 ;  /* 0x000ea00201007387 */ /* 0x0001e80000100a00 */
        /* <DEDUP_REMOVED lines=12> */
[----:B------:R-:W4:Y:S01]  /*9a4a0*/  LDL.LU R56, [R1+0xd54] ;  /* 0x000d540001387983 */ /* 0x000f220000300800 */
[----:B------:R-:W-:-:S05]  /*9a4b0*/  IADD3 R24, P6, R28, R61, RZ ;  /* 0x0000003d1c187210 */ /* 0x000fca0007fde0ff */
[----:B------:R-:W-:Y:S01]  /*9a4c0*/  IMAD.X R25, R4, 0x1, R41, P6 ;  /* 0x0000000104197824 */ /* 0x000fe200030e0629 */
[----:B--2---:R-:W-:Y:S02]  /*9a4d0*/  F2FP.SATFINITE.E5M2.F32.PACK_AB_MERGE_C R4, R8, R15, RZ ;  /* 0x0000000f0804723e */ /* 0x004fe400048060ff */
[----:B------:R-:W2:Y:S04]  /*9a4e0*/  LDL.LU R15, [R1+0xd58] ;  /* 0x000d5800010f7983 */ /* 0x000ea80000300800 */
[----:B------:R-:W-:Y:S01]  /*9a4f0*/  STL.64 [R1+0xe98], R24 ;  /* 0x000e981801007387 */ /* 0x000fe20000100a00 */
[----:B---3--:R-:W-:-:S03]  /*9a500*/  F2FP.SATFINITE.E5M2.F32.PACK_AB_MERGE_C R3, R50, R9, RZ ;  /* 0x000000093203723e */ /* 0x008fc600048060ff */
[----:B------:R0:W-:Y:S04]  /*9a510*/  STL [R1+0x1464], R4 ;  /* 0x0014640401007387 */ /* 0x0001e80000100800 */
[----:B------:R-:W2:Y:S04]  /*9a520*/  LDL.LU R8, [R1+0xd5c] ;  /* 0x000d5c0001087983 */ /* 0x000ea80000300800 */
[----:B------:R1:W-:Y:S04]  /*9a530*/  STL [R1+0x1468], R3 ;  /* 0x0014680301007387 */ /* 0x0003e80000100800 */
[----:B------:R-:W3:Y:S04]  /*9a540*/  LDL.LU R9, [R1+0xd60] ;  /* 0x000d600001097983 */ /* 0x000ee80000300800 */
[----:B------:R-:W3:Y:S01]  /*9a550*/  LDL.LU R50, [R1+0xd64] ;  /* 0x000d640001327983 */ /* 0x000ee20000300800 */
[----:B0-----:R-:W-:-:S02]  /*9a560*/  SHF.R.S32.HI R4, RZ, 0x1f, R29 ;  /* 0x0000001fff047819 */ /* 0x001fc4000001141d */
[----:B----4-:R-:W-:Y:S02]  /*9a570*/  F2FP.SATFINITE.E5M2.F32.PACK_AB_MERGE_C R24, R22, R23, RZ ;  /* 0x000000171618723e */ /* 0x010fe400048060ff */
[----:B------:R-:W-:-:S05]  /*9a580*/  IADD3 R22, P6, R29, R40, RZ ;  /* 0x000000281d167210 */ /* 0x000fca0007fde0ff */
[----:B------:R-:W-:Y:S01]  /*9a590*/  IMAD.X R23, R4, 0x1, R42, P6 ;  /* 0x0000000104177824 */ /* 0x000fe200030e062a */
[----:B------:R-:W-:-:S04]  /*9a5a0*/  F2FP.SATFINITE.E5M2.F32.PACK_AB_MERGE_C R20, R20, R21, RZ ;  /* 0x000000151414723e */ /* 0x000fc800048060ff */
[----:B------:R-:W-:Y:S01]  /*9a5b0*/  STL.64 [R1+0xe90], R22 ;  /* 0x000e901601007387 */ /* 0x000fe20000100a00 */
[----:B-1----:R-:W-:Y:S02]  /*9a5c0*/  F2FP.SATFINITE.E5M2.F32.PACK_AB_MERGE_C R3, R18, R19, RZ ;  /* 0x000000131203723e */ /* 0x002fe400048060ff */
[----:B------:R-:W-:Y:S01]  /*9a5d0*/  IADD3 R18, P6, R29, R57, RZ ;  /* 0x000000391d127210 */ /* 0x000fe20007fde0ff */
[----:B------:R-:W-:Y:S04]  /*9a5e0*/  STL [R1+0x1460], R20 ;  /* 0x0014601401007387 */ /* 0x000fe80000100800 */
[----:B------:R-:W-:Y:S01]  /*9a5f0*/  IMAD.X R19, R4, 0x1, R34, P6 ;  /* 0x0000000104137824 */ /* 0x000fe200030e0622 */
[----:B------:R-:W-:Y:S01]  /*9a600*/  F2FP.SATFINITE.E5M2.F32.PACK_AB_MERGE_C R60, R60, R17, RZ ;  /* 0x000000113c3c723e */ /* 0x000fe200048060ff */
[----:B------:R0:W-:Y:S04]  /*9a610*/  STL [R1+0x180], R3 ;  /* 0x0001800301007387 */ /* 0x0001e80000100800 */
[----:B------:R-:W-:Y:S04]  /*9a620*/  STL [R1+0x3ae0], R60 ;  /* 0x003ae03c01007387 */ /* 0x000fe80000100800 */
[----:B------:R1:W-:Y:S01]  /*9a630*/  STL.64 [R1+0xe88], R18 ;  /* 0x000e881201007387 */ /* 0x0003e20000100a00 */
[----:B0-----:R-:W-:-:S02]  /*9a640*/  F2FP.SATFINITE.E5M2.F32.PACK_AB_MERGE_C R3, R59, R49, RZ ;  /* 0x000000313b03723e */ /* 0x001fc400048060ff */
[----:B-1----:R-:W-:-:S03]  /*9a650*/  IADD3 R18, P6, R29, R47, RZ ;  /* 0x0000002f1d127210 */ /* 0x002fc60007fde0ff */
[----:B------:R0:W-:Y:S01]  /*9a660*/  STL [R1+0x14c], R3 ;  /* 0x00014c0301007387 */ /* 0x0001e20000100800 */
[----:B------:R-:W-:Y:S01]  /*9a670*/  F2FP.SATFINITE.E5M2.F32.PACK_AB_MERGE_C R14, R14, R16, RZ ;  /* 0x000000100e0e723e */ /* 0x000fe200048060ff */
[----:B------:R-:W-:Y:S01]  /*9a680*/  IMAD.X R19, R4, 0x1, R35, P6 ;  /* 0x0000000104137824 */ /* 0x000fe200030e0623 */
[C---:B------:R-:W-:Y:S02]  /*9a690*/  IADD3 R16, P6, R29.reuse, R45, RZ ;  /* 0x0000002d1d107210 */ /* 0x040fe40007fde0ff */
[----:B0-----:R-:W-:Y:S02]  /*9a6a0*/  F2FP.SATFINITE.E5M2.F32.PACK_AB_MERGE_C R3, R6, R5, RZ ;  /* 0x000000050603723e */ /* 0x001fe400048060ff */
[----:B------:R-:W-:Y:S01]  /*9a6b0*/  STL.64 [R1+0xe80], R18 ;  /* 0x000e801201007387 */ /* 0x000fe20000100a00 */
[----:B------:R-:W-:Y:S01]  /*9a6c0*/  IMAD.X R17, R4, 0x1, R36, P6 ;  /* 0x0000000104117824 */ /* 0x000fe200030e0624 */
[----:B------:R-:W-:Y:S02]  /*9a6d0*/  IADD3 R6, P6, R29, R46, RZ ;  /* 0x0000002e1d067210 */ /* 0x000fe40007fde0ff */
[----:B------:R-:W-:Y:S01]  /*9a6e0*/  STL [R1+0x154], R14 ;  /* 0x0001540e01007387 */ /* 0x000fe20000100800 */
[----:B------:R-:W-:-:S03]  /*9a6f0*/  F2FP.SATFINITE.E5M2.F32.PACK_AB_MERGE_C R5, R12, R7, RZ ;  /* 0x000000070c05723e */ /* 0x000fc600048060ff */
[----:B------:R0:W-:Y:S01]  /*9a700*/  STL [R1+0x13c], R3 ;  /* 0x00013c0301007387 */ /* 0x0001e20000100800 */
[----:B------:R-:W-:-:S03]  /*9a710*/  IMAD.X R7, R4, 0x1, R37, P6 ;  /* 0x0000000104077824 */ /* 0x000fc600030e0625 */
[----:B------:R-:W-:Y:S01]  /*9a720*/  STL.64 [R1+0xe78], R16 ;  /* 0x000e781001007387 */ /* 0x000fe20000100a00 */
[----:B0-----:R-:W-:-:S03]  /*9a730*/  F2FP.SATFINITE.E5M2.F32.PACK_AB_MERGE_C R3, R10, R13, RZ ;  /* 0x0000000d0a03723e */ /* 0x001fc600048060ff */
[----:B------:R-:W-:Y:S04]  /*9a740*/  STL [R1+0x140], R5 ;  /* 0x0001400501007387 */ /* 0x000fe80000100800 */
[----:B------:R0:W-:Y:S04]  /*9a750*/  STL [R1+0x124], R3 ;  /* 0x0001240301007387 */ /* 0x0001e80000100800 */
[----:B------:R-:W4:Y:S01]  /*9a760*/  LDL.LU R49, [R1+0xd68] ;  /* 0x000d680001317983 */ /* 0x000f220000300800 */
[----:B0-----:R-:W-:Y:S02]  /*9a770*/  F2FP.SATFINITE.E5M2.F32.PACK_AB_MERGE_C R3, R0, R11, RZ ;  /* 0x0000000b0003723e */ /* 0x001fe400048060ff */
[----:B------:R-:W-:Y:S01]  /*9a780*/  F2FP.SATFINITE.E5M2.F32.PACK_AB_MERGE_C R0, R56, R2, RZ ;  /* 0x000000023800723e */ /* 0x000fe200048060ff */
[----:B------:R-:W-:Y:S04]  /*9a790*/  STL.64 [R1+0xe70], R6 ;  /* 0x000e700601007387 */ /* 0x000fe80000100a00 */
[----:B------:R-:W-:Y:S04]  /*9a7a0*/  STL [R1+0x128], R3 ;  /* 0x0001280301007387 */ /* 0x000fe80000100800 */
[----:B------:R-:W4:Y:S04]  /*9a7b0*/  LDL.LU R10, [R1+0xd6c] ;  /* 0x000d6c00010a7983 */ /* 0x000f280000300800 */
[----:B------:R0:W-:Y:S04]  /*9a7c0*/  STL [R1+0xa0], R0 ;  /* 0x0000a00001007387 */ /* 0x0001e80000100800 */
[----:B------:R-:W4:Y:S04]  /*9a7d0*/  LDL.LU R11, [R1+0xd70] ;  /* 0x000d7000010b7983 */ /* 0x000f280000300800 */
[----:B------:R-:W4:Y:S04]  /*9a7e0*/  LDL.LU R56, [R1+0xd74] ;  /* 0x000d740001387983 */ /* 0x000f280000300800 */
[----:B0-----:R-:W4:Y:S04]  /*9a7f0*/  LDL.LU R0, [R1+0xd78] ;  /* 0x000d780001007983 */ /* 0x001f280000300800 */
        /* <DEDUP_REMOVED lines=9> */
[----:B------:R-:W-:Y:S04]  /*9a890*/  STL [R1+0x8c], R3 ;  /* 0x00008c0301007387 */ /* 0x000fe80000100800 */
[----:B------:R0:W-:Y:S04]  /*9a8a0*/  STL.64 [R1+0xe58], R6 ;  /* 0x000e580601007387 */ /* 0x0001e80000100a00 */
[----:B------:R-:W2:Y:S04]  /*9a8b0*/  LDL.LU R25, [R1+0xd80] ;  /* 0x000d800001197983 */ /* 0x000ea80000300800 */
[----:B------:R-:W2:Y:S01]  /*9a8c0*/  LDL.LU R50, [R1+0xd84] ;  /* 0x000d840001327983 */ /* 0x000ea20000300800 */
[----:B0-----:R-:W-:-:S03]  /*9a8d0*/  IADD3 R6, P6, R29, R61, RZ ;  /* 0x0000003d1d067210 */ /* 0x001fc60007fde0ff */
[----:B------:R-:W3:Y:S02]  /*9a8e0*/  LDL.LU R23, [R1+0xd88] ;  /* 0x000d880001177983 */ /* 0x000ee40000300800 */
[----:B------:R-:W-:-:S05]  /*9a8f0*/  IMAD.X R7, R4, 0x1, R41, P6 ;  /* 0x0000000104077824 */ /* 0x000fca00030e0629 */
        /* <DEDUP_REMOVED lines=17> */
[----:B------:R-:W3:Y:S01]  /*9aa10*/  LDL.LU R9, [R1+0xdcc] ;  /* 0x000dcc0001097983 */ /* 0x000ee20000300800 */
[----:B----4-:R-:W-:-:S02]  /*9aa20*/  F2FP.SATFINITE.E5M2.F32.PACK_AB_MERGE_C R3, R10, R49, RZ ;  /* 0x000000310a03723e */ /* 0x010fc400048060ff */
[----:B------:R-:W-:-:S05]  /*9aa30*/  F2FP.SATFINITE.E5M2.F32.PACK_AB_MERGE_C R56, R56, R11, RZ ;  /* 0x0000000b3838723e */ /* 0x000fca00048060ff */
[----:B------:R-:W-:Y:S04]  /*9aa40*/  STL [R1+0x3ba0], R56 ;  /* 0x003ba03801007387 */ /* 0x000fe80000100800 */
[----:B------:R-:W-:Y:S01]  /*9aa50*/  STL [R1+0x90], R3 ;  /* 0x0000900301007387 */ /* 0x000fe20000100800 */
[----:B------:R-:W-:-:S03]  /*9aa60*/  F2FP.SATFINITE.E5M2.F32.PACK_AB_MERGE_C R49, R2, R0, RZ ;  /* 0x000000000231723e */ /* 0x000fc600048060ff */
[----:B------:R-:W4:Y:S04]  /*9aa70*/  LDL.LU R10, [R1+0xdd0] ;  /* 0x000dd000010a7983 */ /* 0x000f280000300800 */
[----:B------:R-:W4:Y:S04]  /*9aa80*/  LDL.LU R11, [R1+0xdd4] ;  /* 0x000dd400010b7983 */ /* 0x000f280000300800 */
[----:B------:R-:W4:Y:S04]  /*9aa90*/  LDL.LU R0, [R1+0xdd8] ;  /* 0x000dd80001007983 */ /* 0x000f280000300800 */
[----:B------:R-:W4:Y:S01]  /*9aaa0*/  LDL.LU R2, [R1+0xddc] ;  /* 0x000ddc0001027983 */ /* 0x000f220000300800 */
[----:B------:R-:W-:-:S02]  /*9aab0*/  SHF.R.S32.HI R4, RZ, 0x1f, R30 ;  /* 0x0000001fff047819 */ /* 0x000fc4000001141e */
[----:B------:R-:W-:-:S05]  /*9aac0*/  IADD3 R26, P6, R30, R40, RZ ;  /* 0x000000281e1a7210 */ /* 0x000fca0007fde0ff */
[----:B------:R-:W-:Y:S01]  /*9aad0*/  IMAD.X R27, R4, 0x1, R42, P6 ;  /* 0x00000001041b7824 */ /* 0x000fe200030e062a */
[----:B------:R-:W-:Y:S01]  /*9aae0*/  STL.64 [R1+0x3b40], R48 ;  /* 0x003b403001007387 */ /* 0x000fe20000100a00 */
[----:B--2---:R-:W-:-:S05]  /*9aaf0*/  F2FP.SATFINITE.E5M2.F32.PACK_AB_MERGE_C R50, R50, R25, RZ ;  /* 0x000000193232723e */ /* 0x004fca00048060ff */
[----:B------:R-:W-:Y:S01]  /*9ab00*/  STL.64 [R1+0x3b48], R50 ;  /* 0x003b483201007387 */ /* 0x000fe20000100a00 */
[----:B---3--:R-:W-:Y:S02]  /*9ab10*/  F2FP.SATFINITE.E5M2.F32.PACK_AB_MERGE_C R29, R22, R23, RZ ;  /* 0x00000017161d723e */ /* 0x008fe400048060ff */
[----:B------:R-:W-:Y:S01]  /*9ab20*/  IADD3 R22, P6, R30, R57, RZ ;  /* 0x000000391e167210 */ /* 0x000fe20007fde0ff */
[----:B------:R-:W-:Y:S04]  /*9ab30*/  STL.64 [R1+0xe50], R26 ;  /* 0x000e501a01007387 */ /* 0x000fe80000100a00 */
[----:B------:R-:W-:-:S05]  /*9ab40*/  IMAD.X R23, R4, 0x1, R34, P6 ;  /* 0x0000000104177824 */ /* 0x000fca00030e0622 */
[----:B------:R0:W-:Y:S02]  /*9ab50*/  STL.64 [R1+0xe48], R22 ;  /* 0x000e481601007387 */ /* 0x0001e40000100a00 */
[----:B0-----:R-:W-:Y:S02]  /*9ab60*/  F2FP.SATFINITE.E5M2.F32.PACK_AB_MERGE_C R23, R18, R19, RZ ;  /* 0x000000131217723e */ /* 0x001fe400048060ff */
[----:B------:R-:W-:-:S05]  /*9ab70*/  IADD3 R18, P6, R30, R47, RZ ;  /* 0x0000002f1e127210 */ /* 0x000fca0007fde0ff */
[----:B------:R-:W-:Y:S01]  /*9ab80*/  IMAD.X R19, R4, 0x1, R35, P6 ;  /* 0x0000000104137824 */ /* 0x000fe200030e0623 */
[----:B------:R-:W-:Y:S02]  /*9ab90*/  F2FP.SATFINITE.E5M2.F32.PACK_AB_MERGE_C R3, R14, R16, RZ ;  /* 0x000000100e03723e */ /* 0x000fe400048060ff */
[----:B------:R-:W-:Y:S02]  /*9aba0*/  IADD3 R16, P6, R30, R45, RZ ;  /* 0x0000002d1e107210 */ /* 0x000fe40007fde0ff */
[----:B------:R0:W-:Y:S01]  /*9abb0*/  STL.64 [R1+0xe38], R18 ;  /* 0x000e381201007387 */ /* 0x0001e20000100a00 */
[----:B------:R-:W-:Y:S02]  /*9abc0*/  F2FP.SATFINITE.E5M2.F32.PACK_AB_MERGE_C R5, R6, R5, RZ ;  /* 0x000000050605723e */ /* 0x000fe400048060ff */
[----:B0-----:R-:W-:Y:S01]  /*9abd0*/  F2FP.SATFINITE.E5M2.F32.PACK_AB_MERGE_C R18, R59, R17, RZ ;  /* 0x000000113b12723e */ /* 0x001fe200048060ff */
[----:B------:R-:W-:Y:S01]  /*9abe0*/  IMAD.X R17, R4, 0x1, R36, P6 ;  /* 0x0000000104117824 */ /* 0x000fe200030e0624 */
[----:B------:R-:W-:-:S03]  /*9abf0*/  IADD3 R6, P6, R30, R46, RZ ;  /* 0x0000002e1e067210 */ /* 0x000fc60007fde0ff */
[----:B------:R-:W-:Y:S04]  /*9ac00*/  STL [R1+0x13bc], R18 ;  /* 0x0013bc1201007387 */ /* 0x000fe80000100800 */
[----:B------:R0:W-:Y:S04]  /*9ac10*/  STL [R1+0x13b8], R3 ;  /* 0x0013b80301007387 */ /* 0x0001e80000100800 */
[----:B------:R-:W-:Y:S01]  /*9ac20*/  STL.64 [R1+0xe40], R16 ;  /* 0x000e401001007387 */ /* 0x000fe20000100a00 */
[----:B0-----:R-:W-:-:S03]  /*9ac30*/  F2FP.SATFINITE.E5M2.F32.PACK_AB_MERGE_C R3, R12, R7, RZ ;  /* 0x000000070c03723e */ /* 0x001fc600048060ff */
[----:B------:R0:W-:Y:S01]  /*9ac40*/  STL [R1+0x26c4], R5 ;  /* 0x0026c40501007387 */ /* 0x0001e20000100800 */
[----:B------:R-:W-:-:S03]  /*9ac50*/  IMAD.X R7, R4, 0x1, R37, P6 ;  /* 0x0000000104077824 */ /* 0x000fc600030e0625 */
[----:B------:R1:W-:Y:S04]  /*9ac60*/  STL [R1+0x26c8], R3 ;  /* 0x0026c80301007387 */ /* 0x0003e80000100800 */
[----:B------:R-:W2:Y:S01]  /*9ac70*/  LDL.LU R27, [R1+0x1450] ;  /* 0x00145000011b7983 */ /* 0x000ea20000300800 */
[----:B0-----:R-:W-:-:S03]  /*9ac80*/  F2FP.SATFINITE.E5M2.F32.PACK_AB_MERGE_C R5, R15, R13, RZ ;  /* 0x0000000d0f05723e */ /* 0x001fc600048060ff */
[----:B------:R0:W-:Y:S01]  /*9ac90*/  STL.64 [R1+0xe30], R6 ;  /* 0x000e300601007387 */ /* 0x0001e20000100a00 */
[----:B-1----:R-:W-:-:S03]  /*9aca0*/  F2FP.SATFINITE.E5M2.F32.PACK_AB_MERGE_C R3, R9, R8, RZ ;  /* 0x000000080903723e */ /* 0x002fc600048060ff */
[----:B------:R-:W-:Y:S01]  /*9acb0*/  STL [R1+0x268c], R5 ;  /* 0x00268c0501007387 */ /* 0x000fe20000100800 */
[----:B------:R-:W-:-:S03]  /*9acc0*/  IADD3 R8, P6, R30, R44, RZ ;  /* 0x0000002c1e087210 */ /* 0x000fc60007fde0ff */
[----:B------:R-:W2:Y:S04]  /*9acd0*/  LDL.LU R58, [R1+0x1454] ;  /* 0x00145400013a7983 */ /* 0x000ea80000300800 */
[----:B------:R4:W-:Y:S04]  /*9ace0*/  STL [R1+0x2698], R3 ;  /* 0x0026980301007387 */ /* 0x0009e80000100800 */
[----:B0-----:R-:W3:Y:S04]  /*9acf0*/  LDL.LU R7, [R1+0x1458] ;  /* 0x0014580001077983 */ /* 0x001ee80000300800 */
[----:B------:R-:W3:Y:S04]  /*9ad00*/  LDL.LU R12, [R1+0x145c] ;  /* 0x00145c00010c7983 */ /* 0x000ee80000300800 */
[----:B------:R-:W3:Y:S01]  /*9ad10*/  LDL.LU R13, [R1+0x1440] ;  /* 0x00144000010d7983 */ /* 0x000ee20000300800 */
[----:B------:R-:W-:-:S03]  /*9ad20*/  IMAD.X R9, R4, 0x1, R38, P6 ;  /* 0x0000000104097824 */ /* 0x000fc600030e0626 */
[----:B------:R-:W3:Y:S04]  /*9ad30*/  LDL.LU R15, [R1+0x1444] ;  /* 0x00144400010f7983 */ /* 0x000ee80000300800 */
[----:B------:R-:W3:Y:S04]  /*9ad40*/  LDL.LU R26, [R1+0x1448] ;  /* 0x00144800011a7983 */ /* 0x000ee80000300800 */
[----:B------:R-:W-:Y:S01]  /*9ad50*/  STL.64 [R1+0xe18], R8 ;  /* 0x000e180801007387 */ /* 0x000fe20000100a00 */
[----:B----4-:R-:W-:-:S05]  /*9ad60*/  F2FP.SATFINITE.E5M2.F32.PACK_AB_MERGE_C R3, R11, R10, RZ ;  /* 0x0000000a0b03723e */ /* 0x010fca00048060ff */
[----:B------:R-:W-:Y:S01]  /*9ad70*/  STL [R1+0x14bc], R3 ;  /* 0x0014bc0301007387 */ /* 0x000fe20000100800 */
[----:B------:R-:W-:-:S03]  /*9ad80*/  F2FP.SATFINITE.E5M2.F32.PACK_AB_MERGE_C R0, R2, R0, RZ ;  /* 0x000000000200723e */ /* 0x000fc600048060ff */
[----:B------:R-:W4:Y:S01]  /*9ad90*/  LDL.LU R52, [R1+0x144c] ;  /* 0x00144c0001347983 */ /* 0x000f220000300800 */
[----:B------:R-:W-:-:S03]  /*9ada0*/  F2FP.SATFINITE.E5M2.F32.PACK_AB_MERGE_C R20, R20, R21, RZ ;  /* 0x000000151414723e */ /* 0x000fc600048060ff */
[----:B------:R0:W-:Y:S04]  /*9adb0*/  STL [R1+0x14cc], R0 ;  /* 0x0014cc0001007387 */ /* 0x0001e80000100800 */
[----:B------:R-:W4:Y:S04]  /*9adc0*/  LDL.LU R53, [R1+0xde0] ;  /* 0x000de00001357983 */ /* 0x000f280000300800 */
[----:B------:R-:W4:Y:S04]  /*9add0*/  LDL.LU R25, [R1+0xde4] ;  /* 0x000de40001197983 */ /* 0x000f280000300800 */
[----:B------:R-:W4:Y:S04]  /*9ade0*/  LDL.LU R22, [R1+0xde8] ;  /* 0x000de80001167983 */ /* 0x000f280000300800 */
[----:B------:R-:W4:Y:S04]  /*9adf0*/  LDL.LU R21, [R1+0xdec] ;  /* 0x000dec0001157983 */ /* 0x000f280000300800 */
[----:B0-----:R-:W4:Y:S04]  /*9ae00*/  LDL.LU R0, [R1+0xdf0] ;  /* 0x000df00001007983 */ /* 0x001f280000300800 */
[----:B------:R-:W4:Y:S01]  /*9ae10*/  LDL.LU R2, [R1+0xdf4] ;  /* 0x000df40001027983 */ /* 0x000f220000300800 */
[----:B------:R-:W-:-:S03]  /*9ae20*/  IADD3 R8, P6, R30, R43, RZ ;  /* 0x0000002b1e087210 */ /* 0x000fc60007fde0ff */
[----:B------:R-:W4:Y:S02]  /*9ae30*/  LDL.LU R19, [R1+0xdf8] ;  /* 0x000df80001137983 */ /* 0x000f240000300800 */
[----:B------:R-:W-:Y:S02]  /*9ae40*/  IMAD.X R9, R4, 0x1, R39, P6 ;  /* 0x0000000104097824 */ /* 0x000fe400030e0627 */
[----:B------:R-:W4:Y:S04]  /*9ae50*/  LDL.LU R18, [R1+0xdfc] ;  /* 0x000dfc0001127983 */ /* 0x000f280000300800 */
[----:B------:R-:W4:Y:S04]  /*9ae60*/  LDL.LU R17, [R1+0xe20] ;  /* 0x000e200001117983 */ /* 0x000f280000300800 */
[----:B------:R0:W-:Y:S04]  /*9ae70*/  STL.64 [R1+0xe08], R8 ;  /* 0x000e080801007387 */ /* 0x0001e80000100a00 */
[----:B------:R-:W4:Y:S04]  /*9ae80*/  LDL.LU R59, [R1+0xe24] ;  /* 0x000e2400013b7983 */ /* 0x000f280000300800 */
[----:B------:R-:W4:Y:S01]  /*9ae90*/  LDL.LU R16, [R1+0xe28] ;  /* 0x000e280001107983 */ /* 0x000f220000300800 */
[----:B------:R-:W-:-:S03]  /*9aea0*/  IADD3 R48, P6, R30, R61, RZ ;  /* 0x0000003d1e307210 */ /* 0x000fc60007fde0ff */
[----:B------:R-:W4:Y:S04]  /*9aeb0*/  LDL.LU R14, [R1+0xe2c] ;  /* 0x000e2c00010e7983 */ /* 0x000f280000300800 */
[----:B------:R-:W4:Y:S04]  /*9aec0*/  LDL.LU R5, [R1+0xcd0] ;  /* 0x000cd00001057983 */ /* 0x000f280000300800 */
[----:B------:R-:W4:Y:S01]  /*9aed0*/  LDL.LU R6, [R1+0xcd4] ;  /* 0x000cd40001067983 */ /* 0x000f220000300800 */
[----:B------:R-:W-:-:S03]  /*9aee0*/  IMAD.X R49, R4, 0x1, R41, P6 ;  /* 0x0000000104317824 */ /* 0x000fc600030e0629 */
[----:B0-----:R-:W4:Y:S04]  /*9aef0*/  LDL.LU R8, [R1+0xcd8] ;  /* 0x000cd80001087983 */ /* 0x001f280000300800 */
[----:B------:R-:W4:Y:S04]  /*9af00*/  LDL.LU R9, [R1+0xcdc] ;  /* 0x000cdc0001097983 */ /* 0x000f280000300800 */
[----:B------:R-:W4:Y:S04]  /*9af10*/  LDL.LU R10, [R1+0xcb0] ;  /* 0x000cb000010a7983 */ /* 0x000f280000300800 */
[----:B------:R-:W4:Y:S04]  /*9af20*/  LDL.LU R11, [R1+0xcb4] ;  /* 0x000cb400010b7983 */ /* 0x000f280000300800 */
[----:B------:R0:W-:Y:S02]  /*9af30*/  STL.64 [R1+0xe10], R48 ;  /* 0x000e103001007387 */ /* 0x0001e40000100a00 */
[----:B0-----:R-:W-:-:S02]  /*9af40*/  IADD3 R48, P6, R31, R40, RZ ;  /* 0x000000281f307210 */ /* 0x001fc40007fde0ff */
[----:B--2---:R-:W-:-:S05]  /*9af50*/  F2FP.SATFINITE.E5M2.F32.PACK_AB_MERGE_C R27, R58, R27, RZ ;  /* 0x0000001b3a1b723e */ /* 0x004fca00048060ff */
[----:B------:R-:W-:Y:S01]  /*9af60*/  STL [R1+0x1474], R27 ;  /* 0x0014741b01007387 */ /* 0x000fe20000100800 */
[----:B---3--:R-:W-:-:S03]  /*9af70*/  F2FP.SATFINITE.E5M2.F32.PACK_AB_MERGE_C R4, R12, R7, RZ ;  /* 0x000000070c04723e */ /* 0x008fc600048060ff */
[----:B------:R-:W2:Y:S01]  /*9af80*/  LDL.LU R7, [R1+0xcb8] ;  /* 0x000cb80001077983 */ /* 0x000ea20000300800 */
[----:B------:R-:W-:-:S03]  /*9af90*/  F2FP.SATFINITE.E5M2.F32.PACK_AB_MERGE_C R3, R15, R13, RZ ;  /* 0x0000000d0f03723e */ /* 0x000fc600048060ff */
[----:B------:R0:W-:Y:S04]  /*9afa0*/  STL [R1+0x1488], R4 ;  /* 0x0014880401007387 */ /* 0x0001e80000100800 */
[----:B------:R-:W2:Y:S04]  /*9afb0*/  LDL.LU R12, [R1+0xcbc] ;  /* 0x000cbc00010c7983 */ /* 0x000ea80000300800 */
[----:B------:R1:W-:Y:S01]  /*9afc0*/  STL [R1+0x1450], R3 ;  /* 0x0014500301007387 */ /* 0x0003e20000100800 */
[----:B0-----:R-:W-:-:S03]  /*9afd0*/  SHF.R.S32.HI R4, RZ, 0x1f, R31 ;  /* 0x0000001fff047819 */ /* 0x001fc6000001141f */
[----:B------:R-:W3:Y:S04]  /*9afe0*/  LDL.LU R13, [R1+0xc80] ;  /* 0x000c8000010d7983 */ /* 0x000ee80000300800 */
[----:B------:R-:W3:Y:S01]  /*9aff0*/  LDL.LU R15, [R1+0xc84] ;  /* 0x000c8400010f7983 */ /* 0x000ee20000300800 */
[----:B------:R-:W-:Y:S01]  /*9b000*/  IMAD.X R49, R4, 0x1, R42, P6 ;  /* 0x0000000104317824 */ /* 0x000fe200030e062a */
[----:B----4-:R-:W-:Y:S02]  /*9b010*/  F2FP.SATFINITE.E5M2.F32.PACK_AB_MERGE_C R28, R52, R26, RZ ;  /* 0x0000001a341c723e */ /* 0x010fe400048060ff */
[----:B------:R-:W-:Y:S02]  /*9b020*/  IADD3 R26, P6, R31, R57, RZ ;  /* 0x000000391f1a7210 */ /* 0x000fe40007fde0ff */
[----:B------:R-:W-:Y:S03]  /*9b030*/  STL.64 [R1+0xe00], R48 ;  /* 0x000e003001007387 */ /* 0x000fe60000100a00 */
[----:B------:R-:W-:Y:S01]  /*9b040*/  IMAD.X R27, R4, 0x1, R34, P6 ;  /* 0x00000001041b7824 */ /* 0x000fe200030e0622 */
[----:B------:R-:W-:Y:S01]  /*9b050*/  STL [R1+0x145c], R28 ;  /* 0x00145c1c01007387 */ /* 0x000fe20000100800 */
[----:B-1----:R-:W-:-:S05]  /*9b060*/  F2FP.SATFINITE.E5M2.F32.PACK_AB_MERGE_C R3, R25, R53, RZ ;  /* 0x000000351903723e */ /* 0x002fca00048060ff */
[----:B------:R0:W-:Y:S01]  /*9b070*/  STL [R1+0x1440], R3 ;  /* 0x0014400301007387 */ /* 0x0001e20000100800 */
[----:B------:R-:W-:-:S03]  /*9b080*/  F2FP.SATFINITE.E5M2.F32.PACK_AB_MERGE_C R21, R21, R22, RZ ;  /* 0x000000161515723e */ /* 0x000fc600048060ff */
[----:B------:R-:W-:Y:S01]  /*9b090*/  STL.64 [R1+0xdd8], R26 ;  /* 0x000dd81a01007387 */ /* 0x000fe20000100a00 */
[----:B------:R-:W-:Y:S02]  /*9b0a0*/  F2FP.SATFINITE.E5M2.F32.PACK_AB_MERGE_C R0, R2, R0, RZ ;  /* 0x000000000200723e */ /* 0x000fe400048060ff */
[----:B------:R-:W-:Y:S01]  /*9b0b0*/  IADD3 R2, P6, R31, R47, RZ ;  /* 0x0000002f1f027210 */ /* 0x000fe20007fde0ff */
[----:B------:R-:W-:Y:S04]  /*9b0c0*/  STL [R1+0x1444], R21 ;  /* 0x0014441501007387 */ /* 0x000fe80000100800 */
[----:B0-----:R-:W-:Y:S01]  /*9b0d0*/  IMAD.X R3, R4, 0x1, R35, P6 ;  /* 0x0000000104037824 */ /* 0x001fe200030e0623 */
[----:B------:R0:W-:Y:S04]  /*9b0e0*/  STL [R1+0x12c], R0 ;  /* 0x00012c0001007387 */ /* 0x0001e80000100800 */
[----:B0-----:R-:W4:Y:S04]  /*9b0f0*/  LDL.LU R0, [R1+0xc88] ;  /* 0x000c880001007983 */ /* 0x001f280000300800 */
[----:B------:R0:W-:Y:S04]  /*9b100*/  STL.64 [R1+0xdd0], R2 ;  /* 0x000dd00201007387 */ /* 0x0001e80000100a00 */
[----:B0-----:R-:W4:Y:S01]  /*9b110*/  LDL.LU R2, [R1+0xc8c] ;  /* 0x000c8c0001027983 */ /* 0x001f220000300800 */
[----:B------:R-:W-:-:S02]  /*9b120*/  F2FP.SATFINITE.E5M2.F32.PACK_AB_MERGE_C R21, R18, R19, RZ ;  /* 0x000000131215723e */ /* 0x000fc400048060ff */
[----:B------:R-:W-:Y:S02]  /*9b130*/  IADD3 R18, P6, R31, R45, RZ ;  /* 0x0000002d1f127210 */ /* 0x000fe40007fde0ff */
[----:B------:R-:W-:Y:S02]  /*9b140*/  F2FP.SATFINITE.E5M2.F32.PACK_AB_MERGE_C R3, R59, R17, RZ ;  /* 0x000000113b03723e */ /* 0x000fe400048060ff */
[----:B------:R-:W-:Y:S01]  /*9b150*/  F2FP.SATFINITE.E5M2.F32.PACK_AB_MERGE_C R14, R14, R16, RZ ;  /* 0x000000100e0e723e */ /* 0x000fe200048060ff */
[C---:B------:R-:W-:Y:S01]  /*9b160*/  IMAD.X R19, R4.reuse, 0x1, R36, P6 ;  /* 0x0000000104137824 */ /* 0x040fe200030e0624 */
[----:B------:R-:W-:Y:S01]  /*9b170*/  IADD3 R16, P6, R31, R46, RZ ;  /* 0x0000002e1f107210 */ /* 0x000fe20007fde0ff */
[----:B------:R-:W-:Y:S04]  /*9b180*/  STL [R1+0x130], R21 ;  /* 0x0001301501007387 */ /* 0x000fe80000100800 */
[----:B------:R0:W-:Y:S01]  /*9b190*/  STL [R1+0x11c], R3 ;  /* 0x00011c0301007387 */ /* 0x0001e20000100800 */
[----:B------:R-:W-:-:S03]  /*9b1a0*/  IMAD.X R17, R4, 0x1, R37, P6 ;  /* 0x0000000104117824 */ /* 0x000fc600030e0625 */
[----:B------:R-:W-:Y:S01]  /*9b1b0*/  STL.64 [R1+0xdc8], R18 ;  /* 0x000dc81201007387 */ /* 0x000fe20000100a00 */
[----:B0-----:R-:W-:-:S03]  /*9b1c0*/  F2FP.SATFINITE.E5M2.F32.PACK_AB_MERGE_C R3, R6, R5, RZ ;  /* 0x000000050603723e */ /* 0x001fc600048060ff */
[----:B------:R-:W-:Y:S01]  /*9b1d0*/  STL [R1+0x120], R14 ;  /* 0x0001200e01007387 */ /* 0x000fe20000100800 */
[----:B------:R-:W-:-:S03]  /*9b1e0*/  F2FP.SATFINITE.E5M2.F32.PACK_AB_MERGE_C R5, R9, R8, RZ ;  /* 0x000000080905723e */ /* 0x000fc600048060ff */
[----:B------:R0:W-:Y:S04]  /*9b1f0*/  STL [R1+0x10c], R3 ;  /* 0x00010c0301007387 */ /* 0x0001e80000100800 */
[----:B------:R-:W4:Y:S04]  /*9b200*/  LDL.LU R8, [R1+0xc30] ;  /* 0x000c300001087983 */ /* 0x000f280000300800 */
[----:B------:R1:W-:Y:S01]  /*9b210*/  STL.64 [R1+0xdc0], R16 ;  /* 0x000dc01001007387 */ /* 0x0003e20000100a00 */
[----:B0-----:R-:W-:-:S03]  /*9b220*/  F2FP.SATFINITE.E5M2.F32.PACK_AB_MERGE_C R3, R11, R10, RZ ;  /* 0x0000000a0b03723e */ /* 0x001fc600048060ff */
[----:B------:R2:W-:Y:S04]  /*9b230*/  STL [R1+0x110], R5 ;  /* 0x0001100501007387 */ /* 0x0005e80000100800 */
[----:B------:R-:W4:Y:S01]  /*9b240*/  LDL.LU R9, [R1+0xc34] ;  /* 0x000c340001097983 */ /* 0x000f220000300800 */
[----:B-1----:R-:W-:-:S03]  /*9b250*/  IADD3 R16, P6, R31, R44, RZ ;  /* 0x0000002c1f107210 */ /* 0x002fc60007fde0ff */
[----:B------:R3:W-:Y:S04]  /*9b260*/  STL [R1+0x88], R3 ;  /* 0x0000880301007387 */ /* 0x0007e80000100800 */
[----:B------:R-:W4:Y:S01]  /*9b270*/  LDL.LU R10, [R1+0xc38] ;  /* 0x000c3800010a7983 */ /* 0x000f220000300800 */
[----:B------:R-:W-:Y:S01]  /*9b280*/  IMAD.X R17, R4, 0x1, R38, P6 ;  /* 0x0000000104117824 */ /* 0x000fe200030e0626 */
[----:B------:R-:W-:Y:S02]  /*9b290*/  IADD3 R6, P6, R31, R43, RZ ;  /* 0x0000002b1f067210 */ /* 0x000fe40007fde0ff */
[----:B------:R-:W4:Y:S04]  /*9b2a0*/  LDL.LU R11, [R1+0xc3c] ;  /* 0x000c3c00010b7983 */ /* 0x000f280000300800 */
[----:B------:R-:W-:Y:S01]  /*9b2b0*/  STL.64 [R1+0xdb8], R16 ;  /* 0x000db81001007387 */ /* 0x000fe20000100a00 */
[----:B--2---:R-:W-:Y:S01]  /*9b2c0*/  F2FP.SATFINITE.E5M2.F32.PACK_AB_MERGE_C R5, R12, R7, RZ ;  /* 0x000000070c05723e */ /* 0x004fe200048060ff */
[----:B------:R-:W-:-:S04]  /*9b2d0*/  IMAD.X R7, R4, 0x1, R39, P6 ;  /* 0x0000000104077824 */ /* 0x000fc800030e0627 */
[----:B------:R-:W-:Y:S01]  /*9b2e0*/  STL [R1+0x100], R5 ;  /* 0x0001000501007387 */ /* 0x000fe20000100800 */
[----:B---3--:R-:W-:-:S05]  /*9b2f0*/  F2FP.SATFINITE.E5M2.F32.PACK_AB_MERGE_C R3, R15, R13, RZ ;  /* 0x0000000d0f03723e */ /* 0x008fca00048060ff */
        /* <DEDUP_REMOVED lines=14> */
[----:B------:R-:W3:Y:S01]  /*9b3e0*/  LDL.LU R12, [R1+0xb74] ;  /* 0x000b7400010c7983 */ /* 0x000ee20000300800 */
[----:B----4-:R-:W-:-:S05]  /*9b3f0*/  F2FP.SATFINITE.E5M2.F32.PACK_AB_MERGE_C R0, R2, R0, RZ ;  /* 0x000000000200723e */ /* 0x010fca00048060ff */
        /* <DEDUP_REMOVED lines=9> */
[----:B-1----:R-:W4:Y:S04]  /*9b490*/  LDL.LU R0, [R1+0xb28] ;  /* 0x000b280001007983 */ /* 0x002f280000300800 */
[----:B------:R-:W4:Y:S01]  /*9b4a0*/  LDL.LU R2, [R1+0xb2c] ;  /* 0x000b2c0001027983 */ /* 0x000f220000300800 */
[----:B------:R-:W-:-:S02]  /*9b4b0*/  F2FP.SATFINITE.E5M2.F32.PACK_AB_MERGE_C R25, R9, R8, RZ ;  /* 0x000000080919723e */ /* 0x000fc400048060ff */
[----:B------:R-:W-:Y:S02]  /*9b4c0*/  SHF.R.S32.HI R4, RZ, 0x1f, R32 ;  /* 0x0000001fff047819 */ /* 0x000fe40000011420 */
[----:B------:R-:W-:Y:S01]  /*9b4d0*/  IADD3 R8, P6, R32, R40, RZ ;  /* 0x0000002820087210 */ /* 0x000fe20007fde0ff */
[----:B------:R0:W-:Y:S04]  /*9b4e0*/  STL.64 [R1+0x3b70], R24 ;  /* 0x003b701801007387 */ /* 0x0001e80000100a00 */
[----:B------:R-:W-:Y:S01]  /*9b4f0*/  IMAD.X R9, R4, 0x1, R42, P6 ;  /* 0x0000000104097824 */ /* 0x000fe200030e062a */
[----:B------:R-:W-:-:S05]  /*9b500*/  F2FP.SATFINITE.E5M2.F32.PACK_AB_MERGE_C R27, R11, R10, RZ ;  /* 0x0000000a0b1b723e */ /* 0x000fca00048060ff */
[----:B------:R-:W-:Y:S04]  /*9b510*/  STL [R1+0x3b9c], R27 ;  /* 0x003b9c1b01007387 */ /* 0x000fe80000100800 */
[----:B------:R1:W-:Y:S01]  /*9b520*/  STL.64 [R1+0xda0], R8 ;  /* 0x000da00801007387 */ /* 0x0003e20000100a00 */
[----:B0-----:R-:W-:-:S03]  /*9b530*/  IADD3 R24, P6, R32, R57, RZ ;  /* 0x0000003920187210 */ /* 0x001fc60007fde0ff */
[----:B-1----:R-:W4:Y:S04]  /*9b540*/  LDL.LU R8, [R1+0xaf0] ;  /* 0x000af00001087983 */ /* 0x002f280000300800 */
[----:B------:R-:W4:Y:S04]  /*9b550*/  LDL.LU R9, [R1+0xaf4] ;  /* 0x000af40001097983 */ /* 0x000f280000300800 */
[----:B------:R-:W4:Y:S04]  /*9b560*/  LDL.LU R10, [R1+0xaf8] ;  /* 0x000af800010a7983 */ /* 0x000f280000300800 */
[----:B------:R-:W4:Y:S01]  /*9b570*/  LDL.LU R11, [R1+0xafc] ;  /* 0x000afc00010b7983 */ /* 0x000f220000300800 */
[----:B------:R-:W-:Y:S01]  /*9b580*/  IMAD.X R25, R4, 0x1, R34, P6 ;  /* 0x0000000104197824 */ /* 0x000fe200030e0622 */
[----:B--2---:R-:W-:-:S02]  /*9b590*/  F2FP.SATFINITE.E5M2.F32.PACK_AB_MERGE_C R19, R19, R58, RZ ;  /* 0x0000003a1313723e */ /* 0x004fc400048060ff */
[----:B---3--:R-:W-:-:S05]  /*9b5a0*/  F2FP.SATFINITE.E5M2.F32.PACK_AB_MERGE_C R18, R18, R26, RZ ;  /* 0x0000001a1212723e */ /* 0x008fca00048060ff */
[----:B------:R0:W-:Y:S01]  /*9b5b0*/  STL.64 [R1+0x3b50], R18 ;  /* 0x003b501201007387 */ /* 0x0001e20000100a00 */
[----:B------:R-:W-:Y:S02]  /*9b5c0*/  F2FP.SATFINITE.E5M2.F32.PACK_AB_MERGE_C R15, R15, R52, RZ ;  /* 0x000000340f0f723e */ /* 0x000fe400048060ff */
[----:B0-----:R-:W-:Y:S02]  /*9b5d0*/  IADD3 R18, P6, R32, R47, RZ ;  /* 0x0000002f20127210 */ /* 0x001fe40007fde0ff */
[----:B------:R-:W-:-:S03]  /*9b5e0*/  F2FP.SATFINITE.E5M2.F32.PACK_AB_MERGE_C R14, R14, R53, RZ ;  /* 0x000000350e0e723e */ /* 0x000fc600048060ff */
[----:B------:R-:W-:Y:S02]  /*9b5f0*/  IMAD.X R19, R4, 0x1, R35, P6 ;  /* 0x0000000104137824 */ /* 0x000fe400030e0623 */
[----:B------:R0:W-:Y:S01]  /*9b600*/  STL.64 [R1+0x3b80], R14 ;  /* 0x003b800e01007387 */ /* 0x0001e20000100a00 */
[----:B------:R-:W-:-:S03]  /*9b610*/  F2FP.SATFINITE.E5M2.F32.PACK_AB_MERGE_C R12, R12, R22, RZ ;  /* 0x000000160c0c723e */ /* 0x000fc600048060ff */
[----:B------:R-:W-:Y:S01]  /*9b620*/  STL.64 [R1+0xd98], R24 ;  /* 0x000d981801007387 */ /* 0x000fe20000100a00 */
[----:B0-----:R-:W-:-:S05]  /*9b630*/  IADD3 R14, P6, R32, R45, RZ ;  /* 0x0000002d200e7210 */ /* 0x001fca0007fde0ff */
[----:B------:R-:W-:Y:S01]  /*9b640*/  IMAD.X R15, R4, 0x1, R36, P6 ;  /* 0x00000001040f7824 */ /* 0x000fe200030e0624 */
[----:B----4-:R-:W-:-:S05]  /*9b650*/  F2FP.SATFINITE.E5M2.F32.PACK_AB_MERGE_C R13, R13, R21, RZ ;  /* 0x000000150d0d723e */ /* 0x010fca00048060ff */
[----:B------:R0:W-:Y:S04]  /*9b660*/  STL.64 [R1+0x3b90], R12 ;  /* 0x003b900c01007387 */ /* 0x0001e80000100a00 */
[----:B------:R-:W-:Y:S04]  /*9b670*/  STL.64 [R1+0xd88], R18 ;  /* 0x000d881201007387 */ /* 0x000fe80000100a00 */
[----:B------:R1:W-:Y:S01]  /*9b680*/  STL.64 [R1+0xd90], R14 ;  /* 0x000d900e01007387 */ /* 0x0003e20000100a00 */
[----:B0-----:R-:W-:Y:S02]  /*9b690*/  IADD3 R12, P6, R32, R46, RZ ;  /* 0x0000002e200c7210 */ /* 0x001fe40007fde0ff */
[----:B------:R-:W-:-:S03]  /*9b6a0*/  F2FP.SATFINITE.E5M2.F32.PACK_AB_MERGE_C R3, R5, R16, RZ ;  /* 0x000000100503723e */ /* 0x000fc600048060ff */
[----:B------:R-:W-:Y:S01]  /*9b6b0*/  IMAD.X R13, R4, 0x1, R37, P6 ;  /* 0x00000001040d7824 */ /* 0x000fe200030e0625 */
[----:B-1----:R-:W-:Y:S02]  /*9b6c0*/  F2FP.SATFINITE.E5M2.F32.PACK_AB_MERGE_C R14, R59, R17, RZ ;  /* 0x000000113b0e723e */ /* 0x002fe400048060ff */
[----:B------:R-:W-:Y:S02]  /*9b6d0*/  F2FP.SATFINITE.E5M2.F32.PACK_AB_MERGE_C R5, R7, R6, RZ ;  /* 0x000000060705723e */ /* 0x000fe400048060ff */
[----:B------:R-:W-:Y:S02]  /*9b6e0*/  F2FP.SATFINITE.E5M2.F32.PACK_AB_MERGE_C R0, R2, R0, RZ ;  /* 0x000000000200723e */ /* 0x000fe400048060ff */
[----:B------:R-:W-:Y:S01]  /*9b6f0*/  IADD3 R2, P6, R32, R44, RZ ;  /* 0x0000002c20027210 */ /* 0x000fe20007fde0ff */
[----:B------:R-:W-:Y:S04]  /*9b700*/  STL [R1+0xdf8], R14 ;  /* 0x000df80e01007387 */ /* 0x000fe80000100800 */
[----:B------:R0:W-:Y:S04]  /*9b710*/  STL [R1+0xdf4], R3 ;  /* 0x000df40301007387 */ /* 0x0001e80000100800 */
[----:B------:R-:W-:Y:S04]  /*9b720*/  STL.64 [R1+0xd80], R12 ;  /* 0x000d800c01007387 */ /* 0x000fe80000100a00 */
[----:B------:R-:W-:Y:S01]  /*9b730*/  STL [R1+0x2690], R5 ;  /* 0x0026900501007387 */ /* 0x000fe20000100800 */
[----:B0-----:R-:W-:-:S03]  /*9b740*/  IMAD.X R3, R4, 0x1, R38, P6 ;  /* 0x0000000104037824 */ /* 0x001fc600030e0626 */
[----:B------:R0:W-:Y:S04]  /*9b750*/  STL [R1+0x2694], R0 ;  /* 0x0026940001007387 */ /* 0x0001e80000100800 */
[----:B------:R-:W2:Y:S04]  /*9b760*/  LDL.LU R50, [R1+0xac0] ;  /* 0x000ac00001327983 */ /* 0x000ea80000300800 */
[----:B------:R-:W2:Y:S04]  /*9b770*/  LDL.LU R51, [R1+0xac4] ;  /* 0x000ac40001337983 */ /* 0x000ea80000300800 */
[----:B------:R-:W3:Y:S04]  /*9b780*/  LDL.LU R48, [R1+0xac8] ;  /* 0x000ac80001307983 */ /* 0x000ee80000300800 */
[----:B------:R1:W-:Y:S04]  /*9b790*/  STL.64 [R1+0xd78], R2 ;  /* 0x000d780201007387 */ /* 0x0003e80000100a00 */
[----:B------:R-:W3:Y:S04]  /*9b7a0*/  LDL.LU R49, [R1+0xacc] ;  /* 0x000acc0001317983 */ /* 0x000ee80000300800 */
[----:B0-----:R-:W4:Y:S04]  /*9b7b0*/  LDL.LU R0, [R1+0x1430] ;  /* 0x0014300001007983 */ /* 0x001f280000300800 */
[----:B-1----:R-:W4:Y:S01]  /*9b7c0*/  LDL.LU R2, [R1+0x1434] ;  /* 0x0014340001027983 */ /* 0x002f220000300800 */
[----:B------:R-:W-:-:S02]  /*9b7d0*/  F2FP.SATFINITE.E5M2.F32.PACK_AB_MERGE_C R5, R9, R8, RZ ;  /* 0x000000080905723e */ /* 0x000fc400048060ff */
[----:B------:R-:W-:Y:S01]  /*9b7e0*/  F2FP.SATFINITE.E5M2.F32.PACK_AB_MERGE_C R3, R11, R10, RZ ;  /* 0x0000000a0b03723e */ /* 0x000fe200048060ff */
[----:B------:R-:W4:Y:S04]  /*9b7f0*/  LDL.LU R56, [R1+0x1438] ;  /* 0x0014380001387983 */ /* 0x000f280000300800 */
[----:B------:R-:W-:Y:S04]  /*9b800*/  STL [R1+0x14b8], R5 ;  /* 0x0014b80501007387 */ /* 0x000fe80000100800 */
[----:B------:R-:W4:Y:S04]  /*9b810*/  LDL.LU R60, [R1+0x143c] ;  /* 0x00143c00013c7983 */ /* 0x000f280000300800 */
[----:B------:R0:W-:Y:S04]  /*9b820*/  STL [R1+0x14c8], R3 ;  /* 0x0014c80301007387 */ /* 0x0001e80000100800 */
        /* <DEDUP_REMOVED lines=9> */
[----:B------:R-:W4:Y:S01]  /*9b8c0*/  LDL.LU R22, [R1+0xa64] ;  /* 0x000a640001167983 */ /* 0x000f220000300800 */
[----:B------:R-:W-:-:S03]  /*9b8d0*/  IADD3 R6, P6, R32, R43, RZ ;  /* 0x0000002b20067210 */ /* 0x000fc60007fde0ff */
[----:B------:R-:W4:Y:S04]  /*9b8e0*/  LDL.LU R21, [R1+0xa68] ;  /* 0x000a680001157983 */ /* 0x000f280000300800 */
[----:B------:R-:W4:Y:S01]  /*9b8f0*/  LDL.LU R59, [R1+0xa6c] ;  /* 0x000a6c00013b7983 */ /* 0x000f220000300800 */
[----:B------:R-:W-:Y:S01]  /*9b900*/  IMAD.X R7, R4, 0x1, R39, P6 ;  /* 0x0000000104077824 */ /* 0x000fe200030e0627 */
[----:B------:R-:W-:Y:S02]  /*9b910*/  IADD3 R10, P6, R32, R61, RZ ;  /* 0x0000003d200a7210 */ /* 0x000fe40007fde0ff */
[----:B------:R-:W4:Y:S04]  /*9b920*/  LDL.LU R17, [R1+0xa00] ;  /* 0x000a000001117983 */ /* 0x000f280000300800 */
[----:B------:R0:W-:Y:S01]  /*9b930*/  STL.64 [R1+0xd68], R6 ;  /* 0x000d680601007387 */ /* 0x0001e20000100a00 */
[----:B------:R-:W-:-:S03]  /*9b940*/  IMAD.X R11, R4, 0x1, R41, P6 ;  /* 0x00000001040b7824 */ /* 0x000fc600030e0629 */
[----:B------:R-:W4:Y:S04]  /*9b950*/  LDL.LU R16, [R1+0xa04] ;  /* 0x000a040001107983 */ /* 0x000f280000300800 */
[----:B0-----:R-:W4:Y:S04]  /*9b960*/  LDL.LU R6, [R1+0xa08] ;  /* 0x000a080001067983 */ /* 0x001f280000300800 */
[----:B------:R-:W4:Y:S04]  /*9b970*/  LDL.LU R7, [R1+0xa0c] ;  /* 0x000a0c0001077983 */ /* 0x000f280000300800 */
[----:B------:R-:W4:Y:S04]  /*9b980*/  LDL.LU R8, [R1+0x9e0] ;  /* 0x0009e00001087983 */ /* 0x000f280000300800 */
[----:B------:R-:W4:Y:S04]  /*9b990*/  LDL.LU R9, [R1+0x9e4] ;  /* 0x0009e40001097983 */ /* 0x000f280000300800 */
[----:B------:R0:W-:Y:S04]  /*9b9a0*/  STL.64 [R1+0xd70], R10 ;  /* 0x000d700a01007387 */ /* 0x0001e80000100a00 */
[----:B0-----:R-:W4:Y:S04]  /*9b9b0*/  LDL.LU R10, [R1+0x9e8] ;  /* 0x0009e800010a7983 */ /* 0x001f280000300800 */
[----:B------:R-:W4:Y:S01]  /*9b9c0*/  LDL.LU R11, [R1+0x9ec] ;  /* 0x0009ec00010b7983 */ /* 0x000f220000300800 */
[----:B--2---:R-:W-:-:S05]  /*9b9d0*/  F2FP.SATFINITE.E5M2.F32.PACK_AB_MERGE_C R13, R51, R50, RZ ;  /* 0x00000032330d723e */ /* 0x004fca00048060ff */
[----:B------:R-:W-:Y:S01]  /*9b9e0*/  STL [R1+0x147c], R13 ;  /* 0x00147c0d01007387 */ /* 0x000fe20000100800 */
[----:B---3--:R-:W-:Y:S02]  /*9b9f0*/  F2FP.SATFINITE.E5M2.F32.PACK_AB_MERGE_C R12, R49, R48, RZ ;  /* 0x00000030310c723e */ /* 0x008fe400048060ff */
[----:B----4-:R-:W-:Y:S02]  /*9ba00*/  F2FP.SATFINITE.E5M2.F32.PACK_AB_MERGE_C R4, R2, R0, RZ ;  /* 0x000000000204723e */ /* 0x010fe400048060ff */
[----:B------:R-:W2:Y:S04]  /*9ba10*/  LDL.LU R0, [R1+0x9b0] ;  /* 0x0009b00001007983 */ /* 0x000ea80000300800 */
[----:B------:R0:W-:Y:S04]  /*9ba20*/  STL [R1+0x1478], R12 ;  /* 0x0014780c01007387 */ /* 0x0001e80000100800 */
[----:B------:R-:W2:Y:S04]  /*9ba30*/  LDL.LU R2, [R1+0x9b4] ;  /* 0x0009b40001027983 */ /* 0x000ea80000300800 */
[----:B------:R1:W-:Y:S01]  /*9ba40*/  STL [R1+0x1454], R4 ;  /* 0x0014540401007387 */ /* 0x0003e20000100800 */
[----:B0-----:R-:W-:-:S02]  /*9ba50*/  IADD3 R12, P6, R33, R40, RZ ;  /* 0x00000028210c7210 */ /* 0x001fc40007fde0ff */
[----:B-1----:R-:W-:-:S05]  /*9ba60*/  SHF.R.S32.HI R4, RZ, 0x1f, R33 ;  /* 0x0000001fff047819 */ /* 0x002fca0000011421 */
[----:B------:R-:W-:Y:S01]  /*9ba70*/  IMAD.X R13, R4, 0x1, R42, P6 ;  /* 0x00000001040d7824 */ /* 0x000fe200030e062a */
[----:B------:R-:W-:-:S04]  /*9ba80*/  F2FP.SATFINITE.E5M2.F32.PACK_AB_MERGE_C R15, R60, R56, RZ ;  /* 0x000000383c0f723e */ /* 0x000fc800048060ff */
[----:B------:R0:W-:Y:S01]  /*9ba90*/  STL.64 [R1+0xd60], R12 ;  /* 0x000d600c01007387 */ /* 0x0001e20000100a00 */
[----:B------:R-:W-:-:S03]  /*9baa0*/  F2FP.SATFINITE.E5M2.F32.PACK_AB_MERGE_C R14, R54, R28, RZ ;  /* 0x0000001c360e723e */ /* 0x000fc600048060ff */
[----:B------:R-:W-:Y:S01]  /*9bab0*/  STL [R1+0x1458], R15 ;  /* 0x0014580f01007387 */ /* 0x000fe20000100800 */
[----:B0-----:R-:W-:-:S03]  /*9bac0*/  IADD3 R12, P6, R33, R57, RZ ;  /* 0x00000039210c7210 */ /* 0x001fc60007fde0ff */
[----:B------:R-:W-:Y:S02]  /*9bad0*/  STL [R1+0x1438], R14 ;  /* 0x0014380e01007387 */ /* 0x000fe40000100800 */
[----:B------:R-:W-:Y:S01]  /*9bae0*/  IMAD.X R13, R4, 0x1, R34, P6 ;  /* 0x00000001040d7824 */ /* 0x000fe200030e0622 */
[----:B------:R-:W-:-:S04]  /*9baf0*/  F2FP.SATFINITE.E5M2.F32.PACK_AB_MERGE_C R3, R3, R55, RZ ;  /* 0x000000370303723e */ /* 0x000fc800048060ff */
[----:B------:R0:W-:Y:S01]  /*9bb00*/  STL.64 [R1+0xd58], R12 ;  /* 0x000d580c01007387 */ /* 0x0001e20000100a00 */
[----:B------:R-:W-:-:S03]  /*9bb10*/  F2FP.SATFINITE.E5M2.F32.PACK_AB_MERGE_C R60, R22, R53, RZ ;  /* 0x00000035163c723e */ /* 0x000fc600048060ff */
[----:B------:R1:W-:Y:S01]  /*9bb20*/  STL [R1+0x143c], R3 ;  /* 0x00143c0301007387 */ /* 0x0003e20000100800 */
[----:B0-----:R-:W-:-:S03]  /*9bb30*/  IADD3 R12, P6, R33, R47, RZ ;  /* 0x0000002f210c7210 */ /* 0x001fc60007fde0ff */
[----:B------:R-:W-:Y:S02]  /*9bb40*/  STL [R1+0x3ae4], R60 ;  /* 0x003ae43c01007387 */ /* 0x000fe40000100800 */
[----:B------:R-:W-:Y:S01]  /*9bb50*/  IMAD.X R13, R4, 0x1, R35, P6 ;  /* 0x00000001040d7824 */ /* 0x000fe200030e0623 */
[----:B-1----:R-:W-:-:S04]  /*9bb60*/  F2FP.SATFINITE.E5M2.F32.PACK_AB_MERGE_C R3, R52, R26, RZ ;  /* 0x0000001a3403723e */ /* 0x002fc800048060ff */
        /* <DEDUP_REMOVED lines=10> */
[----:B0-----:R-:W-:Y:S02]  /*9bc10*/  IADD3 R12, P6, R33, R46, RZ ;  /* 0x0000002e210c7210 */ /* 0x001fe40007fde0ff */
[----:B-1----:R-:W-:-:S03]  /*9bc20*/  F2FP.SATFINITE.E5M2.F32.PACK_AB_MERGE_C R3, R9, R8, RZ ;  /* 0x000000080903723e */ /* 0x002fc600048060ff */
[C---:B------:R-:W-:Y:S01]  /*9bc30*/  IMAD.X R13, R4.reuse, 0x1, R37, P6 ;  /* 0x00000001040d7824 */ /* 0x040fe200030e0625 */
[----:B------:R-:W-:Y:S02]  /*9bc40*/  IADD3 R6, P6, R33, R44, RZ ;  /* 0x0000002c21067210 */ /* 0x000fe40007fde0ff */
[----:B------:R-:W-:Y:S02]  /*9bc50*/  F2FP.SATFINITE.E5M2.F32.PACK_AB_MERGE_C R5, R5, R58, RZ ;  /* 0x0000003a0505723e */ /* 0x000fe400048060ff */
[----:B------:R-:W-:Y:S01]  /*9bc60*/  STL.64 [R1+0xd40], R12 ;  /* 0x000d400c01007387 */ /* 0x000fe20000100a00 */
[----:B------:R-:W-:-:S03]  /*9bc70*/  IMAD.X R7, R4, 0x1, R38, P6 ;  /* 0x0000000104077824 */ /* 0x000fc600030e0626 */
[----:B------:R0:W-:Y:S04]  /*9bc80*/  STL [R1+0xf8], R3 ;  /* 0x0000f80301007387 */ /* 0x0001e80000100800 */
[----:B------:R-:W3:Y:S04]  /*9bc90*/  LDL.LU R58, [R1+0x9b8] ;  /* 0x0009b800013a7983 */ /* 0x000ee80000300800 */
[----:B------:R-:W3:Y:S04]  /*9bca0*/  LDL.LU R26, [R1+0x9bc] ;  /* 0x0009bc00011a7983 */ /* 0x000ee80000300800 */
[----:B------:R1:W-:Y:S04]  /*9bcb0*/  STL.64 [R1+0xd38], R6 ;  /* 0x000d380601007387 */ /* 0x0003e80000100a00 */
[----:B------:R-:W4:Y:S04]  /*9bcc0*/  LDL.LU R52, [R1+0x980] ;  /* 0x0009800001347983 */ /* 0x000f280000300800 */
[----:B------:R-:W4:Y:S04]  /*9bcd0*/  LDL.LU R21, [R1+0x984] ;  /* 0x0009840001157983 */ /* 0x000f280000300800 */
[----:B------:R-:W4:Y:S04]  /*9bce0*/  LDL.LU R53, [R1+0x988] ;  /* 0x0009880001357983 */ /* 0x000f280000300800 */
[----:B------:R-:W4:Y:S01]  /*9bcf0*/  LDL.LU R22, [R1+0x98c] ;  /* 0x00098c0001167983 */ /* 0x000f220000300800 */
[----:B------:R-:W-:-:S02]  /*9bd00*/  F2FP.SATFINITE.E5M2.F32.PACK_AB_MERGE_C R59, R11, R10, RZ ;  /* 0x0000000a0b3b723e */ /* 0x000fc400048060ff */
[----:B--2---:R-:W-:Y:S02]  /*9bd10*/  F2FP.SATFINITE.E5M2.F32.PACK_AB_MERGE_C R28, R2, R0, RZ ;  /* 0x00000000021c723e */ /* 0x004fe400048060ff */
[----:B------:R-:W-:-:S03]  /*9bd20*/  IADD3 R2, P6, R33, R43, RZ ;  /* 0x0000002b21027210 */ /* 0x000fc60007fde0ff */
[----:B------:R-:W-:Y:S02]  /*9bd30*/  STL.64 [R1+0x3ba8], R28 ;  /* 0x003ba81c01007387 */ /* 0x000fe40000100a00 */
[----:B0-----:R-:W-:Y:S02]  /*9bd40*/  IMAD.X R3, R4, 0x1, R39, P6 ;  /* 0x0000000104037824 */ /* 0x001fe400030e0627 */
        /* <DEDUP_REMOVED lines=14> */
[----:B-1----:R-:W2:Y:S04]  /*9be30*/  LDL.LU R6, [R1+0x884] ;  /* 0x0008840001067983 */ /* 0x002ea80000300800 */
[----:B------:R-:W2:Y:S04]  /*9be40*/  LDL.LU R54, [R1+0x888] ;  /* 0x0008880001367983 */ /* 0x000ea80000300800 */
[----:B------:R-:W2:Y:S01]  /*9be50*/  LDL.LU R7, [R1+0x88c] ;  /* 0x00088c0001077983 */ /* 0x000ea20000300800 */
[----:B------:R-:W-:-:S03]  /*9be60*/  IADD3 R12, P6, R33, R61, RZ ;  /* 0x0000003d210c7210 */ /* 0x000fc60007fde0ff */
[----:B------:R-:W2:Y:S04]  /*9be70*/  LDL.LU R55, [R1+0x850] ;  /* 0x0008500001377983 */ /* 0x000ea80000300800 */
[----:B0-----:R-:W2:Y:S04]  /*9be80*/  LDL.LU R3, [R1+0x854] ;  /* 0x0008540001037983 */ /* 0x001ea80000300800 */
[----:B------:R-:W2:Y:S04]  /*9be90*/  LDL.LU R0, [R1+0x858] ;  /* 0x0008580001007983 */ /* 0x000ea80000300800 */
[----:B------:R-:W2:Y:S04]  /*9bea0*/  LDL.LU R2, [R1+0x85c] ;  /* 0x00085c0001027983 */ /* 0x000ea80000300800 */
[----:B------:R-:W2:Y:S01]  /*9beb0*/  LDL.LU R33, [R1] ;  /* 0x0000000001217983 */ /* 0x000ea20000300800 */
[----:B------:R-:W-:Y:S01]  /*9bec0*/  IMAD.X R13, R4, 0x1, R41, P6 ;  /* 0x00000001040d7824 */ /* 0x000fe200030e0629 */
[----:B---3--:R-:W-:-:S02]  /*9bed0*/  F2FP.SATFINITE.E5M2.F32.PACK_AB_MERGE_C R30, R26, R58, RZ ;  /* 0x0000003a1a1e723e */ /* 0x008fc400048060ff */
[----:B----4-:R-:W-:-:S05]  /*9bee0*/  F2FP.SATFINITE.E5M2.F32.PACK_AB_MERGE_C R21, R21, R52, RZ ;  /* 0x000000341515723e */ /* 0x010fca00048060ff */
[----:B------:R-:W-:Y:S04]  /*9bef0*/  STL.64 [R1+0x3bb0], R20 ;  /* 0x003bb01401007387 */ /* 0x000fe80000100a00 */
[----:B------:R0:W-:Y:S01]  /*9bf00*/  STL.64 [R1+0xd28], R12 ;  /* 0x000d280c01007387 */ /* 0x0001e20000100a00 */
[----:B------:R-:W-:-:S03]  /*9bf10*/  F2FP.SATFINITE.E5M2.F32.PACK_AB_MERGE_C R22, R22, R53, RZ ;  /* 0x000000351616723e */ /* 0x000fc600048060ff */
[----:B------:R-:W3:Y:S04]  /*9bf20*/  LDL.LU R58, [R1+0x820] ;  /* 0x00082000013a7983 */ /* 0x000ee80000300800 */
[----:B------:R-:W3:Y:S04]  /*9bf30*/  LDL.LU R26, [R1+0x824] ;  /* 0x00082400011a7983 */ /* 0x000ee80000300800 */
[----:B------:R-:W4:Y:S04]  /*9bf40*/  LDL.LU R52, [R1+0x828] ;  /* 0x0008280001347983 */ /* 0x000f280000300800 */
[----:B------:R-:W4:Y:S04]  /*9bf50*/  LDL.LU R53, [R1+0x82c] ;  /* 0x00082c0001357983 */ /* 0x000f280000300800 */
[----:B------:R-:W4:Y:S01]  /*9bf60*/  LDL.LU R28, [R1+0x4] ;  /* 0x00000400011c7983 */ /* 0x000f220000300800 */
[----:B------:R-:W-:Y:S01]  /*9bf70*/  NOP ;  /* 0x0000000000007918 */ /* 0x000fe20000000000 */
[----:B--2---:R-:W-:-:S02]  /*9bf80*/  SHF.R.S32.HI R4, RZ, 0x1f, R33 ;  /* 0x0000001fff047819 */ /* 0x004fc40000011421 */
[----:B0-----:R-:W-:-:S05]  /*9bf90*/  IADD3 R12, P6, R33, R40, RZ ;  /* 0x00000028210c7210 */ /* 0x001fca0007fde0ff */
[----:B------:R-:W-:-:S05]  /*9bfa0*/  IMAD.X R13, R4, 0x1, R42, P6 ;  /* 0x00000001040d7824 */ /* 0x000fca00030e062a */
[----:B------:R0:W-:Y:S02]  /*9bfb0*/  STL.64 [R1+0xd18], R12 ;  /* 0x000d180c01007387 */ /* 0x0001e40000100a00 */
        /* <DEDUP_REMOVED lines=8> */
[----:B------:R0:W-:Y:S01]  /*9c040*/  STL.64 [R1+0xd08], R12 ;  /* 0x000d080c01007387 */ /* 0x0001e20000100a00 */
[----:B------:R-:W-:Y:S02]  /*9c050*/  F2FP.SATFINITE.E5M2.F32.PACK_AB_MERGE_C R3, R3, R55, RZ ;  /* 0x000000370303723e */ /* 0x000fe400048060ff */
[----:B------:R-:W-:Y:S01]  /*9c060*/  F2FP.SATFINITE.E5M2.F32.PACK_AB_MERGE_C R0, R2, R0, RZ ;  /* 0x000000000200723e */ /* 0x000fe200048060ff */
[----:B------:R-:W2:Y:S01]  /*9c070*/  LDL.LU R29, [R1+0x7f0] ;  /* 0x0007f000011d7983 */ /* 0x000ea20000300800 */
[----:B0-----:R-:W-:-:S05]  /*9c080*/  IADD3 R12, P6, R33, R46, RZ ;  /* 0x0000002e210c7210 */ /* 0x001fca0007fde0ff */
[----:B------:R-:W-:-:S05]  /*9c090*/  IMAD.X R13, R4, 0x1, R37, P6 ;  /* 0x00000001040d7824 */ /* 0x000fca00030e0625 */
[----:B------:R-:W-:Y:S04]  /*9c0a0*/  STL.64 [R1+0xd00], R12 ;  /* 0x000d000c01007387 */ /* 0x000fe80000100a00 */
[----:B------:R0:W-:Y:S04]  /*9c0b0*/  STL [R1+0xde8], R3 ;  /* 0x000de80301007387 */ /* 0x0001e80000100800 */
[----:B------:R-:W2:Y:S04]  /*9c0c0*/  LDL.LU R32, [R1+0x7f4] ;  /* 0x0007f40001207983 */ /* 0x000ea80000300800 */
[----:B------:R1:W-:Y:S04]  /*9c0d0*/  STL [R1+0xde4], R0 ;  /* 0x000de40001007387 */ /* 0x0003e80000100800 */
[----:B------:R-:W2:Y:S04]  /*9c0e0*/  LDL.LU R55, [R1+0x7f8] ;  /* 0x0007f80001377983 */ /* 0x000ea80000300800 */
[----:B0-----:R-:W2:Y:S04]  /*9c0f0*/  LDL.LU R3, [R1+0x7fc] ;  /* 0x0007fc0001037983 */ /* 0x001ea80000300800 */
[----:B-1----:R-:W2:Y:S04]  /*9c100*/  LDL.LU R0, [R1+0x1410] ;  /* 0x0014100001007983 */ /* 0x002ea80000300800 */
[----:B------:R-:W2:Y:S01]  /*9c110*/  LDL.LU R2, [R1+0x1414] ;  /* 0x0014140001027983 */ /* 0x000ea20000300800 */
[----:B------:R-:W-:-:S05]  /*9c120*/  IADD3 R12, P6, R33, R44, RZ ;  /* 0x0000002c210c7210 */ /* 0x000fca0007fde0ff */
[----:B------:R-:W-:Y:S01]  /*9c130*/  IMAD.X R13, R4, 0x1, R38, P6 ;  /* 0x00000001040d7824 */ /* 0x000fe200030e0626 */
[----:B---3--:R-:W-:-:S04]  /*9c140*/  F2FP.SATFINITE.E5M2.F32.PACK_AB_MERGE_C R15, R26, R58, RZ ;  /* 0x0000003a1a0f723e */ /* 0x008fc800048060ff */
[----:B------:R0:W-:Y:S01]  /*9c150*/  STL.64 [R1+0xce8], R12 ;  /* 0x000ce80c01007387 */ /* 0x0001e20000100a00 */
[----:B----4-:R-:W-:-:S03]  /*9c160*/  F2FP.SATFINITE.E5M2.F32.PACK_AB_MERGE_C R14, R53, R52, RZ ;  /* 0x00000034350e723e */ /* 0x010fc600048060ff */
[----:B------:R-:W-:Y:S01]  /*9c170*/  STL [R1+0x267c], R15 ;  /* 0x00267c0f01007387 */ /* 0x000fe20000100800 */
[----:B0-----:R-:W-:-:S03]  /*9c180*/  IADD3 R12, P6, R33, R43, RZ ;  /* 0x0000002b210c7210 */ /* 0x001fc60007fde0ff */
[----:B------:R-:W-:Y:S02]  /*9c190*/  STL [R1+0x2680], R14 ;  /* 0x0026800e01007387 */ /* 0x000fe40000100800 */
[----:B------:R-:W-:-:S05]  /*9c1a0*/  IMAD.X R13, R4, 0x1, R39, P6 ;  /* 0x00000001040d7824 */ /* 0x000fca00030e0627 */
[----:B------:R0:W-:Y:S04]  /*9c1b0*/  STL.64 [R1+0xcf8], R12 ;  /* 0x000cf80c01007387 */ /* 0x0001e80000100a00 */
[----:B0-----:R-:W3:Y:S04]  /*9c1c0*/  LDL.LU R12, [R1+0x1418] ;  /* 0x00141800010c7983 */ /* 0x001ee80000300800 */
[----:B------:R-:W3:Y:S04]  /*9c1d0*/  LDL.LU R13, [R1+0x141c] ;  /* 0x00141c00010d7983 */ /* 0x000ee80000300800 */
[----:B------:R-:W4:Y:S04]  /*9c1e0*/  LDL.LU R14, [R1+0x16b0] ;  /* 0x0016b000010e7983 */ /* 0x000f280000300800 */
[----:B------:R-:W4:Y:S04]  /*9c1f0*/  LDL.LU R15, [R1+0x16b4] ;  /* 0x0016b400010f7983 */ /* 0x000f280000300800 */
[----:B------:R-:W4:Y:S04]  /*9c200*/  LDL.LU R18, [R1+0x16b8] ;  /* 0x0016b80001127983 */ /* 0x000f280000300800 */
[----:B------:R-:W4:Y:S04]  /*9c210*/  LDL.LU R19, [R1+0x16bc] ;  /* 0x0016bc0001137983 */ /* 0x000f280000300800 */
[----:B------:R-:W4:Y:S04]  /*9c220*/  LDL.LU R27, [R1+0x15a0] ;  /* 0x0015a000011b7983 */ /* 0x000f280000300800 */
[----:B------:R-:W4:Y:S01]  /*9c230*/  LDL.LU R24, [R1+0x15a4] ;  /* 0x0015a40001187983 */ /* 0x000f220000300800 */
[----:B------:R-:W-:-:S02]  /*9c240*/  F2FP.SATFINITE.E5M2.F32.PACK_AB_MERGE_C R16, R16, R25, RZ ;  /* 0x000000191010723e */ /* 0x000fc400048060ff */
[----:B------:R-:W-:Y:S01]  /*9c250*/  F2FP.SATFINITE.E5M2.F32.PACK_AB_MERGE_C R17, R17, R31, RZ ;  /* 0x0000001f1111723e */ /* 0x000fe200048060ff */
[----:B------:R-:W4:Y:S01]  /*9c260*/  LDL.LU R25, [R1+0x15a8] ;  /* 0x0015a80001197983 */ /* 0x000f220000300800 */
[----:B------:R-:W-:Y:S02]  /*9c270*/  F2FP.SATFINITE.E5M2.F32.PACK_AB_MERGE_C R10, R10, R50, RZ ;  /* 0x000000320a0a723e */ /* 0x000fe400048060ff */
[----:B------:R-:W-:Y:S01]  /*9c280*/  F2FP.SATFINITE.E5M2.F32.PACK_AB_MERGE_C R11, R11, R51, RZ ;  /* 0x000000330b0b723e */ /* 0x000fe200048060ff */
        /* <DEDUP_REMOVED lines=17> */
[----:B------:R-:W-:Y:S01]  /*9c3a0*/  STL.64 [R1+0xcf0], R20 ;  /* 0x000cf01401007387 */ /* 0x000fe20000100a00 */
[----:B--2---:R-:W-:-:S05]  /*9c3b0*/  F2FP.SATFINITE.E5M2.F32.PACK_AB_MERGE_C R4, R32, R29, RZ ;  /* 0x0000001d2004723e */ /* 0x004fca00048060ff */
[----:B------:R-:W-:Y:S01]  /*9c3c0*/  STL [R1+0x1494], R4 ;  /* 0x0014940401007387 */ /* 0x000fe20000100800 */
[----:B------:R-:W-:-:S03]  /*9c3d0*/  F2FP.SATFINITE.E5M2.F32.PACK_AB_MERGE_C R3, R3, R55, RZ ;  /* 0x000000370303723e */ /* 0x000fc600048060ff */
[----:B------:R-:W2:Y:S01]  /*9c3e0*/  LDL.LU R55, [R1+0x1368] ;  /* 0x0013680001377983 */ /* 0x000ea20000300800 */
[----:B------:R-:W-:-:S03]  /*9c3f0*/  F2FP.SATFINITE.E5M2.F32.PACK_AB_MERGE_C R0, R2, R0, RZ ;  /* 0x000000000200723e */ /* 0x000fc600048060ff */
[----:B------:R0:W-:Y:S04]  /*9c400*/  STL [R1+0x14b4], R3 ;  /* 0x0014b40301007387 */ /* 0x0001e80000100800 */
[----:B0-----:R-:W2:Y:S04]  /*9c410*/  LDL.LU R3, [R1+0x136c] ;  /* 0x00136c0001037983 */ /* 0x001ea80000300800 */
[----:B------:R0:W-:Y:S04]  /*9c420*/  STL [R1+0x146c], R0 ;  /* 0x00146c0001007387 */ /* 0x0001e80000100800 */
[----:B0-----:R-:W2:Y:S04]  /*9c430*/  LDL.LU R0, [R1+0x1340] ;  /* 0x0013400001007983 */ /* 0x001ea80000300800 */
[----:B------:R-:W2:Y:S01]  /*9c440*/  LDL.LU R2, [R1+0x1344] ;  /* 0x0013440001027983 */ /* 0x000ea20000300800 */
[----:B------:R-:W-:-:S02]  /*9c450*/  SHF.R.S32.HI R4, RZ, 0x1f, R28 ;  /* 0x0000001fff047819 */ /* 0x000fc4000001141c */
[----:B------:R-:W-:Y:S01]  /*9c460*/  IADD3 R20, P6, R28, R40, RZ ;  /* 0x000000281c147210 */ /* 0x000fe20007fde0ff */
[----:B------:R-:W2:Y:S04]  /*9c470*/  LDL.LU R33, [R1+0x8] ;  /* 0x0000080001217983 */ /* 0x000ea80000300800 */
[----:B------:R-:W-:-:S05]  /*9c480*/  IMAD.X R21, R4, 0x1, R42, P6 ;  /* 0x0000000104157824 */ /* 0x000fca00030e062a */
[----:B------:R3:W-:Y:S02]  /*9c490*/  STL.64 [R1+0xcd8], R20 ;  /* 0x000cd81401007387 */ /* 0x0007e40000100a00 */
[----:B---3--:R-:W-:Y:S02]  /*9c4a0*/  F2FP.SATFINITE.E5M2.F32.PACK_AB_MERGE_C R20, R13, R12, RZ ;  /* 0x0000000c0d14723e */ /* 0x008fe400048060ff */
[----:B------:R-:W-:Y:S02]  /*9c4b0*/  IADD3 R12, P6, R28, R57, RZ ;  /* 0x000000391c0c7210 */ /* 0x000fe40007fde0ff */
[----:B----4-:R-:W-:-:S03]  /*9c4c0*/  F2FP.SATFINITE.E5M2.F32.PACK_AB_MERGE_C R14, R15, R14, RZ ;  /* 0x0000000e0f0e723e */ /* 0x010fc600048060ff */
[----:B------:R-:W-:Y:S01]  /*9c4d0*/  IMAD.X R13, R4, 0x1, R34, P6 ;  /* 0x00000001040d7824 */ /* 0x000fe200030e0622 */
[----:B------:R-:W-:Y:S04]  /*9c4e0*/  STL [R1+0x1470], R20 ;  /* 0x0014701401007387 */ /* 0x000fe80000100800 */
[----:B------:R0:W-:Y:S04]  /*9c4f0*/  STL [R1+0x1448], R14 ;  /* 0x0014480e01007387 */ /* 0x0001e80000100800 */
[----:B------:R1:W-:Y:S01]  /*9c500*/  STL.64 [R1+0xcb8], R12 ;  /* 0x000cb80c01007387 */ /* 0x0003e20000100a00 */
[----:B------:R-:W-:-:S02]  /*9c510*/  F2FP.SATFINITE.E5M2.F32.PACK_AB_MERGE_C R15, R19, R18, RZ ;  /* 0x00000012130f723e */ /* 0x000fc400048060ff */
[----:B0-----:R-:W-:Y:S02]  /*9c520*/  F2FP.SATFINITE.E5M2.F32.PACK_AB_MERGE_C R14, R24, R27, RZ ;  /* 0x0000001b180e723e */ /* 0x001fe400048060ff */
[----:B-1----:R-:W-:Y:S01]  /*9c530*/  IADD3 R12, P6, R28, R47, RZ ;  /* 0x0000002f1c0c7210 */ /* 0x002fe20007fde0ff */
[----:B------:R0:W-:Y:S04]  /*9c540*/  STL [R1+0x144c], R15 ;  /* 0x00144c0f01007387 */ /* 0x0001e80000100800 */
[----:B------:R-:W-:Y:S01]  /*9c550*/  IMAD.X R13, R4, 0x1, R35, P6 ;  /* 0x00000001040d7824 */ /* 0x000fe200030e0623 */
[----:B------:R1:W-:Y:S04]  /*9c560*/  STL [R1+0x1410], R14 ;  /* 0x0014100e01007387 */ /* 0x0003e80000100800 */
[----:B------:R3:W-:Y:S01]  /*9c570*/  STL.64 [R1+0xcd0], R12 ;  /* 0x000cd00c01007387 */ /* 0x0007e20000100a00 */
[----:B0-----:R-:W-:-:S02]  /*9c580*/  F2FP.SATFINITE.E5M2.F32.PACK_AB_MERGE_C R15, R31, R25, RZ ;  /* 0x000000191f0f723e */ /* 0x001fc400048060ff */
[----:B-1----:R-:W-:Y:S02]  /*9c590*/  F2FP.SATFINITE.E5M2.F32.PACK_AB_MERGE_C R14, R51, R50, RZ ;  /* 0x00000032330e723e */ /* 0x002fe400048060ff */
[----:B---3--:R-:W-:Y:S01]  /*9c5a0*/  IADD3 R12, P6, R28, R45, RZ ;  /* 0x0000002d1c0c7210 */ /* 0x008fe20007fde0ff */
[----:B------:R0:W-:Y:S04]  /*9c5b0*/  STL [R1+0x1434], R15 ;  /* 0x0014340f01007387 */ /* 0x0001e80000100800 */
[----:B------:R-:W-:Y:S01]  /*9c5c0*/  IMAD.X R13, R4, 0x1, R36, P6 ;  /* 0x00000001040d7824 */ /* 0x000fe200030e0624 */
[----:B------:R1:W-:Y:S04]  /*9c5d0*/  STL [R1+0xe28], R14 ;  /* 0x000e280e01007387 */ /* 0x0003e80000100800 */
[----:B------:R3:W-:Y:S01]  /*9c5e0*/  STL.64 [R1+0xce0], R12 ;  /* 0x000ce00c01007387 */ /* 0x0007e20000100a00 */
[----:B0-----:R-:W-:-:S02]  /*9c5f0*/  F2FP.SATFINITE.E5M2.F32.PACK_AB_MERGE_C R15, R49, R48, RZ ;  /* 0x00000030310f723e */ /* 0x001fc400048060ff */
[----:B-1----:R-:W-:Y:S02]  /*9c600*/  F2FP.SATFINITE.E5M2.F32.PACK_AB_MERGE_C R14, R54, R56, RZ ;  /* 0x00000038360e723e */ /* 0x002fe400048060ff */
[----:B---3--:R-:W-:Y:S01]  /*9c610*/  IADD3 R12, P6, R28, R46, RZ ;  /* 0x0000002e1c0c7210 */ /* 0x008fe20007fde0ff */
[----:B------:R-:W-:Y:S04]  /*9c620*/  STL [R1+0xe2c], R15 ;  /* 0x000e2c0f01007387 */ /* 0x000fe80000100800 */
[----:B------:R-:W-:Y:S01]  /*9c630*/  IMAD.X R13, R4, 0x1, R37, P6 ;  /* 0x00000001040d7824 */ /* 0x000fe200030e0625 */
[----:B------:R-:W-:Y:S04]  /*9c640*/  STL [R1+0x3f0], R14 ;  /* 0x0003f00e01007387 */ /* 0x000fe80000100800 */
[----:B------:R0:W-:Y:S04]  /*9c650*/  STL.64 [R1+0xcc8], R12 ;  /* 0x000cc80c01007387 */ /* 0x0001e80000100a00 */
[----:B------:R-:W3:Y:S01]  /*9c660*/  LDL.LU R29, [R1+0x1348] ;  /* 0x00134800011d7983 */ /* 0x000ee20000300800 */
[----:B0-----:R-:W-:-:S02]  /*9c670*/  F2FP.SATFINITE.E5M2.F32.PACK_AB_MERGE_C R13, R26, R58, RZ ;  /* 0x0000003a1a0d723e */ /* 0x001fc400048060ff */
[----:B------:R-:W-:-:S03]  /*9c680*/  F2FP.SATFINITE.E5M2.F32.PACK_AB_MERGE_C R12, R53, R52, RZ ;  /* 0x00000034350c723e */ /* 0x000fc600048060ff */
[----:B------:R-:W-:Y:S04]  /*9c690*/  STL [R1+0x3d4], R13 ;  /* 0x0003d40d01007387 */ /* 0x000fe80000100800 */
[----:B------:R-:W3:Y:S04]  /*9c6a0*/  LDL.LU R32, [R1+0x134c] ;  /* 0x00134c0001207983 */ /* 0x000ee80000300800 */
[----:B------:R0:W-:Y:S04]  /*9c6b0*/  STL [R1+0x384], R12 ;  /* 0x0003840c01007387 */ /* 0x0001e80000100800 */
[----:B------:R-:W4:Y:S04]  /*9c6c0*/  LDL.LU R58, [R1+0x1330] ;  /* 0x00133000013a7983 */ /* 0x000f280000300800 */
[----:B------:R-:W4:Y:S04]  /*9c6d0*/  LDL.LU R26, [R1+0x1334] ;  /* 0x00133400011a7983 */ /* 0x000f280000300800 */
[----:B------:R-:W4:Y:S01]  /*9c6e0*/  LDL.LU R52, [R1+0x1338] ;  /* 0x0013380001347983 */ /* 0x000f220000300800 */
[----:B0-----:R-:W-:-:S03]  /*9c6f0*/  IADD3 R12, P6, R28, R44, RZ ;  /* 0x0000002c1c0c7210 */ /* 0x001fc60007fde0ff */
[----:B------:R-:W4:Y:S02]  /*9c700*/  LDL.LU R53, [R1+0x133c] ;  /* 0x00133c0001357983 */ /* 0x000f240000300800 */
[----:B------:R-:W-:-:S05]  /*9c710*/  IMAD.X R13, R4, 0x1, R38, P6 ;  /* 0x00000001040d7824 */ /* 0x000fca00030e0626 */
[----:B------:R2:W-:Y:S02]  /*9c720*/  STL.64 [R1+0xca8], R12 ;  /* 0x000ca80c01007387 */ /* 0x0005e40000100a00 */
[----:B--2---:R-:W-:-:S05]  /*9c730*/  F2FP.SATFINITE.E5M2.F32.PACK_AB_MERGE_C R12, R3, R55, RZ ;  /* 0x00000037030c723e */ /* 0x004fca00048060ff */
[----:B------:R0:W-:Y:S01]  /*9c740*/  STL [R1+0x380], R12 ;  /* 0x0003800c01007387 */ /* 0x0001e20000100800 */
[----:B------:R-:W-:Y:S02]  /*9c750*/  F2FP.SATFINITE.E5M2.F32.PACK_AB_MERGE_C R0, R2, R0, RZ ;  /* 0x000000000200723e */ /* 0x000fe400048060ff */
[----:B------:R-:W-:-:S03]  /*9c760*/  IADD3 R2, P6, R28, R43, RZ ;  /* 0x0000002b1c027210 */ /* 0x000fc60007fde0ff */
[----:B------:R-:W-:Y:S02]  /*9c770*/  STL [R1+0x358], R0 ;  /* 0x0003580001007387 */ /* 0x000fe40000100800 */
[----:B------:R-:W-:Y:S02]  /*9c780*/  IMAD.X R3, R4, 0x1, R39, P6 ;  /* 0x0000000104037824 */ /* 0x000fe400030e0627 */
[----:B0-----:R-:W2:Y:S04]  /*9c790*/  LDL.LU R12, [R1+0x1590] ;  /* 0x00159000010c7983 */ /* 0x001ea80000300800 */
        /* <DEDUP_REMOVED lines=19> */
[----:B------:R-:W2:Y:S01]  /*9c8d0*/  LDL.LU R2, [R1+0x155c] ;  /* 0x00155c0001027983 */ /* 0x000ea20000300800 */
[----:B------:R-:W-:-:S05]  /*9c8e0*/  IADD3 R20, P6, R28, R61, RZ ;  /* 0x0000003d1c147210 */ /* 0x000fca0007fde0ff */
[----:B------:R-:W-:-:S05]  /*9c8f0*/  IMAD.X R21, R4, 0x1, R41, P6 ;  /* 0x0000000104157824 */ /* 0x000fca00030e0629 */
[----:B------:R3:W-:Y:S02]  /*9c900*/  STL.64 [R1+0xcb0], R20 ;  /* 0x000cb01401007387 */ /* 0x0007e40000100a00 */
[----:B---3--:R-:W-:-:S05]  /*9c910*/  F2FP.SATFINITE.E5M2.F32.PACK_AB_MERGE_C R21, R32, R29, RZ ;  /* 0x0000001d2015723e */ /* 0x008fca00048060ff */
[----:B------:R-:W-:Y:S01]  /*9c920*/  STL [R1+0x360], R21 ;  /* 0x0003601501007387 */ /* 0x000fe20000100800 */
[----:B----4-:R-:W-:-:S03]  /*9c930*/  F2FP.SATFINITE.E5M2.F32.PACK_AB_MERGE_C R20, R26, R58, RZ ;  /* 0x0000003a1a14723e */ /* 0x010fc600048060ff */
[----:B------:R-:W3:Y:S01]  /*9c940*/  LDL.LU R58, [R1+0x1540] ;  /* 0x00154000013a7983 */ /* 0x000ee20000300800 */
[----:B------:R-:W-:-:S03]  /*9c950*/  F2FP.SATFINITE.E5M2.F32.PACK_AB_MERGE_C R4, R53, R52, RZ ;  /* 0x000000343504723e */ /* 0x000fc600048060ff */
[----:B------:R0:W-:Y:S04]  /*9c960*/  STL [R1+0x340], R20 ;  /* 0x0003401401007387 */ /* 0x0001e80000100800 */
[----:B------:R-:W3:Y:S04]  /*9c970*/  LDL.LU R26, [R1+0x1544] ;  /* 0x00154400011a7983 */ /* 0x000ee80000300800 */
[----:B------:R1:W-:Y:S04]  /*9c980*/  STL [R1+0x348], R4 ;  /* 0x0003480401007387 */ /* 0x0003e80000100800 */
[----:B------:R-:W4:Y:S01]  /*9c990*/  LDL.LU R52, [R1+0x1548] ;  /* 0x0015480001347983 */ /* 0x000f220000300800 */
[----:B0-----:R-:W-:-:S03]  /*9c9a0*/  IADD3 R20, P6, R33, R40, RZ ;  /* 0x0000002821147210 */ /* 0x001fc60007fde0ff */
[----:B------:R-:W4:Y:S01]  /*9c9b0*/  LDL.LU R53, [R1+0x154c] ;  /* 0x00154c0001357983 */ /* 0x000f220000300800 */
[----:B-1----:R-:W-:-:S03]  /*9c9c0*/  SHF.R.S32.HI R4, RZ, 0x1f, R33 ;  /* 0x0000001fff047819 */ /* 0x002fc60000011421 */
[----:B------:R-:W4:Y:S02]  /*9c9d0*/  LDL.LU R29, [R1+0xc] ;  /* 0x00000c00011d7983 */ /* 0x000f240000300800 */
[----:B------:R-:W-:-:S05]  /*9c9e0*/  IMAD.X R21, R4, 0x1, R42, P6 ;  /* 0x0000000104157824 */ /* 0x000fca00030e062a */
[----:B------:R2:W-:Y:S02]  /*9c9f0*/  STL.64 [R1+0xca0], R20 ;  /* 0x000ca01401007387 */ /* 0x0005e40000100a00 */
[----:B--2---:R-:W-:Y:S02]  /*9ca00*/  F2FP.SATFINITE.E5M2.F32.PACK_AB_MERGE_C R20, R13, R12, RZ ;  /* 0x0000000c0d14723e */ /* 0x004fe400048060ff */
[----:B------:R-:W-:-:S05]  /*9ca10*/  IADD3 R12, P6, R33, R57, RZ ;  /* 0x00000039210c7210 */ /* 0x000fca0007fde0ff */
[----:B------:R-:W-:Y:S01]  /*9ca20*/  IMAD.X R13, R4, 0x1, R34, P6 ;  /* 0x00000001040d7824 */ /* 0x000fe200030e0622 */
[----:B------:R-:W-:Y:S01]  /*9ca30*/  STL [R1+0x324], R20 ;  /* 0x0003241401007387 */ /* 0x000fe20000100800 */
[----:B------:R-:W-:-:S05]  /*9ca40*/  F2FP.SATFINITE.E5M2.F32.PACK_AB_MERGE_C R14, R15, R14, RZ ;  /* 0x0000000e0f0e723e */ /* 0x000fca00048060ff */
[----:B------:R0:W-:Y:S04]  /*9ca50*/  STL [R1+0x320], R14 ;  /* 0x0003200e01007387 */ /* 0x0001e80000100800 */
[----:B------:R1:W-:Y:S01]  /*9ca60*/  STL.64 [R1+0xc98], R12 ;  /* 0x000c980c01007387 */ /* 0x0003e20000100a00 */
[----:B------:R-:W-:Y:S02]  /*9ca70*/  F2FP.SATFINITE.E5M2.F32.PACK_AB_MERGE_C R15, R19, R18, RZ ;  /* 0x00000012130f723e */ /* 0x000fe400048060ff */
        /* <DEDUP_REMOVED lines=8> */
[----:B--2---:R-:W-:Y:S01]  /*9cb00*/  IADD3 R12, P6, R33, R45, RZ ;  /* 0x0000002d210c7210 */ /* 0x004fe20007fde0ff */
[----:B------:R0:W-:Y:S04]  /*9cb10*/  STL [R1+0x2ec], R15 ;  /* 0x0002ec0f01007387 */ /* 0x0001e80000100800 */
[----:B------:R-:W-:Y:S01]  /*9cb20*/  IMAD.X R13, R4, 0x1, R36, P6 ;  /* 0x00000001040d7824 */ /* 0x000fe200030e0624 */
[----:B------:R1:W-:Y:S04]  /*9cb30*/  STL [R1+0x2e8], R14 ;  /* 0x0002e80e01007387 */ /* 0x0003e80000100800 */
[----:B------:R2:W-:Y:S01]  /*9cb40*/  STL.64 [R1+0xc90], R12 ;  /* 0x000c900c01007387 */ /* 0x0005e20000100a00 */
[----:B0-----:R-:W-:-:S02]  /*9cb50*/  F2FP.SATFINITE.E5M2.F32.PACK_AB_MERGE_C R15, R49, R48, RZ ;  /* 0x00000030310f723e */ /* 0x001fc400048060ff */
[----:B------:R-:W-:Y:S02]  /*9cb60*/  F2FP.SATFINITE.E5M2.F32.PACK_AB_MERGE_C R3, R3, R55, RZ ;  /* 0x000000370303723e */ /* 0x000fe400048060ff */
[----:B-1----:R-:W-:Y:S02]  /*9cb70*/  F2FP.SATFINITE.E5M2.F32.PACK_AB_MERGE_C R14, R54, R56, RZ ;  /* 0x00000038360e723e */ /* 0x002fe400048060ff */
[----:B--2---:R-:W-:Y:S01]  /*9cb80*/  IADD3 R12, P6, R33, R46, RZ ;  /* 0x0000002e210c7210 */ /* 0x004fe20007fde0ff */
[----:B------:R-:W-:Y:S01]  /*9cb90*/  STL [R1+0x2d0], R15 ;  /* 0x0002d00f01007387 */ /* 0x000fe20000100800 */
[----:B------:R-:W-:-:S03]  /*9cba0*/  F2FP.SATFINITE.E5M2.F32.PACK_AB_MERGE_C R0, R2, R0, RZ ;  /* 0x000000000200723e */ /* 0x000fc600048060ff */
[----:B------:R-:W-:Y:S01]  /*9cbb0*/  IMAD.X R13, R4, 0x1, R37, P6 ;  /* 0x00000001040d7824 */ /* 0x000fe200030e0625 */
[----:B------:R-:W-:Y:S04]  /*9cbc0*/  STL [R1+0x2cc], R14 ;  /* 0x0002cc0e01007387 */ /* 0x000fe80000100800 */
[----:B------:R-:W2:Y:S04]  /*9cbd0*/  LDL.LU R28, [R1+0x1530] ;  /* 0x00153000011c7983 */ /* 0x000ea80000300800 */
        /* <DEDUP_REMOVED lines=9> */
[----:B------:R-:W-:-:S05]  /*9cc70*/  IMAD.X R13, R4, 0x1, R38, P6 ;  /* 0x00000001040d7824 */ /* 0x000fca00030e0626 */
[----:B------:R0:W-:Y:S01]  /*9cc80*/  STL.64 [R1+0xc78], R12 ;  /* 0x000c780c01007387 */ /* 0x0001e20000100a00 */
[----:B---3--:R-:W-:Y:S02]  /*9cc90*/  F2FP.SATFINITE.E5M2.F32.PACK_AB_MERGE_C R15, R26, R58, RZ ;  /* 0x0000003a1a0f723e */ /* 0x008fe400048060ff */
[----:B0-----:R-:W-:-:S03]  /*9cca0*/  IADD3 R12, P6, R33, R43, RZ ;  /* 0x0000002b210c7210 */ /* 0x001fc60007fde0ff */
[----:B------:R-:W-:Y:S02]  /*9ccb0*/  STL [R1+0xe20], R15 ;  /* 0x000e200f01007387 */ /* 0x000fe40000100800 */
[----:B------:R-:W-:Y:S01]  /*9ccc0*/  IMAD.X R13, R4, 0x1, R39, P6 ;  /* 0x00000001040d7824 */ /* 0x000fe200030e0627 */
[----:B----4-:R-:W-:-:S05]  /*9ccd0*/  F2FP.SATFINITE.E5M2.F32.PACK_AB_MERGE_C R14, R53, R52, RZ ;  /* 0x00000034350e723e */ /* 0x010fca00048060ff */
[----:B------:R-:W-:Y:S04]  /*9cce0*/  STL [R1+0xdfc], R14 ;  /* 0x000dfc0e01007387 */ /* 0x000fe80000100800 */
[----:B------:R-:W3:Y:S04]  /*9ccf0*/  LDL.LU R32, [R1+0x16e8] ;  /* 0x0016e80001207983 */ /* 0x000ee80000300800 */
[----:B------:R0:W-:Y:S04]  /*9cd00*/  STL.64 [R1+0xc70], R12 ;  /* 0x000c700c01007387 */ /* 0x0001e80000100a00 */
        /* <DEDUP_REMOVED lines=17> */
[----:B------:R-:W4:Y:S04]  /*9ce20*/  LDL.LU R26, [R1+0x16cc] ;  /* 0x0016cc00011a7983 */ /* 0x000f280000300800 */
[----:B------:R-:W4:Y:S04]  /*9ce30*/  LDL.LU R52, [R1+0x1520] ;  /* 0x0015200001347983 */ /* 0x000f280000300800 */
[----:B------:R-:W4:Y:S01]  /*9ce40*/  LDL.LU R53, [R1+0x1524] ;  /* 0x0015240001357983 */ /* 0x000f220000300800 */
[----:B------:R-:W-:-:S05]  /*9ce50*/  IMAD.X R21, R4, 0x1, R41, P6 ;  /* 0x0000000104157824 */ /* 0x000fca00030e0629 */
[----:B------:R-:W-:Y:S01]  /*9ce60*/  STL.64 [R1+0xc68], R20 ;  /* 0x000c681401007387 */ /* 0x000fe20000100a00 */
[----:B--2---:R-:W-:-:S05]  /*9ce70*/  F2FP.SATFINITE.E5M2.F32.PACK_AB_MERGE_C R4, R54, R28, RZ ;  /* 0x0000001c3604723e */ /* 0x004fca00048060ff */
[----:B------:R-:W-:Y:S04]  /*9ce80*/  STL [R1+0x1534], R4 ;  /* 0x0015340401007387 */ /* 0x000fe80000100800 */
[----:B------:R-:W2:Y:S01]  /*9ce90*/  LDL.LU R54, [R1+0x1528] ;  /* 0x0015280001367983 */ /* 0x000ea20000300800 */
[----:B------:R-:W-:-:S05]  /*9cea0*/  F2FP.SATFINITE.E5M2.F32.PACK_AB_MERGE_C R3, R3, R55, RZ ;  /* 0x000000370303723e */ /* 0x000fca00048060ff */
[----:B------:R0:W-:Y:S01]  /*9ceb0*/  STL [R1+0x1530], R3 ;  /* 0x0015300301007387 */ /* 0x0001e20000100800 */
[----:B------:R-:W-:-:S03]  /*9cec0*/  F2FP.SATFINITE.E5M2.F32.PACK_AB_MERGE_C R0, R2, R0, RZ ;  /* 0x000000000200723e */ /* 0x000fc600048060ff */
[----:B------:R-:W2:Y:S04]  /*9ced0*/  LDL.LU R55, [R1+0x152c] ;  /* 0x00152c0001377983 */ /* 0x000ea80000300800 */
[----:B------:R1:W-:Y:S04]  /*9cee0*/  STL [R1+0x1544], R0 ;  /* 0x0015440001007387 */ /* 0x0003e80000100800 */
[----:B0-----:R-:W2:Y:S04]  /*9cef0*/  LDL.LU R3, [R1+0x1300] ;  /* 0x0013000001037983 */ /* 0x001ea80000300800 */
[----:B------:R-:W2:Y:S01]  /*9cf00*/  LDL.LU R2, [R1+0x1304] ;  /* 0x0013040001027983 */ /* 0x000ea20000300800 */
[----:B------:R-:W-:-:S02]  /*9cf10*/  SHF.R.S32.HI R4, RZ, 0x1f, R29 ;  /* 0x0000001fff047819 */ /* 0x000fc4000001141d */
[----:B------:R-:W-:Y:S01]  /*9cf20*/  IADD3 R20, P6, R29, R40, RZ ;  /* 0x000000281d147210 */ /* 0x000fe20007fde0ff */
[----:B-1----:R-:W2:Y:S04]  /*9cf30*/  LDL.LU R0, [R1+0x10] ;  /* 0x0000100001007983 */ /* 0x002ea80000300800 */
[----:B------:R-:W-:-:S05]  /*9cf40*/  IMAD.X R21, R4, 0x1, R42, P6 ;  /* 0x0000000104157824 */ /* 0x000fca00030e062a */
[----:B------:R0:W-:Y:S04]  /*9cf50*/  STL.64 [R1+0xc60], R20 ;  /* 0x000c601401007387 */ /* 0x0001e80000100a00 */
[----:B0-----:R-:W2:Y:S01]  /*9cf60*/  LDL.LU.64 R20, [R1+0x3bb0] ;  /* 0x003bb00001147983 */ /* 0x001ea20000300a00 */
        /* <DEDUP_REMOVED lines=32> */
[----:B------:R-:W4:Y:S04]  /*9d170*/  LDL.LU R58, [R1+0x7c0] ;  /* 0x0007c000013a7983 */ /* 0x000f280000300800 */
[----:B------:R0:W-:Y:S04]  /*9d180*/  STL [R1+0x35c], R12 ;  /* 0x00035c0c01007387 */ /* 0x0001e80000100800 */
[----:B------:R-:W4:Y:S04]  /*9d190*/  LDL.LU R26, [R1+0x7c4] ;  /* 0x0007c400011a7983 */ /* 0x000f280000300800 */
[----:B------:R-:W4:Y:S01]  /*9d1a0*/  LDL.LU R52, [R1+0x7c8] ;  /* 0x0007c80001347983 */ /* 0x000f220000300800 */
[----:B0-----:R-:W-:-:S03]  /*9d1b0*/  IADD3 R12, P6, R29, R44, RZ ;  /* 0x0000002c1d0c7210 */ /* 0x001fc60007fde0ff */
[----:B------:R-:W4:Y:S02]  /*9d1c0*/  LDL.LU R53, [R1+0x7cc] ;  /* 0x0007cc0001357983 */ /* 0x000f240000300800 */
[----:B------:R-:W-:-:S05]  /*9d1d0*/  IMAD.X R13, R4, 0x1, R38, P6 ;  /* 0x00000001040d7824 */ /* 0x000fca00030e0626 */
[----:B------:R2:W-:Y:S02]  /*9d1e0*/  STL.64 [R1+0xc38], R12 ;  /* 0x000c380c01007387 */ /* 0x0005e40000100a00 */
[----:B--2---:R-:W-:-:S05]  /*9d1f0*/  F2FP.SATFINITE.E5M2.F32.PACK_AB_MERGE_C R13, R55, R54, RZ ;  /* 0x00000036370d723e */ /* 0x004fca00048060ff */
[----:B------:R-:W-:Y:S01]  /*9d200*/  STL [R1+0x368], R13 ;  /* 0x0003680d01007387 */ /* 0x000fe20000100800 */
[----:B------:R-:W-:Y:S02]  /*9d210*/  F2FP.SATFINITE.E5M2.F32.PACK_AB_MERGE_C R12, R2, R3, RZ ;  /* 0x00000003020c723e */ /* 0x000fe400048060ff */
[----:B------:R-:W-:-:S03]  /*9d220*/  IADD3 R2, P6, R29, R43, RZ ;  /* 0x0000002b1d027210 */ /* 0x000fc60007fde0ff */
[----:B------:R0:W-:Y:S02]  /*9d230*/  STL [R1+0x344], R12 ;  /* 0x0003440c01007387 */ /* 0x0001e40000100800 */
[----:B------:R-:W-:Y:S02]  /*9d240*/  IMAD.X R3, R4, 0x1, R39, P6 ;  /* 0x0000000104037824 */ /* 0x000fe400030e0627 */
[----:B------:R-:W2:Y:S04]  /*9d250*/  LDL.LU R56, [R1+0x790] ;  /* 0x0007900001387983 */ /* 0x000ea80000300800 */
[----:B------:R-:W2:Y:S04]  /*9d260*/  LDL.LU R33, [R1+0x794] ;  /* 0x0007940001217983 */ /* 0x000ea80000300800 */
[----:B------:R-:W3:Y:S04]  /*9d270*/  LDL.LU R32, [R1+0x798] ;  /* 0x0007980001207983 */ /* 0x000ee80000300800 */
[----:B------:R1:W-:Y:S04]  /*9d280*/  STL.64 [R1+0xc28], R2 ;  /* 0x000c280201007387 */ /* 0x0003e80000100a00 */
[----:B0-----:R-:W3:Y:S04]  /*9d290*/  LDL.LU R12, [R1+0x79c] ;  /* 0x00079c00010c7983 */ /* 0x001ee80000300800 */
[----:B------:R-:W4:Y:S04]  /*9d2a0*/  LDL.LU R13, [R1+0x730] ;  /* 0x00073000010d7983 */ /* 0x000f280000300800 */
[----:B------:R-:W4:Y:S04]  /*9d2b0*/  LDL.LU R14, [R1+0x734] ;  /* 0x00073400010e7983 */ /* 0x000f280000300800 */
[----:B------:R-:W4:Y:S01]  /*9d2c0*/  LDL.LU R15, [R1+0x738] ;  /* 0x00073800010f7983 */ /* 0x000f220000300800 */
[----:B------:R-:W-:-:S03]  /*9d2d0*/  IADD3 R28, P6, R29, R61, RZ ;  /* 0x0000003d1d1c7210 */ /* 0x000fc60007fde0ff */
[----:B------:R-:W4:Y:S04]  /*9d2e0*/  LDL.LU R18, [R1+0x73c] ;  /* 0x00073c0001127983 */ /* 0x000f280000300800 */
[----:B------:R-:W4:Y:S04]  /*9d2f0*/  LDL.LU R19, [R1+0x710] ;  /* 0x0007100001137983 */ /* 0x000f280000300800 */
[----:B------:R-:W4:Y:S04]  /*9d300*/  LDL.LU R27, [R1+0x714] ;  /* 0x00071400011b7983 */ /* 0x000f280000300800 */
[----:B------:R-:W4:Y:S04]  /*9d310*/  LDL.LU R24, [R1+0x718] ;  /* 0x0007180001187983 */ /* 0x000f280000300800 */
[----:B------:R-:W4:Y:S01]  /*9d320*/  LDL.LU R25, [R1+0x71c] ;  /* 0x00071c0001197983 */ /* 0x000f220000300800 */
[----:B------:R-:W-:-:S03]  /*9d330*/  IMAD.X R29, R4, 0x1, R41, P6 ;  /* 0x00000001041d7824 */ /* 0x000fc600030e0629 */
        /* <DEDUP_REMOVED lines=8> */
[----:B------:R0:W-:Y:S04]  /*9d3c0*/  STL.64 [R1+0xc30], R28 ;  /* 0x000c301c01007387 */ /* 0x0001e80000100a00 */
[----:B0-----:R-:W4:Y:S04]  /*9d3d0*/  LDL.LU.64 R28, [R1+0x3ba8] ;  /* 0x003ba800011c7983 */ /* 0x001f280000300a00 */
[----:B------:R-:W4:Y:S01]  /*9d3e0*/  LDL.LU R4, [R1+0x1308] ;  /* 0x0013080001047983 */ /* 0x000f220000300800 */
[----:B--2---:R-:W-:-:S02]  /*9d3f0*/  F2FP.SATFINITE.E5M2.F32.PACK_AB_MERGE_C R33, R33, R56, RZ ;  /* 0x000000382121723e */ /* 0x004fc400048060ff */
[----:B---3--:R-:W-:Y:S02]  /*9d400*/  F2FP.SATFINITE.E5M2.F32.PACK_AB_MERGE_C R12, R12, R32, RZ ;  /* 0x000000200c0c723e */ /* 0x008fe400048060ff */
[----:B----4-:R-:W-:Y:S02]  /*9d410*/  F2FP.SATFINITE.E5M2.F32.PACK_AB_MERGE_C R4, R50, R4, RZ ;  /* 0x000000043204723e */ /* 0x010fe400048060ff */
[----:B------:R-:W-:Y:S02]  /*9d420*/  F2FP.SATFINITE.E5M2.F32.PACK_AB_MERGE_C R50, R26, R58, RZ ;  /* 0x0000003a1a32723e */ /* 0x000fe400048060ff */
[----:B------:R-:W-:Y:S01]  /*9d430*/  F2FP.SATFINITE.E5M2.F32.PACK_AB_MERGE_C R26, R53, R52, RZ ;  /* 0x00000034351a723e */ /* 0x000fe200048060ff */
[----:B------:R0:W-:Y:S01]  /*9d440*/  STL [R1+0x36c], R4 ;  /* 0x00036c0401007387 */ /* 0x0001e20000100800 */
[----:B------:R-:W-:-:S03]  /*9d450*/  IADD3 R52, P6, R0, R40, RZ ;  /* 0x0000002800347210 */ /* 0x000fc60007fde0ff */
[----:B------:R1:W-:Y:S01]  /*9d460*/  STL [R1+0x318], R50 ;  /* 0x0003183201007387 */ /* 0x0003e20000100800 */
[----:B0-----:R-:W-:-:S03]  /*9d470*/  SHF.R.S32.HI R4, RZ, 0x1f, R0 ;  /* 0x0000001fff047819 */ /* 0x001fc60000011400 */
[----:B------:R0:W-:Y:S02]  /*9d480*/  STL [R1+0x370], R26 ;  /* 0x0003701a01007387 */ /* 0x0001e40000100800 */
[----:B------:R-:W-:Y:S02]  /*9d490*/  IMAD.X R53, R4, 0x1, R42, P6 ;  /* 0x0000000104357824 */ /* 0x000fe400030e062a */
[----:B-1----:R-:W2:Y:S04]  /*9d4a0*/  LDL.LU R50, [R1+0x680] ;  /* 0x0006800001327983 */ /* 0x002ea80000300800 */
[----:B------:R-:W2:Y:S04]  /*9d4b0*/  LDL.LU R58, [R1+0x684] ;  /* 0x00068400013a7983 */ /* 0x000ea80000300800 */
[----:B0-----:R-:W3:Y:S04]  /*9d4c0*/  LDL.LU R26, [R1+0x688] ;  /* 0x00068800011a7983 */ /* 0x001ee80000300800 */
[----:B------:R0:W-:Y:S04]  /*9d4d0*/  STL.64 [R1+0xc20], R52 ;  /* 0x000c203401007387 */ /* 0x0001e80000100a00 */
[----:B0-----:R-:W3:Y:S01]  /*9d4e0*/  LDL.LU R52, [R1+0x68c] ;  /* 0x00068c0001347983 */ /* 0x001ee20000300800 */
[----:B------:R-:W-:-:S03]  /*9d4f0*/  IADD3 R32, P6, R0, R57, RZ ;  /* 0x0000003900207210 */ /* 0x000fc60007fde0ff */
[----:B------:R-:W4:Y:S04]  /*9d500*/  LDL.LU R53, [R1+0x40] ;  /* 0x0000400001357983 */ /* 0x000f280000300800 */
[----:B------:R-:W4:Y:S04]  /*9d510*/  LDL.LU R56, [R1+0x3ba0] ;  /* 0x003ba00001387983 */ /* 0x000f280000300800 */
[----:B------:R0:W-:Y:S04]  /*9d520*/  STL [R1+0x2fc], R33 ;  /* 0x0002fc2101007387 */ /* 0x0001e80000100800 */
[----:B------:R1:W-:Y:S01]  /*9d530*/  STL [R1+0x374], R12 ;  /* 0x0003740c01007387 */ /* 0x0003e20000100800 */
[----:B0-----:R-:W-:Y:S01]  /*9d540*/  IMAD.X R33, R4, 0x1, R34, P6 ;  /* 0x0000000104217824 */ /* 0x001fe200030e0622 */
[----:B-1----:R-:W-:-:S04]  /*9d550*/  IADD3 R12, P6, R0, R47, RZ ;  /* 0x0000002f000c7210 */ /* 0x002fc80007fde0ff */
[----:B------:R0:W-:Y:S02]  /*9d560*/  STL.64 [R1+0xc18], R32 ;  /* 0x000c182001007387 */ /* 0x0001e40000100a00 */
[----:B0-----:R-:W-:Y:S01]  /*9d570*/  F2FP.SATFINITE.E5M2.F32.PACK_AB_MERGE_C R32, R14, R13, RZ ;  /* 0x0000000d0e20723e */ /* 0x001fe200048060ff */
[----:B------:R-:W-:Y:S01]  /*9d580*/  IMAD.X R13, R4, 0x1, R35, P6 ;  /* 0x00000001040d7824 */ /* 0x000fe200030e0623 */
[----:B------:R-:W-:-:S03]  /*9d590*/  F2FP.SATFINITE.E5M2.F32.PACK_AB_MERGE_C R14, R18, R15, RZ ;  /* 0x0000000f120e723e */ /* 0x000fc600048060ff */
[----:B------:R-:W-:Y:S04]  /*9d5a0*/  STL [R1+0x2e4], R32 ;  /* 0x0002e42001007387 */ /* 0x000fe80000100800 */
[----:B------:R0:W-:Y:S04]  /*9d5b0*/  STL [R1+0x37c], R14 ;  /* 0x00037c0e01007387 */ /* 0x0001e80000100800 */
[----:B------:R1:W-:Y:S01]  /*9d5c0*/  STL.64 [R1+0xc08], R12 ;  /* 0x000c080c01007387 */ /* 0x0003e20000100a00 */
[----:B------:R-:W-:Y:S02]  /*9d5d0*/  F2FP.SATFINITE.E5M2.F32.PACK_AB_MERGE_C R15, R27, R19, RZ ;  /* 0x000000131b0f723e */ /* 0x000fe400048060ff */
[----:B0-----:R-:W-:-:S02]  /*9d5e0*/  F2FP.SATFINITE.E5M2.F32.PACK_AB_MERGE_C R14, R25, R24, RZ ;  /* 0x00000018190e723e */ /* 0x001fc400048060ff */
[----:B-1----:R-:W-:Y:S01]  /*9d5f0*/  IADD3 R12, P6, R0, R45, RZ ;  /* 0x0000002d000c7210 */ /* 0x002fe20007fde0ff */
[----:B------:R0:W-:Y:S04]  /*9d600*/  STL [R1+0x2d4], R15 ;  /* 0x0002d40f01007387 */ /* 0x0001e80000100800 */
[----:B------:R-:W-:Y:S01]  /*9d610*/  IMAD.X R13, R4, 0x1, R36, P6 ;  /* 0x00000001040d7824 */ /* 0x000fe200030e0624 */
[----:B------:R1:W-:Y:S04]  /*9d620*/  STL [R1+0x388], R14 ;  /* 0x0003880e01007387 */ /* 0x0003e80000100800 */
[----:B------:R1:W-:Y:S01]  /*9d630*/  STL.64 [R1+0xc10], R12 ;  /* 0x000c100c01007387 */ /* 0x0003e20000100a00 */
[----:B0-----:R-:W-:-:S02]  /*9d640*/  F2FP.SATFINITE.E5M2.F32.PACK_AB_MERGE_C R15, R51, R31, RZ ;  /* 0x0000001f330f723e */ /* 0x001fc400048060ff */
[----:B-1----:R-:W-:Y:S02]  /*9d650*/  F2FP.SATFINITE.E5M2.F32.PACK_AB_MERGE_C R14, R49, R48, RZ ;  /* 0x00000030310e723e */ /* 0x002fe400048060ff */
[----:B------:R-:W-:Y:S01]  /*9d660*/  IADD3 R12, P6, R0, R46, RZ ;  /* 0x0000002e000c7210 */ /* 0x000fe20007fde0ff */
[----:B------:R-:W-:Y:S04]  /*9d670*/  STL [R1+0x2bc], R15 ;  /* 0x0002bc0f01007387 */ /* 0x000fe80000100800 */
[----:B------:R-:W-:Y:S01]  /*9d680*/  IMAD.X R13, R4, 0x1, R37, P6 ;  /* 0x00000001040d7824 */ /* 0x000fe200030e0625 */
[----:B------:R-:W-:Y:S04]  /*9d690*/  STL [R1+0x38c], R14 ;  /* 0x00038c0e01007387 */ /* 0x000fe80000100800 */
[----:B------:R0:W-:Y:S02]  /*9d6a0*/  STL.64 [R1+0xbf8], R12 ;  /* 0x000bf80c01007387 */ /* 0x0001e40000100a00 */
[----:B0-----:R-:W-:-:S02]  /*9d6b0*/  F2FP.SATFINITE.E5M2.F32.PACK_AB_MERGE_C R13, R55, R54, RZ ;  /* 0x00000036370d723e */ /* 0x001fc400048060ff */
[----:B------:R-:W-:Y:S02]  /*9d6c0*/  F2FP.SATFINITE.E5M2.F32.PACK_AB_MERGE_C R12, R2, R3, RZ ;  /* 0x00000003020c723e */ /* 0x000fe400048060ff */
[----:B------:R-:W4:Y:S04]  /*9d6d0*/  LDL.LU R3, [R1+0x630] ;  /* 0x0006300001037983 */ /* 0x000f280000300800 */
[----:B------:R-:W-:Y:S04]  /*9d6e0*/  STL [R1+0x16c], R13 ;  /* 0x00016c0d01007387 */ /* 0x000fe80000100800 */
[----:B------:R-:W4:Y:S01]  /*9d6f0*/  LDL.LU R2, [R1+0x634] ;  /* 0x0006340001027983 */ /* 0x000f220000300800 */
[----:B------:R-:W-:-:S03]  /*9d700*/  IADD3 R14, P6, R0, R44, RZ ;  /* 0x0000002c000e7210 */ /* 0x000fc60007fde0ff */
[----:B------:R0:W-:Y:S02]  /*9d710*/  STL [R1+0x168], R12 ;  /* 0x0001680c01007387 */ /* 0x0001e40000100800 */
[----:B------:R-:W-:Y:S02]  /*9d720*/  IMAD.X R15, R4, 0x1, R38, P6 ;  /* 0x00000001040f7824 */ /* 0x000fe400030e0626 */
[----:B0-----:R-:W4:Y:S04]  /*9d730*/  LDL.LU R12, [R1+0x63c] ;  /* 0x00063c00010c7983 */ /* 0x001f280000300800 */
[----:B------:R-:W4:Y:S04]  /*9d740*/  LDL.LU R13, [R1+0x5d0] ;  /* 0x0005d000010d7983 */ /* 0x000f280000300800 */
[----:B------:R-:W4:Y:S04]  /*9d750*/  LDL.LU R51, [R1+0x5d4] ;  /* 0x0005d40001337983 */ /* 0x000f280000300800 */
[----:B------:R-:W4:Y:S04]  /*9d760*/  LDL.LU R48, [R1+0x5d8] ;  /* 0x0005d80001307983 */ /* 0x000f280000300800 */
[----:B------:R-:W4:Y:S04]  /*9d770*/  LDL.LU R49, [R1+0x5dc] ;  /* 0x0005dc0001317983 */ /* 0x000f280000300800 */
[----:B------:R-:W4:Y:S04]  /*9d780*/  LDL.LU R54, [R1+0x5b0] ;  /* 0x0005b00001367983 */ /* 0x000f280000300800 */
[----:B------:R-:W4:Y:S04]  /*9d790*/  LDL.LU R55, [R1+0x5b4] ;  /* 0x0005b40001377983 */ /* 0x000f280000300800 */
[----:B------:R0:W-:Y:S02]  /*9d7a0*/  STL.64 [R1+0xbf0], R14 ;  /* 0x000bf00e01007387 */ /* 0x0001e40000100a00 */
[----:B0-----:R-:W-:-:S05]  /*9d7b0*/  IADD3 R14, P6, R0, R43, RZ ;  /* 0x0000002b000e7210 */ /* 0x001fca0007fde0ff */
[----:B------:R-:W-:Y:S01]  /*9d7c0*/  IMAD.X R15, R4, 0x1, R39, P6 ;  /* 0x00000001040f7824 */ /* 0x000fe200030e0627 */
[----:B--2---:R-:W-:-:S05]  /*9d7d0*/  F2FP.SATFINITE.E5M2.F32.PACK_AB_MERGE_C R19, R58, R50, RZ ;  /* 0x000000323a13723e */ /* 0x004fca00048060ff */
[----:B------:R-:W-:Y:S01]  /*9d7e0*/  STL [R1+0x160], R19 ;  /* 0x0001601301007387 */ /* 0x000fe20000100800 */
[----:B---3--:R-:W-:Y:S02]  /*9d7f0*/  F2FP.SATFINITE.E5M2.F32.PACK_AB_MERGE_C R18, R52, R26, RZ ;  /* 0x0000001a3412723e */ /* 0x008fe400048060ff */
[----:B------:R-:W-:-:S03]  /*9d800*/  IADD3 R26, P6, R0, R61, RZ ;  /* 0x0000003d001a7210 */ /* 0x000fc60007fde0ff */
[----:B------:R-:W-:Y:S04]  /*9d810*/  STL [R1+0x164], R18 ;  /* 0x0001641201007387 */ /* 0x000fe80000100800 */
[----:B------:R-:W2:Y:S04]  /*9d820*/  LDL.LU R58, [R1+0x5b8] ;  /* 0x0005b800013a7983 */ /* 0x000ea80000300800 */
[----:B------:R0:W-:Y:S01]  /*9d830*/  STL.64 [R1+0xa10], R14 ;  /* 0x000a100e01007387 */ /* 0x0001e20000100a00 */
[----:B------:R-:W-:-:S03]  /*9d840*/  IMAD.X R27, R4, 0x1, R41, P6 ;  /* 0x00000001041b7824 */ /* 0x000fc600030e0629 */
[----:B0-----:R-:W2:Y:S04]  /*9d850*/  LDL.LU R14, [R1+0x5bc] ;  /* 0x0005bc00010e7983 */ /* 0x001ea80000300800 */
        /* <DEDUP_REMOVED lines=9> */
[----:B------:R0:W-:Y:S04]  /*9d8f0*/  STL.64 [R1+0xbc8], R26 ;  /* 0x000bc81a01007387 */ /* 0x0001e80000100a00 */
[----:B0-----:R-:W3:Y:S04]  /*9d900*/  LDL.LU R27, [R1+0x3b9c] ;  /* 0x003b9c00011b7983 */ /* 0x001ee80000300800 */
[----:B------:R-:W3:Y:S04]  /*9d910*/  LDL.LU R4, [R1+0x638] ;  /* 0x0006380001047983 */ /* 0x000ee80000300800 */
[----:B------:R-:W3:Y:S04]  /*9d920*/  LDL.LU R31, [R1+0x528] ;  /* 0x00052800011f7983 */ /* 0x000ee80000300800 */
[----:B------:R-:W3:Y:S04]  /*9d930*/  LDL.LU R50, [R1+0x52c] ;  /* 0x00052c0001327983 */ /* 0x000ee80000300800 */
[----:B------:R-:W3:Y:S01]  /*9d940*/  LDL.LU R26, [R1+0xac] ;  /* 0x0000ac00011a7983 */ /* 0x000ee20000300800 */
[----:B----4-:R-:W-:-:S03]  /*9d950*/  F2FP.SATFINITE.E5M2.F32.PACK_AB_MERGE_C R2, R2, R3, RZ ;  /* 0x000000030202723e */ /* 0x010fc600048060ff */
[----:B------:R-:W4:Y:S04]  /*9d960*/  LDL.LU R3, [R1+0x3b98] ;  /* 0x003b980001037983 */ /* 0x000f280000300800 */
[----:B------:R0:W-:Y:S04]  /*9d970*/  STL [R1+0x390c], R2 ;  /* 0x00390c0201007387 */ /* 0x0001e80000100800 */
[----:B0-----:R-:W4:Y:S01]  /*9d980*/  LDL.LU R2, [R1+0x58c] ;  /* 0x00058c0001027983 */ /* 0x001f220000300800 */
[----:B------:R-:W-:Y:S02]  /*9d990*/  F2FP.SATFINITE.E5M2.F32.PACK_AB_MERGE_C R51, R51, R13, RZ ;  /* 0x0000000d3333723e */ /* 0x000fe400048060ff */
[----:B--2---:R-:W-:-:S02]  /*9d9a0*/  F2FP.SATFINITE.E5M2.F32.PACK_AB_MERGE_C R14, R14, R58, RZ ;  /* 0x0000003a0e0e723e */ /* 0x004fc400048060ff */
[----:B---3--:R-:W-:Y:S02]  /*9d9b0*/  F2FP.SATFINITE.E5M2.F32.PACK_AB_MERGE_C R15, R52, R15, RZ ;  /* 0x0000000f340f723e */ /* 0x008fe400048060ff */
[----:B------:R-:W-:Y:S02]  /*9d9c0*/  F2FP.SATFINITE.E5M2.F32.PACK_AB_MERGE_C R12, R12, R4, RZ ;  /* 0x000000040c0c723e */ /* 0x000fe400048060ff */
[----:B------:R-:W-:-:S03]  /*9d9d0*/  SHF.R.S32.HI R4, RZ, 0x1f, R53 ;  /* 0x0000001fff047819 */ /* 0x000fc60000011435 */
[----:B------:R0:W-:Y:S02]  /*9d9e0*/  STL [R1+0xdec], R12 ;  /* 0x000dec0c01007387 */ /* 0x0001e40000100800 */
[----:B0-----:R-:W-:Y:S02]  /*9d9f0*/  IADD3 R12, P6, R53, R40, RZ ;  /* 0x00000028350c7210 */ /* 0x001fe40007fde0ff */
[----:B------:R0:W-:Y:S03]  /*9da00*/  STL [R1+0x1524], R51 ;  /* 0x0015243301007387 */ /* 0x0001e60000100800 */
[----:B------:R-:W-:-:S05]  /*9da10*/  IMAD.X R13, R4, 0x1, R42, P6 ;  /* 0x00000001040d7824 */ /* 0x000fca00030e062a */
[----:B------:R1:W-:Y:S04]  /*9da20*/  STL.64 [R1+0x3f8], R12 ;  /* 0x0003f80c01007387 */ /* 0x0003e80000100a00 */
[----:B0-----:R-:W2:Y:S01]  /*9da30*/  LDL.LU R51, [R1+0x274] ;  /* 0x0002740001337983 */ /* 0x001ea20000300800 */
[----:B-1----:R-:W-:Y:S02]  /*9da40*/  F2FP.SATFINITE.E5M2.F32.PACK_AB_MERGE_C R13, R49, R48, RZ ;  /* 0x00000030310d723e */ /* 0x002fe400048060ff */
[----:B------:R-:W-:-:S03]  /*9da50*/  F2FP.SATFINITE.E5M2.F32.PACK_AB_MERGE_C R12, R55, R54, RZ ;  /* 0x00000036370c723e */ /* 0x000fc600048060ff */
[----:B------:R-:W-:Y:S04]  /*9da60*/  STL [R1+0x1520], R13 ;  /* 0x0015200d01007387 */ /* 0x000fe80000100800 */
[----:B------:R-:W3:Y:S04]  /*9da70*/  LDL.LU R48, [R1+0xf0] ;  /* 0x0000f00001307983 */ /* 0x000ee80000300800 */
[----:B------:R0:W-:Y:S04]  /*9da80*/  STL [R1+0x152c], R12 ;  /* 0x00152c0c01007387 */ /* 0x0001e80000100800 */
[----:B------:R-:W3:Y:S04]  /*9da90*/  LDL.LU R49, [R1+0x220] ;  /* 0x0002200001317983 */ /* 0x000ee80000300800 */
[----:B------:R-:W3:Y:S01]  /*9daa0*/  LDL.LU R54, [R1+0x270] ;  /* 0x0002700001367983 */ /* 0x000ee20000300800 */
[----:B0-----:R-:W-:-:S03]  /*9dab0*/  IADD3 R12, P6, R53, R57, RZ ;  /* 0x00000039350c7210 */ /* 0x001fc60007fde0ff */
[----:B------:R-:W3:Y:S02]  /*9dac0*/  LDL.LU R55, [R1+0xec] ;  /* 0x0000ec0001377983 */ /* 0x000ee40000300800 */
[----:B------:R-:W-:-:S05]  /*9dad0*/  IMAD.X R13, R4, 0x1, R34, P6 ;  /* 0x00000001040d7824 */ /* 0x000fca00030e0622 */
[----:B------:R0:W-:Y:S04]  /*9dae0*/  STL.64 [R1+0x3e8], R12 ;  /* 0x0003e80c01007387 */ /* 0x0001e80000100a00 */
[----:B0-----:R-:W3:Y:S04]  /*9daf0*/  LDL.LU.64 R12, [R1+0x3b90] ;  /* 0x003b9000010c7983 */ /* 0x001ee80000300a00 */
[----:B------:R-:W3:Y:S04]  /*9db00*/  LDL.LU R58, [R1+0x3b88] ;  /* 0x003b8800013a7983 */ /* 0x000ee80000300800 */
[----:B------:R-:W3:Y:S04]  /*9db10*/  LDL.LU R52, [R1+0x21c] ;  /* 0x00021c0001347983 */ /* 0x000ee80000300800 */
[----:B------:R0:W-:Y:S04]  /*9db20*/  STL [R1+0x1528], R14 ;  /* 0x0015280e01007387 */ /* 0x0001e80000100800 */
[----:B------:R1:W-:Y:S01]  /*9db30*/  STL [R1+0x153c], R15 ;  /* 0x00153c0f01007387 */ /* 0x0003e20000100800 */
[----:B0-----:R-:W-:-:S02]  /*9db40*/  IADD3 R14, P6, R53, R47, RZ ;  /* 0x0000002f350e7210 */ /* 0x001fc40007fde0ff */
[----:B----4-:R-:W-:-:S03]  /*9db50*/  F2FP.SATFINITE.E5M2.F32.PACK_AB_MERGE_C R2, R2, R0, RZ ;  /* 0x000000000202723e */ /* 0x010fc600048060ff */
[----:B-1----:R-:W-:-:S05]  /*9db60*/  IMAD.X R15, R4, 0x1, R35, P6 ;  /* 0x00000001040f7824 */ /* 0x002fca00030e0623 */
[----:B------:R0:W-:Y:S04]  /*9db70*/  STL.64 [R1+0x3c8], R14 ;  /* 0x0003c80e01007387 */ /* 0x0001e80000100a00 */
[----:B0-----:R-:W4:Y:S04]  /*9db80*/  LDL.LU.64 R14, [R1+0x3b80] ;  /* 0x003b8000010e7983 */ /* 0x001f280000300a00 */
[----:B------:R-:W4:Y:S04]  /*9db90*/  LDL.LU R0, [R1+0x3b78] ;  /* 0x003b780001007983 */ /* 0x000f280000300800 */
[----:B------:R0:W-:Y:S02]  /*9dba0*/  STL [R1+0x1538], R2 ;  /* 0x0015380201007387 */ /* 0x0001e40000100800 */
[----:B0-----:R-:W-:-:S02]  /*9dbb0*/  F2FP.SATFINITE.E5M2.F32.PACK_AB_MERGE_C R2, R25, R24, RZ ;  /* 0x000000181902723e */ /* 0x001fc400048060ff */
[----:B------:R-:W-:-:S05]  /*9dbc0*/  IADD3 R24, P6, R53, R45, RZ ;  /* 0x0000002d35187210 */ /* 0x000fca0007fde0ff */
[----:B------:R-:W-:Y:S01]  /*9dbd0*/  IMAD.X R25, R4, 0x1, R36, P6 ;  /* 0x0000000104197824 */ /* 0x000fe200030e0624 */
[----:B------:R-:W-:Y:S04]  /*9dbe0*/  STL [R1+0x154c], R2 ;  /* 0x00154c0201007387 */ /* 0x000fe80000100800 */
[----:B------:R0:W-:Y:S04]  /*9dbf0*/  STL.64 [R1+0x3c0], R24 ;  /* 0x0003c01801007387 */ /* 0x0001e80000100a00 */
[----:B0-----:R-:W4:Y:S01]  /*9dc00*/  LDL.LU.64 R24, [R1+0x3b70] ;  /* 0x003b700001187983 */ /* 0x001f220000300a00 */
[----:B------:R-:W-:-:S02]  /*9dc10*/  F2FP.SATFINITE.E5M2.F32.PACK_AB_MERGE_C R32, R32, R33, RZ ;  /* 0x000000212020723e */ /* 0x000fc400048060ff */
[----:B------:R-:W-:Y:S02]  /*9dc20*/  F2FP.SATFINITE.E5M2.F32.PACK_AB_MERGE_C R2, R19, R18, RZ ;  /* 0x000000121302723e */ /* 0x000fe400048060ff */
[----:B------:R-:W-:Y:S01]  /*9dc30*/  IADD3 R18, P6, R53, R46, RZ ;  /* 0x0000002e35127210 */ /* 0x000fe20007fde0ff */
[----:B------:R-:W-:Y:S04]  /*9dc40*/  STL [R1+0x1548], R32 ;  /* 0x0015482001007387 */ /* 0x000fe80000100800 */
[----:B------:R-:W-:Y:S01]  /*9dc50*/  IMAD.X R19, R4, 0x1, R37, P6 ;  /* 0x0000000104137824 */ /* 0x000fe200030e0625 */
[----:B------:R0:W-:Y:S04]  /*9dc60*/  STL [R1+0x155c], R2 ;  /* 0x00155c0201007387 */ /* 0x0001e80000100800 */
[----:B------:R-:W-:Y:S01]  /*9dc70*/  STL.64 [R1+0x398], R18 ;  /* 0x0003981201007387 */ /* 0x000fe20000100a00 */
[----:B0-----:R-:W-:-:S02]  /*9dc80*/  F2FP.SATFINITE.E5M2.F32.PACK_AB_MERGE_C R2, R50, R31, RZ ;  /* 0x0000001f3202723e */ /* 0x001fc400048060ff */
[----:B------:R-:W-:-:S03]  /*9dc90*/  LOP3.LUT R31, R26, 0xffff, RZ, 0xc0, !PT ;  /* 0x0000ffff1a1f7812 */ /* 0x000fc600078ec0ff */
[----:B------:R0:W-:Y:S01]  /*9dca0*/  STL [R1+0x1558], R2 ;  /* 0x0015580201007387 */ /* 0x0001e20000100800 */
[----:B------:R-:W-:Y:S02]  /*9dcb0*/  SHF.R.U32.HI R32, RZ, 0x8, R31 ;  /* 0x00000008ff207819 */ /* 0x000fe4000001161f */
[----:B0-----:R-:W-:-:S05]  /*9dcc0*/  LOP3.LUT R2, R5, 0xffff, RZ, 0xc0, !PT ;  /* 0x0000ffff05027812 */ /* 0x001fca00078ec0ff */
[----:B------:R0:W-:Y:S01]  /*9dcd0*/  STL [R1+0x133c], R2 ;  /* 0x00133c0201007387 */ /* 0x0001e20000100800 */
[----:B--2---:R-:W-:Y:S02]  /*9dce0*/  LOP3.LUT R33, R51, 0xffff, RZ, 0xc0, !PT ;  /* 0x0000ffff33217812 */ /* 0x004fe400078ec0ff */
[----:B---3--:R-:W-:Y:S02]  /*9dcf0*/  LOP3.LUT R18, R48, 0xffff, RZ, 0xc0, !PT ;  /* 0x0000ffff30127812 */ /* 0x008fe400078ec0ff */
[----:B----4-:R-:W-:Y:S02]  /*9dd00*/  PRMT R5, R2, 0x3340, R0 ;  /* 0x0000334002057816 */ /* 0x010fe40000000000 */
[----:B------:R-:W-:-:S04]  /*9dd10*/  LOP3.LUT R26, R24, 0xffff, RZ, 0xc0, !PT ;  /* 0x0000ffff181a7812 */ /* 0x000fc800078ec0ff */
[--C-:B------:R-:W-:Y:S02]  /*9dd20*/  PRMT R24, R31, 0x3340, R26.reuse ;  /* 0x000033401f187816 */ /* 0x100fe4000000001a */
[----:B------:R-:W-:Y:S02]  /*9dd30*/  SHF.R.U32.HI R26, RZ, 0x8, R26 ;  /* 0x00000008ff1a7819 */ /* 0x000fe4000001161a */
[----:B------:R-:W-:Y:S02]  /*9dd40*/  PRMT R5, R24, 0x5410, R5 ;  /* 0x0000541018057816 */ /* 0x000fe40000000005 */
[----:B------:R-:W-:Y:S02]  /*9dd50*/  LOP3.LUT R31, R32, 0xffff, RZ, 0xc0, !PT ;  /* 0x0000ffff201f7812 */ /* 0x000fe400078ec0ff */
[----:B------:R-:W-:Y:S02]  /*9dd60*/  LOP3.LUT R26, R26, 0xffff, RZ, 0xc0, !PT ;  /* 0x0000ffff1a1a7812 */ /* 0x000fe400078ec0ff */
[----:B------:R-:W-:Y:S01]  /*9dd70*/  LOP3.LUT R32, R49, 0xffff, RZ, 0xc0, !PT ;  /* 0x0000ffff31207812 */ /* 0x000fe200078ec0ff */
[----:B------:R1:W-:Y:S01]  /*9dd80*/  STL [R1+0x157c], R5 ;  /* 0x00157c0501007387 */ /* 0x0003e20000100800 */
[----:B0-----:R-:W-:-:S02]  /*9dd90*/  PRMT R2, R31, 0x3340, R26 ;  /* 0x000033401f027816 */ /* 0x001fc4000000001a */
[----:B------:R-:W-:Y:S02]  /*9dda0*/  PRMT R24, R33, 0x3340, R32 ;  /* 0x0000334021187816 */ /* 0x000fe40000000020 */
[----:B------:R-:W-:Y:S02]  /*9ddb0*/  LOP3.LUT R31, R54, 0xffff, RZ, 0xc0, !PT ;  /* 0x0000ffff361f7812 */ /* 0x000fe400078ec0ff */
[----:B------:R-:W-:Y:S02]  /*9ddc0*/  LOP3.LUT R49, R55, 0xffff, RZ, 0xc0, !PT ;  /* 0x0000ffff37317812 */ /* 0x000fe400078ec0ff */
[----:B------:R-:W-:Y:S02]  /*9ddd0*/  LOP3.LUT R26, R52, 0xffff, RZ, 0xc0, !PT ;  /* 0x0000ffff341a7812 */ /* 0x000fe400078ec0ff */
[----:B-1----:R-:W-:-:S04]  /*9dde0*/  PRMT R5, R18, 0x3340, R0 ;  /* 0x0000334012057816 */ /* 0x002fc80000000000 */
[----:B------:R-:W-:Y:S02]  /*9ddf0*/  PRMT R19, R24, 0x5410, R5 ;  /* 0x0000541018137816 */ /* 0x000fe40000000005 */
[----:B------:R-:W-:Y:S02]  /*9de00*/  PRMT R5, R49, 0x3340, R0 ;  /* 0x0000334031057816 */ /* 0x000fe40000000000 */
[----:B------:R-:W-:Y:S02]  /*9de10*/  PRMT R24, R31, 0x3340, R26 ;  /* 0x000033401f187816 */ /* 0x000fe4000000001a */
[----:B------:R-:W-:Y:S01]  /*9de20*/  IADD3 R54, P6, R53, R44, RZ ;  /* 0x0000002c35367210 */ /* 0x000fe20007fde0ff */
[----:B------:R0:W-:Y:S01]  /*9de30*/  STL [R1+0x1578], R2 ;  /* 0x0015780201007387 */ /* 0x0001e20000100800 */
[----:B------:R-:W-:Y:S02]  /*9de40*/  PRMT R5, R24, 0x5410, R5 ;  /* 0x0000541018057816 */ /* 0x000fe40000000005 */
[----:B------:R-:W-:Y:S01]  /*9de50*/  SHF.R.U32.HI R33, RZ, 0x8, R33 ;  /* 0x00000008ff217819 */ /* 0x000fe20000011621 */
[----:B------:R-:W-:Y:S01]  /*9de60*/  IMAD.X R55, R4, 0x1, R38, P6 ;  /* 0x0000000104377824 */ /* 0x000fe200030e0626 */
[----:B0-----:R-:W2:Y:S04]  /*9de70*/  LDL.LU R2, [R1+0xe4] ;  /* 0x0000e40001027983 */ /* 0x001ea80000300800 */
[----:B------:R-:W3:Y:S04]  /*9de80*/  LDL.LU R51, [R1+0x1fc] ;  /* 0x0001fc0001337983 */ /* 0x000ee80000300800 */
[----:B------:R0:W-:Y:S04]  /*9de90*/  STL [R1+0xa68], R19 ;  /* 0x000a681301007387 */ /* 0x0001e80000100800 */
[----:B------:R1:W-:Y:S04]  /*9dea0*/  STL [R1+0xb0c], R5 ;  /* 0x000b0c0501007387 */ /* 0x0003e80000100800 */
[----:B0-----:R-:W4:Y:S04]  /*9deb0*/  LDL.LU R19, [R1+0x244] ;  /* 0x0002440001137983 */ /* 0x001f280000300800 */
[----:B------:R-:W4:Y:S01]  /*9dec0*/  LDL.LU R50, [R1+0xe0] ;  /* 0x0000e00001327983 */ /* 0x000f220000300800 */
[----:B-1----:R-:W-:-:S02]  /*9ded0*/  SHF.R.U32.HI R5, RZ, 0x8, R26 ;  /* 0x00000008ff057819 */ /* 0x002fc4000001161a */
[----:B------:R-:W-:Y:S01]  /*9dee0*/  LOP3.LUT R26, R33, 0xffff, RZ, 0xc0, !PT ;  /* 0x0000ffff211a7812 */ /* 0x000fe200078ec0ff */
[----:B------:R-:W4:Y:S04]  /*9def0*/  LDL.LU R48, [R1+0xf4] ;  /* 0x0000f40001307983 */ /* 0x000f280000300800 */
[----:B------:R0:W-:Y:S04]  /*9df00*/  STL.64 [R1+0x3a8], R54 ;  /* 0x0003a83601007387 */ /* 0x0001e80000100a00 */
[----:B------:R-:W2:Y:S01]  /*9df10*/  LDL.LU R33, [R1+0x24c] ;  /* 0x00024c0001217983 */ /* 0x000ea20000300800 */
[----:B------:R-:W-:-:S02]  /*9df20*/  SHF.R.U32.HI R24, RZ, 0x8, R32 ;  /* 0x00000008ff187819 */ /* 0x000fc40000011620 */
[----:B------:R-:W-:Y:S02]  /*9df30*/  SHF.R.U32.HI R31, RZ, 0x8, R31 ;  /* 0x00000008ff1f7819 */ /* 0x000fe4000001161f */
[----:B------:R-:W-:Y:S02]  /*9df40*/  LOP3.LUT R24, R24, 0xffff, RZ, 0xc0, !PT ;  /* 0x0000ffff18187812 */ /* 0x000fe400078ec0ff */
[----:B0-----:R-:W-:Y:S02]  /*9df50*/  IADD3 R54, P6, R53, R43, RZ ;  /* 0x0000002b35367210 */ /* 0x001fe40007fde0ff */
[----:B------:R-:W-:Y:S02]  /*9df60*/  LOP3.LUT R31, R31, 0xffff, RZ, 0xc0, !PT ;  /* 0x0000ffff1f1f7812 */ /* 0x000fe400078ec0ff */
[----:B------:R-:W-:Y:S01]  /*9df70*/  LOP3.LUT R5, R5, 0xffff, RZ, 0xc0, !PT ;  /* 0x0000ffff05057812 */ /* 0x000fe200078ec0ff */
[----:B------:R-:W-:Y:S01]  /*9df80*/  IMAD.X R55, R4, 0x1, R39, P6 ;  /* 0x0000000104377824 */ /* 0x000fe200030e0627 */
[----:B------:R-:W-:-:S02]  /*9df90*/  IADD3 R52, P6, R53, R61, RZ ;  /* 0x0000003d35347210 */ /* 0x000fc40007fde0ff */
[----:B------:R-:W-:Y:S01]  /*9dfa0*/  PRMT R24, R26, 0x3340, R24 ;  /* 0x000033401a187816 */ /* 0x000fe20000000018 */
[----:B------:R-:W-:Y:S01]  /*9dfb0*/  IMAD.MOV.U32 R32, RZ, RZ, R49 ;  /* 0x000000ffff207224 */ /* 0x000fe200078e0031 */
[----:B------:R-:W-:Y:S01]  /*9dfc0*/  PRMT R5, R31, 0x3340, R5 ;  /* 0x000033401f057816 */ /* 0x000fe20000000005 */
[----:B------:R-:W4:Y:S01]  /*9dfd0*/  LDL.LU R49, [R1+0x44] ;  /* 0x0000440001317983 */ /* 0x000f220000300800 */
[----:B------:R-:W-:-:S03]  /*9dfe0*/  IMAD.X R53, R4, 0x1, R41, P6 ;  /* 0x0000000104357824 */ /* 0x000fc600030e0629 */
[----:B------:R-:W-:Y:S04]  /*9dff0*/  STL [R1+0x6bc], R24 ;  /* 0x0006bc1801007387 */ /* 0x000fe80000100800 */
[----:B------:R-:W-:Y:S04]  /*9e000*/  STL [R1+0x588], R5 ;  /* 0x0005880501007387 */ /* 0x000fe80000100800 */
[----:B------:R0:W-:Y:S04]  /*9e010*/  STL.64 [R1+0x3a0], R54 ;  /* 0x0003a03601007387 */ /* 0x0001e80000100a00 */
[----:B0-----:R-:W4:Y:S04]  /*9e020*/  LDL.LU.64 R54, [R1+0x3b68] ;  /* 0x003b680001367983 */ /* 0x001f280000300a00 */
[----:B------:R0:W-:Y:S04]  /*9e030*/  STL.64 [R1+0x3e0], R52 ;  /* 0x0003e03401007387 */ /* 0x0001e80000100a00 */
[----:B0-----:R-:W4:Y:S01]  /*9e040*/  LDL.LU.64 R52, [R1+0x3b60] ;  /* 0x003b600001347983 */ /* 0x001f220000300a00 */
[----:B---3--:R-:W-:-:S03]  /*9e050*/  LOP3.LUT R24, R51, 0xffff, RZ, 0xc0, !PT ;  /* 0x0000ffff33187812 */ /* 0x008fc600078ec0ff */
[----:B------:R-:W3:Y:S01]  /*9e060*/  LDL.LU R51, [R1+0xcc] ;  /* 0x0000cc0001337983 */ /* 0x000ee20000300800 */
[----:B--2---:R-:W-:Y:S02]  /*9e070*/  LOP3.LUT R26, R33, 0xffff, RZ, 0xc0, !PT ;  /* 0x0000ffff211a7812 */ /* 0x004fe400078ec0ff */
[----:B------:R-:W-:Y:S02]  /*9e080*/  LOP3.LUT R33, R2, 0xffff, RZ, 0xc0, !PT ;  /* 0x0000ffff02217812 */ /* 0x000fe400078ec0ff */
[----:B------:R-:W-:Y:S02]  /*9e090*/  PRMT R5, R26, 0x3340, R24 ;  /* 0x000033401a057816 */ /* 0x000fe40000000018 */
[----:B------:R-:W-:Y:S02]  /*9e0a0*/  PRMT R4, R33, 0x3340, R0 ;  /* 0x0000334021047816 */ /* 0x000fe40000000000 */
[----:B------:R-:W-:Y:S02]  /*9e0b0*/  SHF.R.U32.HI R24, RZ, 0x8, R24 ;  /* 0x00000008ff187819 */ /* 0x000fe40000011618 */
[----:B------:R-:W-:-:S02]  /*9e0c0*/  PRMT R2, R5, 0x5410, R4 ;  /* 0x0000541005027816 */ /* 0x000fc40000000004 */
[----:B------:R-:W-:Y:S02]  /*9e0d0*/  SHF.R.U32.HI R4, RZ, 0x8, R18 ;  /* 0x00000008ff047819 */ /* 0x000fe40000011612 */
[----:B------:R-:W-:Y:S02]  /*9e0e0*/  SHF.R.U32.HI R5, RZ, 0x8, R26 ;  /* 0x00000008ff057819 */ /* 0x000fe4000001161a */
[----:B------:R-:W-:Y:S02]  /*9e0f0*/  LOP3.LUT R26, R4, 0xffff, RZ, 0xc0, !PT ;  /* 0x0000ffff041a7812 */ /* 0x000fe400078ec0ff */
[----:B------:R-:W-:Y:S02]  /*9e100*/  LOP3.LUT R5, R5, 0xffff, RZ, 0xc0, !PT ;  /* 0x0000ffff05057812 */ /* 0x000fe400078ec0ff */
[----:B------:R-:W-:Y:S02]  /*9e110*/  LOP3.LUT R4, R24, 0xffff, RZ, 0xc0, !PT ;  /* 0x0000ffff18047812 */ /* 0x000fe400078ec0ff */
[----:B------:R-:W-:-:S02]  /*9e120*/  PRMT R26, R26, 0x3340, R0 ;  /* 0x000033401a1a7816 */ /* 0x000fc40000000000 */
[----:B------:R-:W-:Y:S01]  /*9e130*/  PRMT R4, R5, 0x3340, R4 ;  /* 0x0000334005047816 */ /* 0x000fe20000000004 */
[----:B------:R0:W-:Y:S01]  /*9e140*/  STL [R1+0x3a1c], R2 ;  /* 0x003a1c0201007387 */ /* 0x0001e20000100800 */
[----:B----4-:R-:W-:-:S03]  /*9e150*/  LOP3.LUT R24, R48, 0xffff, RZ, 0xc0, !PT ;  /* 0x0000ffff30187812 */ /* 0x010fc600078ec0ff */
[----:B------:R-:W-:Y:S04]  /*9e160*/  STL [R1+0x3ad0], R26 ;  /* 0x003ad01a01007387 */ /* 0x000fe80000100800 */
[----:B------:R1:W-:Y:S04]  /*9e170*/  STL [R1+0x5d4], R4 ;  /* 0x0005d40401007387 */ /* 0x0003e80000100800 */
[----:B------:R-:W2:Y:S01]  /*9e180*/  LDL.LU R48, [R1+0xc8] ;  /* 0x0000c80001307983 */ /* 0x000ea20000300800 */
[----:B------:R-:W-:Y:S02]  /*9e190*/  LOP3.LUT R31, R19, 0xffff, RZ, 0xc0, !PT ;  /* 0x0000ffff131f7812 */ /* 0x000fe400078ec0ff */
[----:B0-----:R-:W-:-:S02]  /*9e1a0*/  LOP3.LUT R2, R50, 0xffff, RZ, 0xc0, !PT ;  /* 0x0000ffff32027812 */ /* 0x001fc400078ec0ff */
[----:B------:R-:W-:Y:S02]  /*9e1b0*/  PRMT R5, R31, 0x3340, R24 ;  /* 0x000033401f057816 */ /* 0x000fe40000000018 */
[----:B-1----:R-:W-:Y:S01]  /*9e1c0*/  PRMT R4, R2, 0x3340, R0 ;  /* 0x0000334002047816 */ /* 0x002fe20000000000 */
[----:B------:R0:W-:Y:S01]  /*9e1d0*/  STL [R1+0x1338], R2 ;  /* 0x0013380201007387 */ /* 0x0001e20000100800 */
[----:B------:R-:W-:Y:S02]  /*9e1e0*/  IADD3 R18, P6, R49, R40, RZ ;  /* 0x0000002831127210 */ /* 0x000fe40007fde0ff */
[----:B0-----:R-:W-:Y:S02]  /*9e1f0*/  PRMT R2, R5, 0x5410, R4 ;  /* 0x0000541005027816 */ /* 0x001fe40000000004 */
[----:B------:R-:W-:-:S03]  /*9e200*/  SHF.R.U32.HI R5, RZ, 0x8, R24 ;  /* 0x00000008ff057819 */ /* 0x000fc60000011618 */
[----:B------:R0:W-:Y:S01]  /*9e210*/  STL [R1+0x1334], R2 ;  /* 0x0013340201007387 */ /* 0x0001e20000100800 */
[----:B------:R-:W-:Y:S02]  /*9e220*/  SHF.R.S32.HI R4, RZ, 0x1f, R49 ;  /* 0x0000001fff047819 */ /* 0x000fe40000011431 */
[----:B------:R-:W-:Y:S02]  /*9e230*/  LOP3.LUT R5, R5, 0xffff, RZ, 0xc0, !PT ;  /* 0x0000ffff05057812 */ /* 0x000fe400078ec0ff */
[----:B------:R-:W-:Y:S02]  /*9e240*/  SHF.R.U32.HI R33, RZ, 0x8, R33 ;  /* 0x00000008ff217819 */ /* 0x000fe40000011621 */
[----:B0-----:R-:W-:Y:S01]  /*9e250*/  SHF.R.U32.HI R2, RZ, 0x8, R31 ;  /* 0x00000008ff027819 */ /* 0x001fe2000001161f */
[----:B------:R-:W-:-:S03]  /*9e260*/  IMAD.X R19, R4, 0x1, R42, P6 ;  /* 0x0000000104137824 */ /* 0x000fc600030e062a */
[----:B------:R-:W-:Y:S02]  /*9e270*/  LOP3.LUT R24, R2, 0xffff, RZ, 0xc0, !PT ;  /* 0x0000ffff02187812 */ /* 0x000fe400078ec0ff */
[----:B------:R-:W-:Y:S02]  /*9e280*/  LOP3.LUT R31, R33, 0xffff, RZ, 0xc0, !PT ;  /* 0x0000ffff211f7812 */ /* 0x000fe400078ec0ff */
[----:B------:R-:W-:Y:S02]  /*9e290*/  PRMT R5, R24, 0x3340, R5 ;  /* 0x0000334018057816 */ /* 0x000fe40000000005 */
[----:B------:R-:W-:Y:S02]  /*9e2a0*/  LOP3.LUT R33, R12, 0xffff, RZ, 0xc0, !PT ;  /* 0x0000ffff0c217812 */ /* 0x000fe400078ec0ff */
[----:B------:R-:W-:Y:S01]  /*9e2b0*/  LOP3.LUT R24, R3, 0xffff, RZ, 0xc0, !PT ;  /* 0x0000ffff03187812 */ /* 0x000fe200078ec0ff */
[----:B------:R-:W-:Y:S04]  /*9e2c0*/  STL.64 [R1+0x3b8], R18 ;  /* 0x0003b81201007387 */ /* 0x000fe80000100a00 */
[----:B------:R0:W-:Y:S04]  /*9e2d0*/  STL [R1+0x1330], R5 ;  /* 0x0013300501007387 */ /* 0x0001e80000100800 */
[----:B------:R-:W4:Y:S01]  /*9e2e0*/  LDL.LU R3, [R1+0x3b58] ;  /* 0x003b580001037983 */ /* 0x000f220000300800 */
[----:B0-----:R-:W-:-:S02]  /*9e2f0*/  PRMT R5, R33, 0x3340, R0 ;  /* 0x0000334021057816 */ /* 0x001fc40000000000 */
[----:B------:R-:W-:-:S05]  /*9e300*/  IADD3 R18, P6, R49, R57, RZ ;  /* 0x0000003931127210 */ /* 0x000fca0007fde0ff */
[----:B------:R-:W-:Y:S01]  /*9e310*/  IMAD.X R19, R4, 0x1, R34, P6 ;  /* 0x0000000104137824 */ /* 0x000fe200030e0622 */
[----:B------:R-:W-:Y:S02]  /*9e320*/  LOP3.LUT R20, R20, 0xffff, RZ, 0xc0, !PT ;  /* 0x0000ffff14147812 */ /* 0x000fe400078ec0ff */
[----:B---3--:R-:W-:-:S04]  /*9e330*/  LOP3.LUT R2, R51, 0xffff, RZ, 0xc0, !PT ;  /* 0x0000ffff33027812 */ /* 0x008fc800078ec0ff */
[----:B------:R-:W-:Y:S02]  /*9e340*/  PRMT R12, R2, 0x3340, R24 ;  /* 0x00003340020c7816 */ /* 0x000fe40000000018 */
[----:B------:R-:W-:Y:S02]  /*9e350*/  SHF.R.U32.HI R2, RZ, 0x8, R2 ;  /* 0x00000008ff027819 */ /* 0x000fe40000011602 */
[----:B------:R-:W-:Y:S02]  /*9e360*/  PRMT R5, R12, 0x5410, R5 ;  /* 0x000054100c057816 */ /* 0x000fe40000000005 */
[----:B------:R-:W-:Y:S02]  /*9e370*/  SHF.R.U32.HI R12, RZ, 0x8, R24 ;  /* 0x00000008ff0c7819 */ /* 0x000fe40000011618 */
[----:B------:R-:W-:Y:S01]  /*9e380*/  LOP3.LUT R24, R2, 0xffff, RZ, 0xc0, !PT ;  /* 0x0000ffff02187812 */ /* 0x000fe200078ec0ff */
[----:B------:R0:W-:Y:S01]  /*9e390*/  STL [R1+0xa64], R5 ;  /* 0x000a640501007387 */ /* 0x0001e20000100800 */
[----:B------:R-:W-:-:S04]  /*9e3a0*/  LOP3.LUT R12, R12, 0xffff, RZ, 0xc0, !PT ;  /* 0x0000ffff0c0c7812 */ /* 0x000fc800078ec0ff */
[----:B------:R-:W-:Y:S02]  /*9e3b0*/  PRMT R2, R24, 0x3340, R12 ;  /* 0x0000334018027816 */ /* 0x000fe4000000000c */
[----:B0-----:R-:W-:Y:S01]  /*9e3c0*/  SHF.R.U32.HI R5, RZ, 0x8, R33 ;  /* 0x00000008ff057819 */ /* 0x001fe20000011621 */
[----:B------:R-:W-:Y:S03]  /*9e3d0*/  STL.64 [R1+0x3b0], R18 ;  /* 0x0003b01201007387 */ /* 0x000fe60000100a00 */
[----:B------:R-:W-:Y:S01]  /*9e3e0*/  LOP3.LUT R5, R5, 0xffff, RZ, 0xc0, !PT ;  /* 0x0000ffff05057812 */ /* 0x000fe200078ec0ff */
[----:B------:R0:W-:Y:S03]  /*9e3f0*/  STL [R1+0x5d0], R2 ;  /* 0x0005d00201007387 */ /* 0x0001e60000100800 */
[----:B------:R-:W-:-:S02]  /*9e400*/  PRMT R5, R5, 0x3340, R0 ;  /* 0x0000334005057816 */ /* 0x000fc40000000000 */
[----:B------:R-:W-:Y:S02]  /*9e410*/  LOP3.LUT R33, R6, 0xffff, RZ, 0xc0, !PT ;  /* 0x0000ffff06217812 */ /* 0x000fe400078ec0ff */
[----:B0-----:R-:W-:Y:S02]  /*9e420*/  LOP3.LUT R2, R13, 0xffff, RZ, 0xc0, !PT ;  /* 0x0000ffff0d027812 */ /* 0x001fe400078ec0ff */
[----:B------:R-:W-:Y:S01]  /*9e430*/  LOP3.LUT R13, R54, 0xffff, RZ, 0xc0, !PT ;  /* 0x0000ffff360d7812 */ /* 0x000fe200078ec0ff */
[----:B------:R0:W-:Y:S01]  /*9e440*/  STL [R1+0x4], R5 ;  /* 0x0000040501007387 */ /* 0x0001e20000100800 */
[----:B------:R-:W-:Y:S02]  /*9e450*/  LOP3.LUT R12, R53, 0xffff, RZ, 0xc0, !PT ;  /* 0x0000ffff350c7812 */ /* 0x000fe400078ec0ff */
[----:B0-----:R-:W-:Y:S02]  /*9e460*/  PRMT R5, R2, 0x3340, R0 ;  /* 0x0000334002057816 */ /* 0x001fe40000000000 */
[----:B--2---:R-:W-:-:S04]  /*9e470*/  LOP3.LUT R24, R48, 0xffff, RZ, 0xc0, !PT ;  /* 0x0000ffff30187812 */ /* 0x004fc800078ec0ff */
[----:B------:R-:W-:-:S04]  /*9e480*/  PRMT R6, R24, 0x3340, R13 ;  /* 0x0000334018067816 */ /* 0x000fc8000000000d */
[----:B------:R-:W-:Y:S02]  /*9e490*/  PRMT R18, R6, 0x5410, R5 ;  /* 0x0000541006127816 */ /* 0x000fe40000000005 */
[----:B------:R-:W-:Y:S02]  /*9e4a0*/  PRMT R5, R33, 0x3340, R0 ;  /* 0x0000334021057816 */ /* 0x000fe40000000000 */
[----:B------:R-:W-:Y:S01]  /*9e4b0*/  PRMT R6, R12, 0x3340, R20 ;  /* 0x000033400c067816 */ /* 0x000fe20000000014 */
[----:B------:R0:W-:Y:S03]  /*9e4c0*/  STL [R1+0xaac], R18 ;  /* 0x000aac1201007387 */ /* 0x0001e60000100800 */
[----:B------:R-:W-:Y:S02]  /*9e4d0*/  PRMT R5, R6, 0x5410, R5 ;  /* 0x0000541006057816 */ /* 0x000fe40000000005 */
[----:B------:R-:W-:-:S02]  /*9e4e0*/  SHF.R.U32.HI R6, RZ, 0x8, R12 ;  /* 0x00000008ff067819 */ /* 0x000fc4000001160c */
[----:B------:R-:W-:Y:S01]  /*9e4f0*/  SHF.R.U32.HI R12, RZ, 0x8, R20 ;  /* 0x00000008ff0c7819 */ /* 0x000fe20000011614 */
[----:B------:R1:W-:Y:S01]  /*9e500*/  STL [R1+0xaa8], R5 ;  /* 0x000aa80501007387 */ /* 0x0003e20000100800 */
[----:B0-----:R-:W-:Y:S02]  /*9e510*/  IADD3 R18, P6, R49, R47, RZ ;  /* 0x0000002f31127210 */ /* 0x001fe40007fde0ff */
[----:B------:R-:W-:-:S03]  /*9e520*/  LOP3.LUT R12, R12, 0xffff, RZ, 0xc0, !PT ;  /* 0x0000ffff0c0c7812 */ /* 0x000fc600078ec0ff */
[----:B------:R-:W-:Y:S01]  /*9e530*/  IMAD.X R19, R4, 0x1, R35, P6 ;  /* 0x0000000104137824 */ /* 0x000fe200030e0623 */
[----:B-1----:R-:W-:Y:S02]  /*9e540*/  SHF.R.U32.HI R5, RZ, 0x8, R13 ;  /* 0x00000008ff057819 */ /* 0x002fe4000001160d */
[----:B------:R-:W-:Y:S02]  /*9e550*/  LOP3.LUT R13, R6, 0xffff, RZ, 0xc0, !PT ;  /* 0x0000ffff060d7812 */ /* 0x000fe400078ec0ff */
[----:B------:R-:W-:Y:S02]  /*9e560*/  STL.64 [R1+0x3d8], R18 ;  /* 0x0003d81201007387 */ /* 0x000fe40000100a00 */
[----:B------:R-:W-:Y:S02]  /*9e570*/  PRMT R12, R13, 0x3340, R12 ;  /* 0x000033400d0c7816 */ /* 0x000fe4000000000c */
[----:B------:R-:W2:Y:S04]  /*9e580*/  LDL.LU R50, [R1+0x288] ;  /* 0x0002880001327983 */ /* 0x000ea80000300800 */
[----:B------:R-:W3:Y:S01]  /*9e590*/  LDL.LU R51, [R1+0x1e8] ;  /* 0x0001e80001337983 */ /* 0x000ee20000300800 */
[----:B------:R-:W-:-:S03]  /*9e5a0*/  SHF.R.U32.HI R24, RZ, 0x8, R24 ;  /* 0x00000008ff187819 */ /* 0x000fc60000011618 */
[----:B------:R0:W-:Y:S04]  /*9e5b0*/  STL [R1+0x5bc], R12 ;  /* 0x0005bc0c01007387 */ /* 0x0001e80000100800 */
[----:B------:R-:W4:Y:S01]  /*9e5c0*/  LDL.LU R54, [R1+0x234] ;  /* 0x0002340001367983 */ /* 0x000f220000300800 */
[----:B------:R-:W-:Y:S02]  /*9e5d0*/  LOP3.LUT R6, R24, 0xffff, RZ, 0xc0, !PT ;  /* 0x0000ffff18067812 */ /* 0x000fe400078ec0ff */
[----:B------:R-:W-:-:S04]  /*9e5e0*/  LOP3.LUT R5, R5, 0xffff, RZ, 0xc0, !PT ;  /* 0x0000ffff05057812 */ /* 0x000fc800078ec0ff */
[----:B------:R-:W-:Y:S02]  /*9e5f0*/  PRMT R5, R6, 0x3340, R5 ;  /* 0x0000334006057816 */ /* 0x000fe40000000005 */
[----:B------:R-:W-:-:S03]  /*9e600*/  SHF.R.U32.HI R6, RZ, 0x8, R33 ;  /* 0x00000008ff067819 */ /* 0x000fc60000011621 */
[----:B------:R1:W-:Y:S01]  /*9e610*/  STL [R1+0x5b8], R5 ;  /* 0x0005b80501007387 */ /* 0x0003e20000100800 */
[----:B0-----:R-:W-:Y:S02]  /*9e620*/  IADD3 R12, P6, R49, R45, RZ ;  /* 0x0000002d310c7210 */ /* 0x001fe40007fde0ff */
[----:B------:R-:W-:Y:S02]  /*9e630*/  LOP3.LUT R6, R6, 0xffff, RZ, 0xc0, !PT ;  /* 0x0000ffff06067812 */ /* 0x000fe400078ec0ff */
[----:B-1----:R-:W-:Y:S01]  /*9e640*/  SHF.R.U32.HI R5, RZ, 0x8, R2 ;  /* 0x00000008ff057819 */ /* 0x002fe20000011602 */
[----:B------:R-:W-:-:S03]  /*9e650*/  IMAD.X R13, R4, 0x1, R36, P6 ;  /* 0x00000001040d7824 */ /* 0x000fc600030e0624 */
[----:B------:R-:W-:Y:S02]  /*9e660*/  LOP3.LUT R5, R5, 0xffff, RZ, 0xc0, !PT ;  /* 0x0000ffff05057812 */ /* 0x000fe400078ec0ff */
[--C-:B------:R-:W-:Y:S02]  /*9e670*/  PRMT R2, R6, 0x3340, R0.reuse ;  /* 0x0000334006027816 */ /* 0x100fe40000000000 */
[----:B------:R-:W-:Y:S01]  /*9e680*/  PRMT R5, R5, 0x3340, R0 ;  /* 0x0000334005057816 */ /* 0x000fe20000000000 */
[----:B------:R0:W-:Y:S04]  /*9e690*/  STL.64 [R1+0x420], R12 ;  /* 0x0004200c01007387 */ /* 0x0001e80000100a00 */
[----:B------:R1:W-:Y:S04]  /*9e6a0*/  STL [R1+0x8], R5 ;  /* 0x0000080501007387 */ /* 0x0003e80000100800 */
[----:B------:R1:W-:Y:S01]  /*9e6b0*/  STL [R1+0x10], R2 ;  /* 0x0000100201007387 */ /* 0x0003e20000100800 */
[----:B0-----:R-:W-:-:S03]  /*9e6c0*/  LOP3.LUT R12, R52, 0xffff, RZ, 0xc0, !PT ;  /* 0x0000ffff340c7812 */ /* 0x001fc600078ec0ff */
[----:B------:R-:W4:Y:S04]  /*9e6d0*/  LDL.LU R52, [R1+0x254] ;  /* 0x0002540001347983 */ /* 0x000f280000300800 */
[----:B------:R-:W4:Y:S01]  /*9e6e0*/  LDL.LU R53, [R1+0xe8] ;  /* 0x0000e80001357983 */ /* 0x000f220000300800 */
[----:B------:R-:W-:Y:S02]  /*9e6f0*/  LOP3.LUT R7, R7, 0xffff, RZ, 0xc0, !PT ;  /* 0x0000ffff07077812 */ /* 0x000fe400078ec0ff */
[----:B------:R-:W-:Y:S02]  /*9e700*/  LOP3.LUT R23, R23, 0xffff, RZ, 0xc0, !PT ;  /* 0x0000ffff17177812 */ /* 0x000fe400078ec0ff */
[----:B-1----:R-:W-:Y:S02]  /*9e710*/  PRMT R5, R7, 0x3340, R0 ;  /* 0x0000334007057816 */ /* 0x002fe40000000000 */
[----:B------:R-:W-:-:S02]  /*9e720*/  PRMT R6, R12, 0x3340, R23 ;  /* 0x000033400c067816 */ /* 0x000fc40000000017 */
[----:B------:R-:W-:Y:S02]  /*9e730*/  IADD3 R18, P6, R49, R46, RZ ;  /* 0x0000002e31127210 */ /* 0x000fe40007fde0ff */
[----:B------:R-:W-:-:S03]  /*9e740*/  PRMT R2, R6, 0x5410, R5 ;  /* 0x0000541006027816 */ /* 0x000fc60000000005 */
[----:B------:R-:W-:Y:S02]  /*9e750*/  IMAD.X R19, R4, 0x1, R37, P6 ;  /* 0x0000000104137824 */ /* 0x000fe400030e0625 */
[----:B------:R-:W-:Y:S01]  /*9e760*/  STL [R1+0xaa4], R2 ;  /* 0x000aa40201007387 */ /* 0x000fe20000100800 */
[----:B------:R-:W-:-:S03]  /*9e770*/  SHF.R.U32.HI R12, RZ, 0x8, R12 ;  /* 0x00000008ff0c7819 */ /* 0x000fc6000001160c */
[----:B------:R0:W-:Y:S01]  /*9e780*/  STL.64 [R1+0x630], R18 ;  /* 0x0006301201007387 */ /* 0x0001e20000100a00 */
[----:B------:R-:W-:Y:S02]  /*9e790*/  SHF.R.U32.HI R6, RZ, 0x8, R23 ;  /* 0x00000008ff067819 */ /* 0x000fe40000011617 */
[----:B------:R-:W-:Y:S02]  /*9e7a0*/  SHF.R.U32.HI R5, RZ, 0x8, R7 ;  /* 0x00000008ff057819 */ /* 0x000fe40000011607 */
[----:B------:R-:W-:Y:S02]  /*9e7b0*/  LOP3.LUT R7, R12, 0xffff, RZ, 0xc0, !PT ;  /* 0x0000ffff0c077812 */ /* 0x000fe400078ec0ff */
[----:B------:R-:W-:Y:S01]  /*9e7c0*/  LOP3.LUT R6, R6, 0xffff, RZ, 0xc0, !PT ;  /* 0x0000ffff06067812 */ /* 0x000fe200078ec0ff */
[----:B0-----:R-:W4:Y:S04]  /*9e7d0*/  LDL.LU.64 R18, [R1+0x3b50] ;  /* 0x003b500001127983 */ /* 0x001f280000300a00 */
[----:B------:R-:W4:Y:S01]  /*9e7e0*/  LDL.LU R48, [R1+0x20c] ;  /* 0x00020c0001307983 */ /* 0x000f220000300800 */
[----:B------:R-:W-:-:S02]  /*9e7f0*/  LOP3.LUT R5, R5, 0xffff, RZ, 0xc0, !PT ;  /* 0x0000ffff05057812 */ /* 0x000fc400078ec0ff */
[----:B------:R-:W-:Y:S02]  /*9e800*/  PRMT R6, R7, 0x3340, R6 ;  /* 0x0000334007067816 */ /* 0x000fe40000000006 */
[----:B------:R-:W-:-:S03]  /*9e810*/  PRMT R2, R5, 0x3340, R0 ;  /* 0x0000334005027816 */ /* 0x000fc60000000000 */
[----:B------:R0:W-:Y:S04]  /*9e820*/  STL [R1+0x684], R6 ;  /* 0x0006840601007387 */ /* 0x0001e80000100800 */
[----:B------:R1:W-:Y:S04]  /*9e830*/  STL [R1+0xf4], R2 ;  /* 0x0000f40201007387 */ /* 0x0003e80000100800 */
[----:B------:R-:W4:Y:S04]  /*9e840*/  LDL.LU R20, [R1+0x294] ;  /* 0x0002940001147983 */ /* 0x000f280000300800 */
[----:B------:R-:W4:Y:S01]  /*9e850*/  LDL.LU R26, [R1+0x1ec] ;  /* 0x0001ec00011a7983 */ /* 0x000f220000300800 */
[----:B--2---:R-:W-:-:S02]  /*9e860*/  LOP3.LUT R13, R50, 0xffff, RZ, 0xc0, !PT ;  /* 0x0000ffff320d7812 */ /* 0x004fc400078ec0ff */
[----:B---3--:R-:W-:-:S04]  /*9e870*/  LOP3.LUT R12, R51, 0xffff, RZ, 0xc0, !PT ;  /* 0x0000ffff330c7812 */ /* 0x008fc800078ec0ff */
[----:B------:R-:W-:Y:S02]  /*9e880*/  PRMT R5, R12, 0x3340, R0 ;  /* 0x000033400c057816 */ /* 0x000fe40000000000 */
[----:B----4-:R-:W-:-:S04]  /*9e890*/  LOP3.LUT R7, R54, 0xffff, RZ, 0xc0, !PT ;  /* 0x0000ffff36077812 */ /* 0x010fc800078ec0ff */
[----:B0-----:R-:W-:-:S04]  /*9e8a0*/  PRMT R6, R13, 0x3340, R7 ;  /* 0x000033400d067816 */ /* 0x001fc80000000007 */
[----:B-1----:R-:W-:Y:S02]  /*9e8b0*/  PRMT R2, R6, 0x5410, R5 ;  /* 0x0000541006027816 */ /* 0x002fe40000000005 */
[----:B------:R-:W-:-:S03]  /*9e8c0*/  SHF.R.U32.HI R13, RZ, 0x8, R13 ;  /* 0x00000008ff0d7819 */ /* 0x000fc6000001160d */
[----:B------:R0:W-:Y:S01]  /*9e8d0*/  STL [R1+0xaa0], R2 ;  /* 0x000aa00201007387 */ /* 0x0001e20000100800 */
[----:B------:R-:W-:Y:S02]  /*9e8e0*/  SHF.R.U32.HI R6, RZ, 0x8, R7 ;  /* 0x00000008ff067819 */ /* 0x000fe40000011607 */
[----:B------:R-:W-:Y:S02]  /*9e8f0*/  SHF.R.U32.HI R5, RZ, 0x8, R12 ;  /* 0x00000008ff057819 */ /* 0x000fe4000001160c */
[----:B------:R-:W-:Y:S01]  /*9e900*/  IADD3 R50, P6, R49, R44, RZ ;  /* 0x0000002c31327210 */ /* 0x000fe20007fde0ff */
[----:B0-----:R-:W2:Y:S01]  /*9e910*/  LDL.LU R2, [R1+0x238] ;  /* 0x0002380001027983 */ /* 0x001ea20000300800 */
[----:B------:R-:W-:Y:S02]  /*9e920*/  LOP3.LUT R7, R13, 0xffff, RZ, 0xc0, !PT ;  /* 0x0000ffff0d077812 */ /* 0x000fe400078ec0ff */
[----:B------:R-:W-:Y:S02]  /*9e930*/  LOP3.LUT R6, R6, 0xffff, RZ, 0xc0, !PT ;  /* 0x0000ffff06067812 */ /* 0x000fe400078ec0ff */
[----:B------:R-:W-:Y:S01]  /*9e940*/  LOP3.LUT R5, R5, 0xffff, RZ, 0xc0, !PT ;  /* 0x0000ffff05057812 */ /* 0x000fe200078ec0ff */
[----:B------:R-:W-:Y:S01]  /*9e950*/  IMAD.X R51, R4, 0x1, R38, P6 ;  /* 0x0000000104337824 */ /* 0x000fe200030e0626 */
[----:B------:R-:W-:-:S02]  /*9e960*/  PRMT R6, R7, 0x3340, R6 ;  /* 0x0000334007067816 */ /* 0x000fc40000000006 */
[----:B------:R-:W-:Y:S02]  /*9e970*/  PRMT R5, R5, 0x3340, R0 ;  /* 0x0000334005057816 */ /* 0x000fe40000000000 */
[----:B------:R0:W-:Y:S04]  /*9e980*/  STL.64 [R1+0xba8], R50 ;  /* 0x000ba83201007387 */ /* 0x0001e80000100a00 */
[----:B------:R-:W-:Y:S04]  /*9e990*/  STL [R1+0x680], R6 ;  /* 0x0006800601007387 */ /* 0x000fe80000100800 */
[----:B------:R1:W-:Y:S01]  /*9e9a0*/  STL [R1+0xf0], R5 ;  /* 0x0000f00501007387 */ /* 0x0003e20000100800 */
[----:B------:R-:W-:-:S03]  /*9e9b0*/  LOP3.LUT R12, R52, 0xffff, RZ, 0xc0, !PT ;  /* 0x0000ffff340c7812 */ /* 0x000fc600078ec0ff */
[----:B------:R-:W3:Y:S01]  /*9e9c0*/  LDL.LU R54, [R1+0x25c] ;  /* 0x00025c0001367983 */ /* 0x000ee20000300800 */
[----:B------:R-:W-:-:S03]  /*9e9d0*/  LOP3.LUT R13, R53, 0xffff, RZ, 0xc0, !PT ;  /* 0x0000ffff350d7812 */ /* 0x000fc600078ec0ff */
[----:B------:R-:W4:Y:S04]  /*9e9e0*/  LDL.LU R52, [R1+0x1d4] ;  /* 0x0001d40001347983 */ /* 0x000f280000300800 */
[----:B------:R-:W4:Y:S04]  /*9e9f0*/  LDL.LU R53, [R1+0x214] ;  /* 0x0002140001357983 */ /* 0x000f280000300800 */
[----:B------:R-:W4:Y:S01]  /*9ea00*/  LDL.LU R23, [R1+0x48] ;  /* 0x0000480001177983 */ /* 0x000f220000300800 */
[----:B0-----:R-:W-:Y:S02]  /*9ea10*/  IADD3 R50, P6, R49, R43, RZ ;  /* 0x0000002b31327210 */ /* 0x001fe40007fde0ff */
[----:B-1----:R-:W-:-:S03]  /*9ea20*/  PRMT R5, R13, 0x3340, R0 ;  /* 0x000033400d057816 */ /* 0x002fc60000000000 */
[----:B------:R-:W-:Y:S01]  /*9ea30*/  IMAD.X R51, R4, 0x1, R39, P6 ;  /* 0x0000000104337824 */ /* 0x000fe200030e0627 */
[----:B------:R-:W-:-:S04]  /*9ea40*/  LOP3.LUT R7, R48, 0xffff, RZ, 0xc0, !PT ;  /* 0x0000ffff30077812 */ /* 0x000fc800078ec0ff */
[----:B------:R-:W-:Y:S02]  /*9ea50*/  PRMT R6, R12, 0x3340, R7 ;  /* 0x000033400c067816 */ /* 0x000fe40000000007 */
[----:B------:R-:W-:Y:S02]  /*9ea60*/  IADD3 R48, P6, R49, R61, RZ ;  /* 0x0000003d31307210 */ /* 0x000fe40007fde0ff */
[----:B------:R-:W-:-:S03]  /*9ea70*/  PRMT R5, R6, 0x5410, R5 ;  /* 0x0000541006057816 */ /* 0x000fc60000000005 */
[----:B------:R-:W-:Y:S01]  /*9ea80*/  IMAD.X R49, R4, 0x1, R41, P6 ;  /* 0x0000000104317824 */ /* 0x000fe200030e0629 */
[----:B------:R-:W-:Y:S01]  /*9ea90*/  SHF.R.U32.HI R4, RZ, 0x8, R7 ;  /* 0x00000008ff047819 */ /* 0x000fe20000011607 */
[----:B------:R0:W-:Y:S03]  /*9eaa0*/  STL [R1+0xad4], R5 ;  /* 0x000ad40501007387 */ /* 0x0001e60000100800 */
[----:B------:R-:W-:Y:S02]  /*9eab0*/  LOP3.LUT R4, R4, 0xffff, RZ, 0xc0, !PT ;  /* 0x0000ffff04047812 */ /* 0x000fe400078ec0ff */
[----:B0-----:R-:W-:-:S04]  /*9eac0*/  SHF.R.U32.HI R5, RZ, 0x8, R12 ;  /* 0x00000008ff057819 */ /* 0x001fc8000001160c */
[----:B------:R-:W-:Y:S01]  /*9ead0*/  LOP3.LUT R5, R5, 0xffff, RZ, 0xc0, !PT ;  /* 0x0000ffff05057812 */ /* 0x000fe200078ec0ff */
[----:B------:R0:W-:Y:S01]  /*9eae0*/  STL.64 [R1+0xb80], R50 ;  /* 0x000b803201007387 */ /* 0x0001e20000100a00 */
[----:B------:R-:W-:Y:S02]  /*9eaf0*/  LOP3.LUT R7, R20, 0xffff, RZ, 0xc0, !PT ;  /* 0x0000ffff14077812 */ /* 0x000fe400078ec0ff */
[----:B------:R-:W-:Y:S02]  /*9eb00*/  PRMT R4, R5, 0x3340, R4 ;  /* 0x0000334005047816 */ /* 0x000fe40000000004 */
[----:B------:R-:W-:Y:S01]  /*9eb10*/  LOP3.LUT R12, R26, 0xffff, RZ, 0xc0, !PT ;  /* 0x0000ffff1a0c7812 */ /* 0x000fe200078ec0ff */
[----:B0-----:R-:W4:Y:S04]  /*9eb20*/  LDL.LU.64 R50, [R1+0x3b48] ;  /* 0x003b480001327983 */ /* 0x001f280000300a00 */
[----:B------:R0:W-:Y:S04]  /*9eb30*/  STL.64 [R1+0xb90], R48 ;  /* 0x000b903001007387 */ /* 0x0001e80000100a00 */
[----:B0-----:R-:W4:Y:S04]  /*9eb40*/  LDL.LU.64 R48, [R1+0x3b40] ;  /* 0x003b400001307983 */ /* 0x001f280000300a00 */
[----:B------:R0:W-:Y:S02]  /*9eb50*/  STL [R1+0x63c], R4 ;  /* 0x00063c0401007387 */ /* 0x0001e40000100800 */
[----:B0-----:R-:W-:-:S02]  /*9eb60*/  PRMT R4, R12, 0x3340, R0 ;  /* 0x000033400c047816 */ /* 0x001fc40000000000 */
[----:B--2---:R-:W-:-:S04]  /*9eb70*/  LOP3.LUT R6, R2, 0xffff, RZ, 0xc0, !PT ;  /* 0x0000ffff02067812 */ /* 0x004fc800078ec0ff */
[----:B------:R-:W-:Y:S02]  /*9eb80*/  PRMT R5, R7, 0x3340, R6 ;  /* 0x0000334007057816 */ /* 0x000fe40000000006 */
[----:B------:R-:W-:Y:S02]  /*9eb90*/  SHF.R.U32.HI R7, RZ, 0x8, R7 ;  /* 0x00000008ff077819 */ /* 0x000fe40000011607 */
[----:B------:R-:W-:Y:S02]  /*9eba0*/  PRMT R2, R5, 0x5410, R4 ;  /* 0x0000541005027816 */ /* 0x000fe40000000004 */
[----:B------:R-:W-:Y:S02]  /*9ebb0*/  SHF.R.U32.HI R4, RZ, 0x8, R13 ;  /* 0x00000008ff047819 */ /* 0x000fe4000001160d */
[----:B------:R-:W-:Y:S02]  /*9ebc0*/  SHF.R.U32.HI R5, RZ, 0x8, R6 ;  /* 0x00000008ff057819 */ /* 0x000fe40000011606 */
[----:B------:R-:W-:-:S02]  /*9ebd0*/  LOP3.LUT R4, R4, 0xffff, RZ, 0xc0, !PT ;  /* 0x0000ffff04047812 */ /* 0x000fc400078ec0ff */
[----:B------:R-:W-:Y:S02]  /*9ebe0*/  LOP3.LUT R6, R7, 0xffff, RZ, 0xc0, !PT ;  /* 0x0000ffff07067812 */ /* 0x000fe400078ec0ff */
[----:B------:R-:W-:Y:S01]  /*9ebf0*/  LOP3.LUT R5, R5, 0xffff, RZ, 0xc0, !PT ;  /* 0x0000ffff05057812 */ /* 0x000fe200078ec0ff */
[----:B------:R0:W-:Y:S01]  /*9ec00*/  STL [R1+0xad0], R2 ;  /* 0x000ad00201007387 */ /* 0x0001e20000100800 */
[----:B------:R-:W-:Y:S02]  /*9ec10*/  PRMT R4, R4, 0x3340, R0 ;  /* 0x0000334004047816 */ /* 0x000fe40000000000 */
[----:B---3--:R-:W-:Y:S02]  /*9ec20*/  LOP3.LUT R7, R54, 0xffff, RZ, 0xc0, !PT ;  /* 0x0000ffff36077812 */ /* 0x008fe400078ec0ff */
[----:B----4-:R-:W-:Y:S02]  /*9ec30*/  LOP3.LUT R26, R52, 0xffff, RZ, 0xc0, !PT ;  /* 0x0000ffff341a7812 */ /* 0x010fe400078ec0ff */
[----:B0-----:R-:W-:-:S02]  /*9ec40*/  PRMT R2, R6, 0x3340, R5 ;  /* 0x0000334006027816 */ /* 0x001fc40000000005 */
[----:B------:R-:W-:Y:S01]  /*9ec50*/  LOP3.LUT R6, R53, 0xffff, RZ, 0xc0, !PT ;  /* 0x0000ffff35067812 */ /* 0x000fe200078ec0ff */
[----:B------:R0:W-:Y:S03]  /*9ec60*/  STL [R1+0xec], R4 ;  /* 0x0000ec0401007387 */ /* 0x0001e60000100800 */
[----:B------:R-:W-:Y:S01]  /*9ec70*/  PRMT R5, R7, 0x3340, R6 ;  /* 0x0000334007057816 */ /* 0x000fe20000000006 */
[----:B------:R1:W-:Y:S01]  /*9ec80*/  STL [R1+0x638], R2 ;  /* 0x0006380201007387 */ /* 0x0003e20000100800 */
[----:B------:R-:W-:Y:S02]  /*9ec90*/  IADD3 R52, P6, R23, R40, RZ ;  /* 0x0000002817347210 */ /* 0x000fe40007fde0ff */
[----:B0-----:R-:W-:-:S04]  /*9eca0*/  PRMT R4, R26, 0x3340, R0 ;  /* 0x000033401a047816 */ /* 0x001fc80000000000 */
[----:B-1----:R-:W-:Y:S02]  /*9ecb0*/  PRMT R2, R5, 0x5410, R4 ;  /* 0x0000541005027816 */ /* 0x002fe40000000004 */
[----:B------:R-:W-:-:S05]  /*9ecc0*/  SHF.R.S32.HI R4, RZ, 0x1f, R23 ;  /* 0x0000001fff047819 */ /* 0x000fca0000011417 */
[----:B------:R-:W-:Y:S01]  /*9ecd0*/  IMAD.X R53, R4, 0x1, R42, P6 ;  /* 0x0000000104357824 */ /* 0x000fe200030e062a */
[----:B------:R-:W-:Y:S04]  /*9ece0*/  STL [R1+0x130c], R2 ;  /* 0x00130c0201007387 */ /* 0x000fe80000100800 */
[----:B------:R0:W-:Y:S04]  /*9ecf0*/  STL.64 [R1+0xb78], R52 ;  /* 0x000b783401007387 */ /* 0x0001e80000100a00 */
[----:B0-----:R-:W2:Y:S01]  /*9ed00*/  LDL.LU.64 R52, [R1+0x3b38] ;  /* 0x003b380001347983 */ /* 0x001ea20000300a00 */
[----:B------:R-:W-:-:S02]  /*9ed10*/  SHF.R.U32.HI R7, RZ, 0x8, R7 ;  /* 0x00000008ff077819 */ /* 0x000fc40000011607 */
[----:B------:R-:W-:Y:S02]  /*9ed20*/  SHF.R.U32.HI R6, RZ, 0x8, R6 ;  /* 0x00000008ff067819 */ /* 0x000fe40000011606 */
[----:B------:R-:W-:Y:S02]  /*9ed30*/  SHF.R.U32.HI R5, RZ, 0x8, R12 ;  /* 0x00000008ff057819 */ /* 0x000fe4000001160c */
[----:B------:R-:W-:Y:S02]  /*9ed40*/  LOP3.LUT R7, R7, 0xffff, RZ, 0xc0, !PT ;  /* 0x0000ffff07077812 */ /* 0x000fe400078ec0ff */
[----:B------:R-:W-:Y:S02]  /*9ed50*/  LOP3.LUT R6, R6, 0xffff, RZ, 0xc0, !PT ;  /* 0x0000ffff06067812 */ /* 0x000fe400078ec0ff */
[----:B------:R-:W-:Y:S02]  /*9ed60*/  LOP3.LUT R5, R5, 0xffff, RZ, 0xc0, !PT ;  /* 0x0000ffff05057812 */ /* 0x000fe400078ec0ff */
[----:B------:R-:W-:-:S02]  /*9ed70*/  PRMT R2, R7, 0x3340, R6 ;  /* 0x0000334007027816 */ /* 0x000fc40000000006 */
[----:B------:R-:W-:Y:S02]  /*9ed80*/  PRMT R5, R5, 0x3340, R0 ;  /* 0x0000334005057816 */ /* 0x000fe40000000000 */
[----:B------:R-:W-:Y:S02]  /*9ed90*/  LOP3.LUT R15, R15, 0xffff, RZ, 0xc0, !PT ;  /* 0x0000ffff0f0f7812 */ /* 0x000fe400078ec0ff */
[----:B------:R-:W-:Y:S01]  /*9eda0*/  LOP3.LUT R13, R55, 0xffff, RZ, 0xc0, !PT ;  /* 0x0000ffff370d7812 */ /* 0x000fe200078ec0ff */
[----:B------:R-:W-:Y:S01]  /*9edb0*/  STL [R1+0x3a20], R2 ;  /* 0x003a200201007387 */ /* 0x000fe20000100800 */
[----:B------:R-:W-:-:S03]  /*9edc0*/  LOP3.LUT R14, R14, 0xffff, RZ, 0xc0, !PT ;  /* 0x0000ffff0e0e7812 */ /* 0x000fc600078ec0ff */
[----:B------:R0:W-:Y:S01]  /*9edd0*/  STL [R1+0xe8], R5 ;  /* 0x0000e80501007387 */ /* 0x0001e20000100800 */
[----:B------:R-:W-:Y:S02]  /*9ede0*/  LOP3.LUT R7, R51, 0xffff, RZ, 0xc0, !PT ;  /* 0x0000ffff33077812 */ /* 0x000fe400078ec0ff */
[----:B0-----:R-:W-:Y:S02]  /*9edf0*/  PRMT R5, R15, 0x3340, R0 ;  /* 0x000033400f057816 */ /* 0x001fe40000000000 */
[----:B------:R-:W-:-:S05]  /*9ee00*/  IADD3 R54, P6, R23, R57, RZ ;  /* 0x0000003917367210 */ /* 0x000fca0007fde0ff */
[----:B------:R-:W-:Y:S01]  /*9ee10*/  IMAD.X R55, R4, 0x1, R34, P6 ;  /* 0x0000000104377824 */ /* 0x000fe200030e0622 */
[----:B------:R-:W-:Y:S02]  /*9ee20*/  LOP3.LUT R29, R29, 0xffff, RZ, 0xc0, !PT ;  /* 0x0000ffff1d1d7812 */ /* 0x000fe400078ec0ff */
[----:B--2---:R-:W-:Y:S02]  /*9ee30*/  LOP3.LUT R20, R53, 0xffff, RZ, 0xc0, !PT ;  /* 0x0000ffff35147812 */ /* 0x004fe400078ec0ff */
[----:B------:R-:W-:Y:S01]  /*9ee40*/  LOP3.LUT R12, R52, 0xffff, RZ, 0xc0, !PT ;  /* 0x0000ffff340c7812 */ /* 0x000fe200078ec0ff */
[----:B------:R-:W2:Y:S01]  /*9ee50*/  LDL.LU R53, [R1+0x3b34] ;  /* 0x003b340001357983 */ /* 0x000ea20000300800 */
[----:B------:R-:W-:-:S04]  /*9ee60*/  PRMT R6, R20, 0x3340, R13 ;  /* 0x0000334014067816 */ /* 0x000fc8000000000d */
[----:B------:R-:W-:Y:S02]  /*9ee70*/  PRMT R2, R6, 0x5410, R5 ;  /* 0x0000541006027816 */ /* 0x000fe40000000005 */
[----:B------:R-:W-:Y:S02]  /*9ee80*/  PRMT R5, R14, 0x3340, R0 ;  /* 0x000033400e057816 */ /* 0x000fe40000000000 */
[----:B------:R-:W-:Y:S01]  /*9ee90*/  PRMT R6, R12, 0x3340, R7 ;  /* 0x000033400c067816 */ /* 0x000fe20000000007 */
[----:B------:R0:W-:Y:S03]  /*9eea0*/  STL [R1+0xacc], R2 ;  /* 0x000acc0201007387 */ /* 0x0001e60000100800 */
[----:B0-----:R-:W-:Y:S02]  /*9eeb0*/  PRMT R2, R6, 0x5410, R5 ;  /* 0x0000541006027816 */ /* 0x001fe40000000005 */
[----:B------:R-:W-:-:S02]  /*9eec0*/  SHF.R.U32.HI R6, RZ, 0x8, R20 ;  /* 0x00000008ff067819 */ /* 0x000fc40000011614 */
[----:B------:R-:W-:Y:S02]  /*9eed0*/  SHF.R.U32.HI R5, RZ, 0x8, R13 ;  /* 0x00000008ff057819 */ /* 0x000fe4000001160d */
[----:B------:R-:W-:Y:S02]  /*9eee0*/  LOP3.LUT R6, R6, 0xffff, RZ, 0xc0, !PT ;  /* 0x0000ffff06067812 */ /* 0x000fe400078ec0ff */
[----:B------:R-:W-:Y:S01]  /*9eef0*/  LOP3.LUT R5, R5, 0xffff, RZ, 0xc0, !PT ;  /* 0x0000ffff05057812 */ /* 0x000fe200078ec0ff */
[----:B------:R-:W-:Y:S01]  /*9ef00*/  STL [R1+0xac8], R2 ;  /* 0x000ac80201007387 */ /* 0x000fe20000100800 */
[----:B------:R-:W-:Y:S02]  /*9ef10*/  SHF.R.U32.HI R12, RZ, 0x8, R12 ;  /* 0x00000008ff0c7819 */ /* 0x000fe4000001160c */
[----:B------:R-:W-:Y:S01]  /*9ef20*/  PRMT R51, R6, 0x3340, R5 ;  /* 0x0000334006337816 */ /* 0x000fe20000000005 */
[----:B------:R0:W-:Y:S01]  /*9ef30*/  STL.64 [R1+0xb48], R54 ;  /* 0x000b483601007387 */ /* 0x0001e20000100a00 */
[----:B------:R-:W-:-:S02]  /*9ef40*/  SHF.R.U32.HI R5, RZ, 0x8, R15 ;  /* 0x00000008ff057819 */ /* 0x000fc4000001160f */
[----:B------:R-:W-:Y:S02]  /*9ef50*/  SHF.R.U32.HI R7, RZ, 0x8, R7 ;  /* 0x00000008ff077819 */ /* 0x000fe40000011607 */
[----:B------:R-:W-:Y:S02]  /*9ef60*/  LOP3.LUT R5, R5, 0xffff, RZ, 0xc0, !PT ;  /* 0x0000ffff05057812 */ /* 0x000fe400078ec0ff */
[----:B------:R-:W-:Y:S02]  /*9ef70*/  LOP3.LUT R12, R12, 0xffff, RZ, 0xc0, !PT ;  /* 0x0000ffff0c0c7812 */ /* 0x000fe400078ec0ff */
[----:B------:R-:W-:Y:S02]  /*9ef80*/  LOP3.LUT R7, R7, 0xffff, RZ, 0xc0, !PT ;  /* 0x0000ffff07077812 */ /* 0x000fe400078ec0ff */
[----:B0-----:R-:W-:Y:S02]  /*9ef90*/  IADD3 R54, P6, R23, R47, RZ ;  /* 0x0000002f17367210 */ /* 0x001fe40007fde0ff */
[----:B------:R-:W-:-:S02]  /*9efa0*/  SHF.R.U32.HI R6, RZ, 0x8, R14 ;  /* 0x00000008ff067819 */ /* 0x000fc4000001160e */
[--C-:B------:R-:W-:Y:S01]  /*9efb0*/  PRMT R5, R5, 0x3340, R0.reuse ;  /* 0x0000334005057816 */ /* 0x100fe20000000000 */
[----:B------:R-:W-:Y:S01]  /*9efc0*/  IMAD.X R55, R4, 0x1, R35, P6 ;  /* 0x0000000104377824 */ /* 0x000fe200030e0623 */
[----:B------:R-:W-:Y:S02]  /*9efd0*/  PRMT R52, R12, 0x3340, R7 ;  /* 0x000033400c347816 */ /* 0x000fe40000000007 */
[----:B------:R-:W-:Y:S02]  /*9efe0*/  LOP3.LUT R6, R6, 0xffff, RZ, 0xc0, !PT ;  /* 0x0000ffff06067812 */ /* 0x000fe400078ec0ff */
[----:B------:R-:W-:Y:S02]  /*9eff0*/  LOP3.LUT R14, R9, 0xffff, RZ, 0xc0, !PT ;  /* 0x0000ffff090e7812 */ /* 0x000fe400078ec0ff */
[----:B------:R-:W-:Y:S02]  /*9f000*/  LOP3.LUT R12, R48, 0xffff, RZ, 0xc0, !PT ;  /* 0x0000ffff300c7812 */ /* 0x000fe400078ec0ff */
[----:B------:R-:W-:Y:S01]  /*9f010*/  LOP3.LUT R9, R50, 0xffff, RZ, 0xc0, !PT ;  /* 0x0000ffff32097812 */ /* 0x000fe200078ec0ff */
[----:B------:R-:W-:Y:S01]  /*9f020*/  STL.64 [R1+0xb40], R54 ;  /* 0x000b403601007387 */ /* 0x000fe20000100a00 */
[----:B------:R-:W-:-:S02]  /*9f030*/  PRMT R2, R6, 0x3340, R0 ;  /* 0x0000334006027816 */ /* 0x000fc40000000000 */
[----:B------:R-:W-:Y:S01]  /*9f040*/  PRMT R6, R12, 0x3340, R9 ;  /* 0x000033400c067816 */ /* 0x000fe20000000009 */
[----:B------:R0:W-:Y:S01]  /*9f050*/  STL [R1+0xe4], R5 ;  /* 0x0000e40501007387 */ /* 0x0001e20000100800 */
[----:B------:R-:W-:Y:S02]  /*9f060*/  LOP3.LUT R7, R3, 0xffff, RZ, 0xc0, !PT ;  /* 0x0000ffff03077812 */ /* 0x000fe400078ec0ff */
[----:B------:R-:W-:Y:S01]  /*9f070*/  LOP3.LUT R13, R8, 0xffff, RZ, 0xc0, !PT ;  /* 0x0000ffff080d7812 */ /* 0x000fe200078ec0ff */
[----:B------:R-:W3:Y:S01]  /*9f080*/  LDL.LU R48, [R1+0x3b30] ;  /* 0x003b300001307983 */ /* 0x000ee20000300800 */
[----:B0-----:R-:W-:-:S03]  /*9f090*/  PRMT R5, R14, 0x3340, R0 ;  /* 0x000033400e057816 */ /* 0x001fc60000000000 */
[----:B------:R0:W-:Y:S01]  /*9f0a0*/  STL [R1+0x60], R2 ;  /* 0x0000600201007387 */ /* 0x0001e20000100800 */
[----:B------:R-:W-:Y:S02]  /*9f0b0*/  IADD3 R54, P6, R23, R45, RZ ;  /* 0x0000002d17367210 */ /* 0x000fe40007fde0ff */
[----:B------:R-:W-:Y:S02]  /*9f0c0*/  PRMT R3, R6, 0x5410, R5 ;  /* 0x0000541006037816 */ /* 0x000fe40000000005 */
[----:B------:R-:W-:Y:S02]  /*9f0d0*/  PRMT R5, R13, 0x3340, R0 ;  /* 0x000033400d057816 */ /* 0x000fe40000000000 */
[----:B------:R-:W-:Y:S01]  /*9f0e0*/  PRMT R6, R7, 0x3340, R29 ;  /* 0x0000334007067816 */ /* 0x000fe2000000001d */
[----:B0-----:R-:W4:Y:S01]  /*9f0f0*/  LDL.LU R2, [R1+0x29c] ;  /* 0x00029c0001027983 */ /* 0x001f220000300800 */
[----:B------:R-:W-:-:S03]  /*9f100*/  IMAD.X R55, R4, 0x1, R36, P6 ;  /* 0x0000000104377824 */ /* 0x000fc600030e0624 */
[----:B------:R-:W2:Y:S04]  /*9f110*/  LDL.LU R24, [R1+0x248] ;  /* 0x0002480001187983 */ /* 0x000ea80000300800 */
[----:B------:R0:W-:Y:S02]  /*9f120*/  STL [R1+0xaf4], R3 ;  /* 0x000af40301007387 */ /* 0x0001e40000100800 */
[----:B0-----:R-:W-:-:S05]  /*9f130*/  PRMT R3, R6, 0x5410, R5 ;  /* 0x0000541006037816 */ /* 0x001fca0000000005 */
[----:B------:R-:W-:Y:S04]  /*9f140*/  STL [R1+0xaf0], R3 ;  /* 0x000af00301007387 */ /* 0x000fe80000100800 */
[----:B------:R0:W-:Y:S04]  /*9f150*/  STL.64 [R1+0xb18], R54 ;  /* 0x000b183601007387 */ /* 0x0001e80000100a00 */
[----:B0-----:R-:W3:Y:S01]  /*9f160*/  LDL.LU.64 R54, [R1+0x3b28] ;  /* 0x003b280001367983 */ /* 0x001ee20000300a00 */
[----:B------:R-:W-:Y:S02]  /*9f170*/  SHF.R.U32.HI R8, RZ, 0x8, R7 ;  /* 0x00000008ff087819 */ /* 0x000fe40000011607 */
[----:B------:R-:W-:Y:S01]  /*9f180*/  SHF.R.U32.HI R7, RZ, 0x8, R12 ;  /* 0x00000008ff077819 */ /* 0x000fe2000001160c */
[----:B------:R-:W2:Y:S01]  /*9f190*/  LDL.LU R33, [R1+0x2a0] ;  /* 0x0002a00001217983 */ /* 0x000ea20000300800 */
[----:B------:R-:W-:-:S02]  /*9f1a0*/  SHF.R.U32.HI R6, RZ, 0x8, R9 ;  /* 0x00000008ff067819 */ /* 0x000fc40000011609 */
[----:B------:R-:W-:Y:S02]  /*9f1b0*/  LOP3.LUT R7, R7, 0xffff, RZ, 0xc0, !PT ;  /* 0x0000ffff07077812 */ /* 0x000fe400078ec0ff */
[----:B------:R-:W-:Y:S02]  /*9f1c0*/  LOP3.LUT R6, R6, 0xffff, RZ, 0xc0, !PT ;  /* 0x0000ffff06067812 */ /* 0x000fe400078ec0ff */
[----:B------:R-:W-:Y:S02]  /*9f1d0*/  SHF.R.U32.HI R5, RZ, 0x8, R29 ;  /* 0x00000008ff057819 */ /* 0x000fe4000001161d */
[----:B------:R-:W-:Y:S02]  /*9f1e0*/  PRMT R50, R7, 0x3340, R6 ;  /* 0x0000334007327816 */ /* 0x000fe40000000006 */
[----:B------:R-:W-:Y:S02]  /*9f1f0*/  IADD3 R6, P6, R23, R46, RZ ;  /* 0x0000002e17067210 */ /* 0x000fe40007fde0ff */
[----:B------:R-:W-:-:S02]  /*9f200*/  LOP3.LUT R8, R8, 0xffff, RZ, 0xc0, !PT ;  /* 0x0000ffff08087812 */ /* 0x000fc400078ec0ff */
[----:B------:R-:W-:Y:S01]  /*9f210*/  LOP3.LUT R5, R5, 0xffff, RZ, 0xc0, !PT ;  /* 0x0000ffff05057812 */ /* 0x000fe200078ec0ff */
[----:B------:R-:W-:Y:S01]  /*9f220*/  IMAD.X R7, R4, 0x1, R37, P6 ;  /* 0x0000000104077824 */ /* 0x000fe200030e0625 */
[----:B------:R-:W-:Y:S02]  /*9f230*/  STL.64 [R1+0x3ae8], R50 ;  /* 0x003ae83201007387 */ /* 0x000fe40000100a00 */
[----:B------:R-:W-:Y:S02]  /*9f240*/  PRMT R3, R8, 0x3340, R5 ;  /* 0x0000334008037816 */ /* 0x000fe40000000005 */
[----:B------:R-:W-:Y:S01]  /*9f250*/  SHF.R.U32.HI R5, RZ, 0x8, R13 ;  /* 0x00000008ff057819 */ /* 0x000fe2000001160d */
[----:B------:R0:W-:Y:S03]  /*9f260*/  STL.64 [R1+0xb38], R6 ;  /* 0x000b380601007387 */ /* 0x0001e60000100a00 */
[----:B------:R-:W-:-:S02]  /*9f270*/  LOP3.LUT R5, R5, 0xffff, RZ, 0xc0, !PT ;  /* 0x0000ffff05057812 */ /* 0x000fc400078ec0ff */
[----:B0-----:R-:W-:-:S04]  /*9f280*/  SHF.R.U32.HI R6, RZ, 0x8, R14 ;  /* 0x00000008ff067819 */ /* 0x001fc8000001160e */
[----:B------:R-:W-:Y:S02]  /*9f290*/  LOP3.LUT R6, R6, 0xffff, RZ, 0xc0, !PT ;  /* 0x0000ffff06067812 */ /* 0x000fe400078ec0ff */
[--C-:B------:R-:W-:Y:S02]  /*9f2a0*/  PRMT R7, R5, 0x3340, R0.reuse ;  /* 0x0000334005077816 */ /* 0x100fe40000000000 */
[----:B------:R-:W-:-:S03]  /*9f2b0*/  PRMT R5, R6, 0x3340, R0 ;  /* 0x0000334006057816 */ /* 0x000fc60000000000 */
[----:B------:R2:W-:Y:S04]  /*9f2c0*/  STL [R1+0x78], R7 ;  /* 0x0000780701007387 */ /* 0x0005e80000100800 */
[----:B------:R0:W-:Y:S01]  /*9f2d0*/  STL [R1+0x70], R5 ;  /* 0x0000700501007387 */ /* 0x0001e20000100800 */
[----:B---3--:R-:W-:-:S03]  /*9f2e0*/  LOP3.LUT R8, R54, 0xffff, RZ, 0xc0, !PT ;  /* 0x0000ffff36087812 */ /* 0x008fc600078ec0ff */
[----:B------:R-:W3:Y:S01]  /*9f2f0*/  LDL.LU R54, [R1+0x3b20] ;  /* 0x003b200001367983 */ /* 0x000ee20000300800 */
[----:B----4-:R-:W-:Y:S02]  /*9f300*/  LOP3.LUT R9, R2, 0xffff, RZ, 0xc0, !PT ;  /* 0x0000ffff02097812 */ /* 0x010fe400078ec0ff */
[----:B--2---:R-:W-:Y:S02]  /*9f310*/  LOP3.LUT R7, R24, 0xffff, RZ, 0xc0, !PT ;  /* 0x0000ffff18077812 */ /* 0x004fe400078ec0ff */
[----:B0-----:R-:W-:Y:S01]  /*9f320*/  PRMT R5, R8, 0x3340, R0 ;  /* 0x0000334008057816 */ /* 0x001fe20000000000 */
[----:B------:R-:W2:Y:S01]  /*9f330*/  LDL.LU R24, [R1+0x268] ;  /* 0x0002680001187983 */ /* 0x000ea20000300800 */
[----:B------:R-:W-:Y:S02]  /*9f340*/  PRMT R6, R9, 0x3340, R7 ;  /* 0x0000334009067816 */ /* 0x000fe40000000007 */
[----:B------:R-:W-:Y:S02]  /*9f350*/  SHF.R.U32.HI R9, RZ, 0x8, R9 ;  /* 0x00000008ff097819 */ /* 0x000fe40000011609 */
[----:B------:R-:W-:-:S02]  /*9f360*/  PRMT R2, R6, 0x5410, R5 ;  /* 0x0000541006027816 */ /* 0x000fc40000000005 */
[----:B------:R-:W-:Y:S02]  /*9f370*/  SHF.R.U32.HI R6, RZ, 0x8, R7 ;  /* 0x00000008ff067819 */ /* 0x000fe40000011607 */
[----:B------:R-:W-:Y:S02]  /*9f380*/  IADD3 R12, P6, R23, R44, RZ ;  /* 0x0000002c170c7210 */ /* 0x000fe40007fde0ff */
[----:B------:R-:W-:Y:S02]  /*9f390*/  LOP3.LUT R7, R9, 0xffff, RZ, 0xc0, !PT ;  /* 0x0000ffff09077812 */ /* 0x000fe400078ec0ff */
[----:B------:R-:W-:Y:S02]  /*9f3a0*/  LOP3.LUT R6, R6, 0xffff, RZ, 0xc0, !PT ;  /* 0x0000ffff06067812 */ /* 0x000fe400078ec0ff */
[----:B------:R-:W-:Y:S01]  /*9f3b0*/  SHF.R.U32.HI R5, RZ, 0x8, R8 ;  /* 0x00000008ff057819 */ /* 0x000fe20000011608 */
[----:B------:R-:W-:Y:S01]  /*9f3c0*/  IMAD.X R13, R4, 0x1, R38, P6 ;  /* 0x00000001040d7824 */ /* 0x000fe200030e0626 */
[----:B------:R-:W-:-:S02]  /*9f3d0*/  PRMT R6, R7, 0x3340, R6 ;  /* 0x0000334007067816 */ /* 0x000fc40000000006 */
[----:B------:R-:W-:Y:S01]  /*9f3e0*/  LOP3.LUT R5, R5, 0xffff, RZ, 0xc0, !PT ;  /* 0x0000ffff05057812 */ /* 0x000fe200078ec0ff */
[----:B------:R0:W-:Y:S01]  /*9f3f0*/  STL [R1+0xaec], R2 ;  /* 0x000aec0201007387 */ /* 0x0001e20000100800 */
[----:B------:R-:W-:Y:S02]  /*9f400*/  LOP3.LUT R8, R33, 0xffff, RZ, 0xc0, !PT ;  /* 0x0000ffff21087812 */ /* 0x000fe400078ec0ff */
[----:B------:R-:W-:Y:S01]  /*9f410*/  LOP3.LUT R9, R48, 0xffff, RZ, 0xc0, !PT ;  /* 0x0000ffff30097812 */ /* 0x000fe200078ec0ff */
[----:B------:R1:W-:Y:S04]  /*9f420*/  STL.64 [R1+0xb10], R12 ;  /* 0x000b100c01007387 */ /* 0x0003e80000100a00 */
[----:B------:R-:W-:Y:S01]  /*9f430*/  STL [R1+0x270], R6 ;  /* 0x0002700601007387 */ /* 0x000fe20000100800 */
[----:B0-----:R-:W-:-:S02]  /*9f440*/  PRMT R2, R5, 0x3340, R0 ;  /* 0x0000334005027816 */ /* 0x001fc40000000000 */
[----:B------:R-:W-:Y:S02]  /*9f450*/  PRMT R5, R9, 0x3340, R0 ;  /* 0x0000334009057816 */ /* 0x000fe40000000000 */
[----:B-1----:R-:W-:Y:S01]  /*9f460*/  IADD3 R12, P6, R23, R43, RZ ;  /* 0x0000002b170c7210 */ /* 0x002fe20007fde0ff */
[----:B------:R0:W-:Y:S04]  /*9f470*/  STL [R1+0x84], R2 ;  /* 0x0000840201007387 */ /* 0x0001e80000100800 */
[----:B------:R-:W4:Y:S01]  /*9f480*/  LDL.LU R48, [R1+0x3b1c] ;  /* 0x003b1c0001307983 */ /* 0x000f220000300800 */
[----:B------:R-:W-:-:S03]  /*9f490*/  IMAD.X R13, R4, 0x1, R39, P6 ;  /* 0x00000001040d7824 */ /* 0x000fc600030e0627 */
[----:B------:R-:W4:Y:S04]  /*9f4a0*/  LDL.LU R20, [R1+0x26c] ;  /* 0x00026c0001147983 */ /* 0x000f280000300800 */
[----:B0-----:R-:W4:Y:S04]  /*9f4b0*/  LDL.LU R2, [R1+0x1e0] ;  /* 0x0001e00001027983 */ /* 0x001f280000300800 */
[----:B------:R-:W4:Y:S01]  /*9f4c0*/  LDL.LU R33, [R1+0x4c] ;  /* 0x00004c0001217983 */ /* 0x000f220000300800 */
[----:B---3--:R-:W-:-:S04]  /*9f4d0*/  LOP3.LUT R7, R54, 0xffff, RZ, 0xc0, !PT ;  /* 0x0000ffff36077812 */ /* 0x008fc800078ec0ff */
[----:B------:R-:W-:-:S04]  /*9f4e0*/  PRMT R6, R8, 0x3340, R7 ;  /* 0x0000334008067816 */ /* 0x000fc80000000007 */
[----:B------:R-:W-:-:S05]  /*9f4f0*/  PRMT R54, R6, 0x5410, R5 ;  /* 0x0000541006367816 */ /* 0x000fca0000000005 */
[----:B------:R-:W-:Y:S04]  /*9f500*/  STL [R1+0x3a18], R54 ;  /* 0x003a183601007387 */ /* 0x000fe80000100800 */
[----:B------:R0:W-:Y:S01]  /*9f510*/  STL.64 [R1+0xb00], R12 ;  /* 0x000b000c01007387 */ /* 0x0001e20000100a00 */
[----:B------:R-:W-:Y:S02]  /*9f520*/  SHF.R.U32.HI R5, RZ, 0x8, R8 ;  /* 0x00000008ff057819 */ /* 0x000fe40000011608 */
[----:B0-----:R-:W-:-:S05]  /*9f530*/  IADD3 R12, P6, R23, R61, RZ ;  /* 0x0000003d170c7210 */ /* 0x001fca0007fde0ff */
[----:B------:R-:W-:Y:S01]  /*9f540*/  IMAD.X R13, R4, 0x1, R41, P6 ;  /* 0x00000001040d7824 */ /* 0x000fe200030e0629 */
[----:B------:R-:W-:Y:S02]  /*9f550*/  SHF.R.U32.HI R4, RZ, 0x8, R7 ;  /* 0x00000008ff047819 */ /* 0x000fe40000011607 */
[----:B------:R-:W-:Y:S02]  /*9f560*/  LOP3.LUT R5, R5, 0xffff, RZ, 0xc0, !PT ;  /* 0x0000ffff05057812 */ /* 0x000fe400078ec0ff */
[----:B------:R-:W-:-:S04]  /*9f570*/  LOP3.LUT R4, R4, 0xffff, RZ, 0xc0, !PT ;  /* 0x0000ffff04047812 */ /* 0x000fc800078ec0ff */
[----:B------:R-:W-:Y:S01]  /*9f580*/  PRMT R4, R5, 0x3340, R4 ;  /* 0x0000334005047816 */ /* 0x000fe20000000004 */
[----:B------:R-:W-:Y:S01]  /*9f590*/  STL.64 [R1+0xaf8], R12 ;  /* 0x000af80c01007387 */ /* 0x000fe20000100a00 */
[----:B------:R-:W-:-:S03]  /*9f5a0*/  LOP3.LUT R7, R53, 0xffff, RZ, 0xc0, !PT ;  /* 0x0000ffff35077812 */ /* 0x000fc600078ec0ff */
[----:B------:R0:W-:Y:S04]  /*9f5b0*/  STL [R1+0x254], R4 ;  /* 0x0002540401007387 */ /* 0x0001e80000100800 */
[----:B------:R-:W3:Y:S01]  /*9f5c0*/  LDL.LU R53, [R1+0x3b18] ;  /* 0x003b180001357983 */ /* 0x000ee20000300800 */
[----:B--2---:R-:W-:Y:S02]  /*9f5d0*/  LOP3.LUT R8, R24, 0xffff, RZ, 0xc0, !PT ;  /* 0x0000ffff18087812 */ /* 0x004fe400078ec0ff */
[----:B----4-:R-:W-:Y:S01]  /*9f5e0*/  LOP3.LUT R6, R48, 0xffff, RZ, 0xc0, !PT ;  /* 0x0000ffff30067812 */ /* 0x010fe200078ec0ff */
[----:B------:R-:W2:Y:S01]  /*9f5f0*/  LDL.LU R23, [R1+0x178] ;  /* 0x0001780001177983 */ /* 0x000ea20000300800 */
[----:B0-----:R-:W-:Y:S02]  /*9f600*/  PRMT R4, R7, 0x3340, R0 ;  /* 0x0000334007047816 */ /* 0x001fe40000000000 */
[----:B------:R-:W-:Y:S01]  /*9f610*/  PRMT R5, R8, 0x3340, R6 ;  /* 0x0000334008057816 */ /* 0x000fe20000000006 */
[----:B------:R-:W4:Y:S01]  /*9f620*/  LDL.LU R24, [R1+0x170] ;  /* 0x0001700001187983 */ /* 0x000f220000300800 */
[----:B------:R-:W-:-:S02]  /*9f630*/  SHF.R.U32.HI R8, RZ, 0x8, R8 ;  /* 0x00000008ff087819 */ /* 0x000fc40000011608 */
[----:B------:R-:W-:Y:S02]  /*9f640*/  PRMT R48, R5, 0x5410, R4 ;  /* 0x0000541005307816 */ /* 0x000fe40000000004 */
[----:B------:R-:W-:Y:S02]  /*9f650*/  SHF.R.U32.HI R5, RZ, 0x8, R6 ;  /* 0x00000008ff057819 */ /* 0x000fe40000011606 */
[----:B------:R-:W-:Y:S02]  /*9f660*/  SHF.R.U32.HI R4, RZ, 0x8, R7 ;  /* 0x00000008ff047819 */ /* 0x000fe40000011607 */
[----:B------:R-:W-:Y:S02]  /*9f670*/  LOP3.LUT R6, R8, 0xffff, RZ, 0xc0, !PT ;  /* 0x0000ffff08067812 */ /* 0x000fe400078ec0ff */
[----:B------:R-:W-:Y:S02]  /*9f680*/  LOP3.LUT R5, R5, 0xffff, RZ, 0xc0, !PT ;  /* 0x0000ffff05057812 */ /* 0x000fe400078ec0ff */
[----:B------:R-:W-:-:S02]  /*9f690*/  LOP3.LUT R4, R4, 0xffff, RZ, 0xc0, !PT ;  /* 0x0000ffff04047812 */ /* 0x000fc400078ec0ff */
[----:B------:R-:W-:Y:S01]  /*9f6a0*/  PRMT R5, R6, 0x3340, R5 ;  /* 0x0000334006057816 */ /* 0x000fe20000000005 */
[----:B------:R0:W-:Y:S01]  /*9f6b0*/  STL [R1+0x3a14], R48 ;  /* 0x003a143001007387 */ /* 0x0001e20000100800 */
[----:B------:R-:W-:Y:S02]  /*9f6c0*/  PRMT R4, R4, 0x3340, R0 ;  /* 0x0000334004047816 */ /* 0x000fe40000000000 */
[----:B------:R-:W-:Y:S01]  /*9f6d0*/  LOP3.LUT R7, R20, 0xffff, RZ, 0xc0, !PT ;  /* 0x0000ffff14077812 */ /* 0x000fe200078ec0ff */
[----:B------:R-:W-:Y:S01]  /*9f6e0*/  STL [R1+0x24c], R5 ;  /* 0x00024c0501007387 */ /* 0x000fe20000100800 */
[----:B0-----:R-:W-:-:S03]  /*9f6f0*/  LOP3.LUT R48, R2, 0xffff, RZ, 0xc0, !PT ;  /* 0x0000ffff02307812 */ /* 0x001fc600078ec0ff */
[----:B------:R0:W-:Y:S01]  /*9f700*/  STL [R1+0x98], R4 ;  /* 0x0000980401007387 */ /* 0x0001e20000100800 */
[----:B------:R-:W-:Y:S02]  /*9f710*/  IADD3 R12, P6, R33, R40, RZ ;  /* 0x00000028210c7210 */ /* 0x000fe40007fde0ff */
[----:B0-----:R-:W-:Y:S02]  /*9f720*/  PRMT R4, R48, 0x3340, R0 ;  /* 0x0000334030047816 */ /* 0x001fe40000000000 */
[----:B---3--:R-:W-:-:S04]  /*9f730*/  LOP3.LUT R6, R53, 0xffff, RZ, 0xc0, !PT ;  /* 0x0000ffff35067812 */ /* 0x008fc800078ec0ff */
[----:B------:R-:W-:Y:S02]  /*9f740*/  PRMT R5, R7, 0x3340, R6 ;  /* 0x0000334007057816 */ /* 0x000fe40000000006 */
[----:B------:R-:W-:Y:S02]  /*9f750*/  SHF.R.U32.HI R7, RZ, 0x8, R7 ;  /* 0x00000008ff077819 */ /* 0x000fe40000011607 */
[----:B------:R-:W-:Y:S02]  /*9f760*/  PRMT R2, R5, 0x5410, R4 ;  /* 0x0000541005027816 */ /* 0x000fe40000000004 */
[----:B------:R-:W-:Y:S02]  /*9f770*/  SHF.R.U32.HI R6, RZ, 0x8, R6 ;  /* 0x00000008ff067819 */ /* 0x000fe40000011606 */
[----:B------:R-:W-:Y:S02]  /*9f780*/  SHF.R.U32.HI R5, RZ, 0x8, R9 ;  /* 0x00000008ff057819 */ /* 0x000fe40000011609 */
[----:B------:R-:W-:-:S02]  /*9f790*/  SHF.R.S32.HI R4, RZ, 0x1f, R33 ;  /* 0x0000001fff047819 */ /* 0x000fc40000011421 */
[----:B------:R-:W-:Y:S02]  /*9f7a0*/  LOP3.LUT R7, R7, 0xffff, RZ, 0xc0, !PT ;  /* 0x0000ffff07077812 */ /* 0x000fe400078ec0ff */
[----:B------:R-:W-:Y:S02]  /*9f7b0*/  LOP3.LUT R6, R6, 0xffff, RZ, 0xc0, !PT ;  /* 0x0000ffff06067812 */ /* 0x000fe400078ec0ff */
[----:B------:R-:W-:Y:S01]  /*9f7c0*/  LOP3.LUT R5, R5, 0xffff, RZ, 0xc0, !PT ;  /* 0x0000ffff05057812 */ /* 0x000fe200078ec0ff */
[----:B------:R-:W-:Y:S01]  /*9f7d0*/  IMAD.X R13, R4, 0x1, R42, P6 ;  /* 0x00000001040d7824 */ /* 0x000fe200030e062a */
[----:B------:R0:W-:Y:S01]  /*9f7e0*/  STL [R1+0x1308], R2 ;  /* 0x0013080201007387 */ /* 0x0001e20000100800 */
[----:B------:R-:W-:-:S03]  /*9f7f0*/  PRMT R53, R7, 0x3340, R6 ;  /* 0x0000334007357816 */ /* 0x000fc60000000006 */
[----:B------:R2:W-:Y:S01]  /*9f800*/  STL.64 [R1+0xac0], R12 ;  /* 0x000ac00c01007387 */ /* 0x0005e20000100a00 */
[----:B------:R-:W-:Y:S02]  /*9f810*/  LOP3.LUT R9, R58, 0xffff, RZ, 0xc0, !PT ;  /* 0x0000ffff3a097812 */ /* 0x000fe400078ec0ff */
[----:B0-----:R-:W-:Y:S01]  /*9f820*/  PRMT R2, R5, 0x3340, R0 ;  /* 0x0000334005027816 */ /* 0x001fe20000000000 */
[----:B------:R-:W-:Y:S01]  /*9f830*/  STL [R1+0x3a24], R53 ;  /* 0x003a243501007387 */ /* 0x000fe20000100800 */
[----:B------:R-:W-:-:S03]  /*9f840*/  LOP3.LUT R7, R55, 0xffff, RZ, 0xc0, !PT ;  /* 0x0000ffff37077812 */ /* 0x000fc600078ec0ff */
[----:B------:R0:W-:Y:S04]  /*9f850*/  STL [R1+0xe0], R2 ;  /* 0x0000e00201007387 */ /* 0x0001e80000100800 */
[----:B------:R-:W3:Y:S04]  /*9f860*/  LDL.LU R58, [R1+0x3b14] ;  /* 0x003b1400013a7983 */ /* 0x000ee80000300800 */
[----:B------:R-:W3:Y:S01]  /*9f870*/  LDL.LU R55, [R1+0x3b10] ;  /* 0x003b100001377983 */ /* 0x000ee20000300800 */
[----:B--2---:R-:W-:Y:S02]  /*9f880*/  LOP3.LUT R12, R23, 0xffff, RZ, 0xc0, !PT ;  /* 0x0000ffff170c7812 */ /* 0x004fe400078ec0ff */
[----:B------:R-:W-:-:S02]  /*9f890*/  LOP3.LUT R19, R19, 0xffff, RZ, 0xc0, !PT ;  /* 0x0000ffff13137812 */ /* 0x000fc400078ec0ff */
[----:B------:R-:W-:Y:S02]  /*9f8a0*/  PRMT R6, R12, 0x3340, R9 ;  /* 0x000033400c067816 */ /* 0x000fe40000000009 */
[--C-:B------:R-:W-:Y:S02]  /*9f8b0*/  PRMT R5, R19, 0x3340, R0.reuse ;  /* 0x0000334013057816 */ /* 0x100fe40000000000 */
[----:B----4-:R-:W-:Y:S02]  /*9f8c0*/  LOP3.LUT R8, R24, 0xffff, RZ, 0xc0, !PT ;  /* 0x0000ffff18087812 */ /* 0x010fe400078ec0ff */
[----:B------:R-:W-:Y:S02]  /*9f8d0*/  LOP3.LUT R18, R18, 0xffff, RZ, 0xc0, !PT ;  /* 0x0000ffff12127812 */ /* 0x000fe400078ec0ff */
[----:B0-----:R-:W-:Y:S02]  /*9f8e0*/  PRMT R2, R6, 0x5410, R5 ;  /* 0x0000541006027816 */ /* 0x001fe40000000005 */
[----:B------:R-:W-:-:S02]  /*9f8f0*/  PRMT R5, R18, 0x3340, R0 ;  /* 0x0000334012057816 */ /* 0x000fc40000000000 */
[----:B------:R-:W-:Y:S01]  /*9f900*/  PRMT R6, R8, 0x3340, R7 ;  /* 0x0000334008067816 */ /* 0x000fe20000000007 */
[----:B------:R0:W-:Y:S01]  /*9f910*/  STL [R1+0xae0], R2 ;  /* 0x000ae00201007387 */ /* 0x0001e20000100800 */
[----:B------:R-:W-:Y:S02]  /*9f920*/  SHF.R.U32.HI R12, RZ, 0x8, R12 ;  /* 0x00000008ff0c7819 */ /* 0x000fe4000001160c */
[----:B------:R-:W-:Y:S02]  /*9f930*/  IADD3 R14, P6, R33, R57, RZ ;  /* 0x00000039210e7210 */ /* 0x000fe40007fde0ff */
[----:B------:R-:W-:Y:S02]  /*9f940*/  SHF.R.U32.HI R8, RZ, 0x8, R8 ;  /* 0x00000008ff087819 */ /* 0x000fe40000011608 */
[----:B0-----:R-:W-:Y:S02]  /*9f950*/  PRMT R2, R6, 0x5410, R5 ;  /* 0x0000541006027816 */ /* 0x001fe40000000005 */
[----:B------:R-:W-:-:S02]  /*9f960*/  SHF.R.U32.HI R6, RZ, 0x8, R9 ;  /* 0x00000008ff067819 */ /* 0x000fc40000011609 */
[----:B------:R-:W-:Y:S02]  /*9f970*/  SHF.R.U32.HI R5, RZ, 0x8, R7 ;  /* 0x00000008ff057819 */ /* 0x000fe40000011607 */
[----:B------:R-:W-:Y:S02]  /*9f980*/  LOP3.LUT R7, R12, 0xffff, RZ, 0xc0, !PT ;  /* 0x0000ffff0c077812 */ /* 0x000fe400078ec0ff */
[----:B------:R-:W-:Y:S01]  /*9f990*/  LOP3.LUT R6, R6, 0xffff, RZ, 0xc0, !PT ;  /* 0x0000ffff06067812 */ /* 0x000fe200078ec0ff */
[----:B------:R-:W-:Y:S01]  /*9f9a0*/  IMAD.X R15, R4, 0x1, R34, P6 ;  /* 0x00000001040f7824 */ /* 0x000fe200030e0622 */
[----:B------:R-:W-:Y:S02]  /*9f9b0*/  LOP3.LUT R8, R8, 0xffff, RZ, 0xc0, !PT ;  /* 0x0000ffff08087812 */ /* 0x000fe400078ec0ff */
[----:B------:R-:W-:Y:S01]  /*9f9c0*/  LOP3.LUT R5, R5, 0xffff, RZ, 0xc0, !PT ;  /* 0x0000ffff05057812 */ /* 0x000fe200078ec0ff */
[----:B------:R0:W-:Y:S01]  /*9f9d0*/  STL [R1+0xa94], R2 ;  /* 0x000a940201007387 */ /* 0x0001e20000100800 */
[----:B------:R-:W-:-:S02]  /*9f9e0*/  PRMT R6, R7, 0x3340, R6 ;  /* 0x0000334007067816 */ /* 0x000fc40000000006 */
[----:B------:R-:W-:Y:S01]  /*9f9f0*/  PRMT R5, R8, 0x3340, R5 ;  /* 0x0000334008057816 */ /* 0x000fe20000000005 */
[----:B------:R-:W2:Y:S04]  /*9fa00*/  LDL.LU R20, [R1+0x2dc] ;  /* 0x0002dc0001147983 */ /* 0x000ea80000300800 */
[----:B------:R-:W-:Y:S04]  /*9fa10*/  STL.64 [R1+0xab8], R14 ;  /* 0x000ab80e01007387 */ /* 0x000fe80000100a00 */
[----:B0-----:R-:W4:Y:S04]  /*9fa20*/  LDL.LU R2, [R1+0x260] ;  /* 0x0002600001027983 */ /* 0x001f280000300800 */
[----:B------:R0:W-:Y:S04]  /*9fa30*/  STL [R1+0x248], R6 ;  /* 0x0002480601007387 */ /* 0x0001e80000100800 */
[----:B------:R1:W-:Y:S01]  /*9fa40*/  STL [R1+0x244], R5 ;  /* 0x0002440501007387 */ /* 0x0003e20000100800 */
[----:B0-----:R-:W-:-:S02]  /*9fa50*/  IADD3 R6, P6, R33, R47, RZ ;  /* 0x0000002f21067210 */ /* 0x001fc40007fde0ff */
[----:B-1----:R-:W-:-:S03]  /*9fa60*/  SHF.R.U32.HI R5, RZ, 0x8, R18 ;  /* 0x00000008ff057819 */ /* 0x002fc60000011612 */
[----:B------:R-:W-:Y:S01]  /*9fa70*/  IMAD.X R7, R4, 0x1, R35, P6 ;  /* 0x0000000104077824 */ /* 0x000fe200030e0623 */
[----:B------:R-:W-:-:S04]  /*9fa80*/  LOP3.LUT R5, R5, 0xffff, RZ, 0xc0, !PT ;  /* 0x0000ffff05057812 */ /* 0x000fc800078ec0ff */
[----:B------:R0:W-:Y:S02]  /*9fa90*/  STL.64 [R1+0xad8], R6 ;  /* 0x000ad80601007387 */ /* 0x0001e40000100a00 */
[----:B0-----:R-:W-:-:S05]  /*9faa0*/  PRMT R7, R5, 0x3340, R0 ;  /* 0x0000334005077816 */ /* 0x001fca0000000000 */
[----:B------:R0:W-:Y:S01]  /*9fab0*/  STL [R1+0x9c], R7 ;  /* 0x00009c0701007387 */ /* 0x0001e20000100800 */
[----:B---3--:R-:W-:-:S03]  /*9fac0*/  LOP3.LUT R8, R55, 0xffff, RZ, 0xc0, !PT ;  /* 0x0000ffff37087812 */ /* 0x008fc600078ec0ff */
[----:B------:R-:W3:Y:S01]  /*9fad0*/  LDL.LU R55, [R1+0x3b0c] ;  /* 0x003b0c0001377983 */ /* 0x000ee20000300800 */
[----:B------:R-:W-:-:S04]  /*9fae0*/  SHF.R.U32.HI R6, RZ, 0x8, R19 ;  /* 0x00000008ff067819 */ /* 0x000fc80000011613 */
[----:B------:R-:W-:Y:S02]  /*9faf0*/  LOP3.LUT R6, R6, 0xffff, RZ, 0xc0, !PT ;  /* 0x0000ffff06067812 */ /* 0x000fe400078ec0ff */
[----:B------:R-:W-:Y:S02]  /*9fb00*/  LOP3.LUT R10, R10, 0xffff, RZ, 0xc0, !PT ;  /* 0x0000ffff0a0a7812 */ /* 0x000fe400078ec0ff */
[----:B------:R-:W-:Y:S02]  /*9fb10*/  PRMT R5, R6, 0x3340, R0 ;  /* 0x0000334006057816 */ /* 0x000fe40000000000 */
[----:B0-----:R-:W-:-:S03]  /*9fb20*/  LOP3.LUT R7, R56, 0xffff, RZ, 0xc0, !PT ;  /* 0x0000ffff38077812 */ /* 0x001fc600078ec0ff */
[----:B------:R0:W-:Y:S01]  /*9fb30*/  STL [R1+0x94], R5 ;  /* 0x0000940501007387 */ /* 0x0001e20000100800 */
[----:B------:R-:W-:Y:S02]  /*9fb40*/  PRMT R6, R8, 0x3340, R7 ;  /* 0x0000334008067816 */ /* 0x000fe40000000007 */
[----:B------:R-:W-:Y:S02]  /*9fb50*/  SHF.R.U32.HI R8, RZ, 0x8, R8 ;  /* 0x00000008ff087819 */ /* 0x000fe40000011608 */
[----:B0-----:R-:W-:-:S04]  /*9fb60*/  PRMT R5, R10, 0x3340, R0 ;  /* 0x000033400a057816 */ /* 0x001fc80000000000 */
[----:B------:R-:W-:Y:S02]  /*9fb70*/  PRMT R56, R6, 0x5410, R5 ;  /* 0x0000541006387816 */ /* 0x000fe40000000005 */
[----:B------:R-:W-:Y:S02]  /*9fb80*/  SHF.R.U32.HI R6, RZ, 0x8, R7 ;  /* 0x00000008ff067819 */ /* 0x000fe40000011607 */
[----:B------:R-:W-:Y:S02]  /*9fb90*/  SHF.R.U32.HI R5, RZ, 0x8, R10 ;  /* 0x00000008ff057819 */ /* 0x000fe4000001160a */
[----:B------:R-:W-:Y:S02]  /*9fba0*/  IADD3 R12, P6, R33, R45, RZ ;  /* 0x0000002d210c7210 */ /* 0x000fe40007fde0ff */
[----:B------:R-:W-:Y:S02]  /*9fbb0*/  LOP3.LUT R7, R8, 0xffff, RZ, 0xc0, !PT ;  /* 0x0000ffff08077812 */ /* 0x000fe400078ec0ff */
[----:B------:R-:W-:-:S02]  /*9fbc0*/  LOP3.LUT R6, R6, 0xffff, RZ, 0xc0, !PT ;  /* 0x0000ffff06067812 */ /* 0x000fc400078ec0ff */
[----:B------:R-:W-:Y:S01]  /*9fbd0*/  LOP3.LUT R5, R5, 0xffff, RZ, 0xc0, !PT ;  /* 0x0000ffff05057812 */ /* 0x000fe200078ec0ff */
[----:B------:R-:W-:Y:S01]  /*9fbe0*/  IMAD.X R13, R4, 0x1, R36, P6 ;  /* 0x00000001040d7824 */ /* 0x000fe200030e0624 */
[----:B------:R-:W-:Y:S01]  /*9fbf0*/  PRMT R6, R7, 0x3340, R6 ;  /* 0x0000334007067816 */ /* 0x000fe20000000006 */
[----:B------:R-:W-:Y:S01]  /*9fc00*/  STL [R1+0x3a10], R56 ;  /* 0x003a103801007387 */ /* 0x000fe20000100800 */
[----:B------:R-:W-:-:S03]  /*9fc10*/  PRMT R5, R5, 0x3340, R0 ;  /* 0x0000334005057816 */ /* 0x000fc60000000000 */
[----:B------:R-:W4:Y:S04]  /*9fc20*/  LDL.LU R23, [R1+0x2e0] ;  /* 0x0002e00001177983 */ /* 0x000f280000300800 */
[----:B------:R-:W4:Y:S04]  /*9fc30*/  LDL.LU R24, [R1+0x210] ;  /* 0x0002100001187983 */ /* 0x000f280000300800 */
[----:B------:R-:W-:Y:S04]  /*9fc40*/  STL.64 [R1+0xab0], R12 ;  /* 0x000ab00c01007387 */ /* 0x000fe80000100a00 */
[----:B------:R-:W-:Y:S04]  /*9fc50*/  STL [R1+0x238], R6 ;  /* 0x0002380601007387 */ /* 0x000fe80000100800 */
[----:B------:R0:W-:Y:S01]  /*9fc60*/  STL [R1+0xac], R5 ;  /* 0x0000ac0501007387 */ /* 0x0001e20000100800 */
[----:B---3--:R-:W-:-:S03]  /*9fc70*/  LOP3.LUT R8, R55, 0xffff, RZ, 0xc0, !PT ;  /* 0x0000ffff37087812 */ /* 0x008fc600078ec0ff */
[----:B------:R-:W3:Y:S01]  /*9fc80*/  LDL.LU R55, [R1+0x3b08] ;  /* 0x003b080001377983 */ /* 0x000ee20000300800 */
[----:B--2---:R-:W-:Y:S02]  /*9fc90*/  LOP3.LUT R9, R20, 0xffff, RZ, 0xc0, !PT ;  /* 0x0000ffff14097812 */ /* 0x004fe400078ec0ff */
[----:B----4-:R-:W-:Y:S02]  /*9fca0*/  LOP3.LUT R7, R2, 0xffff, RZ, 0xc0, !PT ;  /* 0x0000ffff02077812 */ /* 0x010fe400078ec0ff */
[----:B0-----:R-:W-:Y:S02]  /*9fcb0*/  PRMT R5, R8, 0x3340, R0 ;  /* 0x0000334008057816 */ /* 0x001fe40000000000 */
[----:B------:R-:W-:Y:S02]  /*9fcc0*/  PRMT R6, R9, 0x3340, R7 ;  /* 0x0000334009067816 */ /* 0x000fe40000000007 */
[----:B------:R-:W-:Y:S02]  /*9fcd0*/  SHF.R.U32.HI R9, RZ, 0x8, R9 ;  /* 0x00000008ff097819 */ /* 0x000fe40000011609 */
[----:B------:R-:W-:-:S02]  /*9fce0*/  PRMT R2, R6, 0x5410, R5 ;  /* 0x0000541006027816 */ /* 0x000fc40000000005 */
[----:B------:R-:W-:Y:S02]  /*9fcf0*/  SHF.R.U32.HI R6, RZ, 0x8, R7 ;  /* 0x00000008ff067819 */ /* 0x000fe40000011607 */
[----:B------:R-:W-:Y:S02]  /*9fd00*/  IADD3 R12, P6, R33, R46, RZ ;  /* 0x0000002e210c7210 */ /* 0x000fe40007fde0ff */
[----:B------:R-:W-:Y:S02]  /*9fd10*/  SHF.R.U32.HI R5, RZ, 0x8, R8 ;  /* 0x00000008ff057819 */ /* 0x000fe40000011608 */
[----:B------:R-:W-:Y:S02]  /*9fd20*/  LOP3.LUT R7, R9, 0xffff, RZ, 0xc0, !PT ;  /* 0x0000ffff09077812 */ /* 0x000fe400078ec0ff */
[----:B------:R-:W-:Y:S01]  /*9fd30*/  LOP3.LUT R6, R6, 0xffff, RZ, 0xc0, !PT ;  /* 0x0000ffff06067812 */ /* 0x000fe200078ec0ff */
[----:B------:R-:W-:Y:S01]  /*9fd40*/  IMAD.X R13, R4, 0x1, R37, P6 ;  /* 0x00000001040d7824 */ /* 0x000fe200030e0625 */
[----:B------:R-:W-:Y:S01]  /*9fd50*/  LOP3.LUT R5, R5, 0xffff, RZ, 0xc0, !PT ;  /* 0x0000ffff05057812 */ /* 0x000fe200078ec0ff */
[----:B------:R0:W-:Y:S01]  /*9fd60*/  STL [R1+0x9cc], R2 ;  /* 0x0009cc0201007387 */ /* 0x0001e20000100800 */
[----:B------:R-:W-:-:S03]  /*9fd70*/  PRMT R6, R7, 0x3340, R6 ;  /* 0x0000334007067816 */ /* 0x000fc60000000006 */
[----:B------:R-:W-:Y:S01]  /*9fd80*/  STL.64 [R1+0xa88], R12 ;  /* 0x000a880c01007387 */ /* 0x000fe20000100a00 */
[----:B------:R-:W-:-:S03]  /*9fd90*/  LOP3.LUT R10, R58, 0xffff, RZ, 0xc0, !PT ;  /* 0x0000ffff3a0a7812 */ /* 0x000fc600078ec0ff */
[----:B------:R-:W2:Y:S01]  /*9fda0*/  LDL.LU R15, [R1+0x284] ;  /* 0x00028400010f7983 */ /* 0x000ea20000300800 */
[----:B0-----:R-:W-:-:S03]  /*9fdb0*/  PRMT R2, R5, 0x3340, R0 ;  /* 0x0000334005027816 */ /* 0x001fc60000000000 */
[----:B------:R0:W-:Y:S01]  /*9fdc0*/  STL [R1+0x234], R6 ;  /* 0x0002340601007387 */ /* 0x0001e20000100800 */
[----:B------:R-:W-:-:S03]  /*9fdd0*/  LOP3.LUT R8, R49, 0xffff, RZ, 0xc0, !PT ;  /* 0x0000ffff31087812 */ /* 0x000fc600078ec0ff */
[----:B------:R-:W4:Y:S04]  /*9fde0*/  LDL.LU R20, [R1+0x23c] ;  /* 0x00023c0001147983 */ /* 0x000f280000300800 */
[----:B------:R1:W-:Y:S04]  /*9fdf0*/  STL [R1+0xb8], R2 ;  /* 0x0000b80201007387 */ /* 0x0003e80000100800 */
[----:B------:R-:W4:Y:S04]  /*9fe00*/  LDL.LU R58, [R1+0x3b04] ;  /* 0x003b0400013a7983 */ /* 0x000f280000300800 */
[----:B------:R-:W4:Y:S01]  /*9fe10*/  LDL.LU R49, [R1+0x3b00] ;  /* 0x003b000001317983 */ /* 0x000f220000300800 */
[----:B------:R-:W-:-:S02]  /*9fe20*/  LOP3.LUT R56, R11, 0xffff, RZ, 0xc0, !PT ;  /* 0x0000ffff0b387812 */ /* 0x000fc400078ec0ff */
[----:B0-----:R-:W-:Y:S02]  /*9fe30*/  PRMT R6, R10, 0x3340, R8 ;  /* 0x000033400a067816 */ /* 0x001fe40000000008 */
[----:B------:R-:W-:Y:S02]  /*9fe40*/  PRMT R5, R56, 0x3340, R0 ;  /* 0x0000334038057816 */ /* 0x000fe40000000000 */
[----:B------:R-:W-:Y:S02]  /*9fe50*/  LOP3.LUT R9, R23, 0xffff, RZ, 0xc0, !PT ;  /* 0x0000ffff17097812 */ /* 0x000fe400078ec0ff */
[----:B------:R-:W-:Y:S02]  /*9fe60*/  LOP3.LUT R11, R24, 0xffff, RZ, 0xc0, !PT ;  /* 0x0000ffff180b7812 */ /* 0x000fe400078ec0ff */
[----:B---3--:R-:W-:Y:S02]  /*9fe70*/  LOP3.LUT R7, R55, 0xffff, RZ, 0xc0, !PT ;  /* 0x0000ffff37077812 */ /* 0x008fe400078ec0ff */
[----:B------:R-:W-:-:S02]  /*9fe80*/  PRMT R55, R6, 0x5410, R5 ;  /* 0x0000541006377816 */ /* 0x000fc40000000005 */
[----:B------:R-:W-:Y:S02]  /*9fe90*/  PRMT R5, R11, 0x3340, R0 ;  /* 0x000033400b057816 */ /* 0x000fe40000000000 */
[----:B------:R-:W-:-:S04]  /*9fea0*/  PRMT R6, R9, 0x3340, R7 ;  /* 0x0000334009067816 */ /* 0x000fc80000000007 */
[----:B-1----:R-:W-:Y:S01]  /*9feb0*/  PRMT R2, R6, 0x5410, R5 ;  /* 0x0000541006027816 */ /* 0x002fe20000000005 */
[----:B------:R-:W-:Y:S04]  /*9fec0*/  STL [R1+0x39fc], R55 ;  /* 0x0039fc3701007387 */ /* 0x000fe80000100800 */
[----:B------:R0:W-:Y:S04]  /*9fed0*/  STL [R1+0x9c8], R2 ;  /* 0x0009c80201007387 */ /* 0x0001e80000100800 */
[----:B------:R-:W3:Y:S01]  /*9fee0*/  LDL.LU R24, [R1+0x194] ;  /* 0x0001940001187983 */ /* 0x000ee20000300800 */
[----:B------:R-:W-:-:S02]  /*9fef0*/  SHF.R.U32.HI R10, RZ, 0x8, R10 ;  /* 0x00000008ff0a7819 */ /* 0x000fc4000001160a */
[----:B------:R-:W-:Y:S02]  /*9ff00*/  SHF.R.U32.HI R5, RZ, 0x8, R8 ;  /* 0x00000008ff057819 */ /* 0x000fe40000011608 */
[----:B------:R-:W-:Y:S01]  /*9ff10*/  IADD3 R12, P6, R33, R44, RZ ;  /* 0x0000002c210c7210 */ /* 0x000fe20007fde0ff */
[----:B0-----:R-:W3:Y:S01]  /*9ff20*/  LDL.LU R2, [R1+0xb0] ;  /* 0x0000b00001027983 */ /* 0x001ee20000300800 */
[----:B------:R-:W-:Y:S02]  /*9ff30*/  SHF.R.U32.HI R6, RZ, 0x8, R9 ;  /* 0x00000008ff067819 */ /* 0x000fe40000011609 */
[----:B------:R-:W-:Y:S02]  /*9ff40*/  SHF.R.U32.HI R9, RZ, 0x8, R7 ;  /* 0x00000008ff097819 */ /* 0x000fe40000011607 */
[----:B------:R-:W-:Y:S01]  /*9ff50*/  LOP3.LUT R8, R10, 0xffff, RZ, 0xc0, !PT ;  /* 0x0000ffff0a087812 */ /* 0x000fe200078ec0ff */
[----:B------:R-:W-:Y:S01]  /*9ff60*/  IMAD.X R13, R4, 0x1, R38, P6 ;  /* 0x00000001040d7824 */ /* 0x000fe200030e0626 */
[----:B------:R-:W-:Y:S01]  /*9ff70*/  LOP3.LUT R7, R5, 0xffff, RZ, 0xc0, !PT ;  /* 0x0000ffff05077812 */ /* 0x000fe200078ec0ff */
[----:B------:R-:W3:Y:S01]  /*9ff80*/  LDL.LU R23, [R1+0x290] ;  /* 0x0002900001177983 */ /* 0x000ee20000300800 */
[----:B------:R-:W-:-:S02]  /*9ff90*/  LOP3.LUT R6, R6, 0xffff, RZ, 0xc0, !PT ;  /* 0x0000ffff06067812 */ /* 0x000fc400078ec0ff */
[----:B------:R-:W-:Y:S02]  /*9ffa0*/  LOP3.LUT R5, R9, 0xffff, RZ, 0xc0, !PT ;  /* 0x0000ffff09057812 */ /* 0x000fe400078ec0ff */
[----:B------:R-:W-:Y:S01]  /*9ffb0*/  PRMT R7, R8, 0x3340, R7 ;  /* 0x0000334008077816 */ /* 0x000fe20000000007 */
[----:B------:R-:W-:Y:S01]  /*9ffc0*/  STL.64 [R1+0xa58], R12 ;  /* 0x000a580c01007387 */ /* 0x000fe20000100a00 */
[----:B------:R-:W-:Y:S02]  /*9ffd0*/  PRMT R5, R6, 0x3340, R5 ;  /* 0x0000334006057816 */ /* 0x000fe40000000005 */
[----:B--2---:R-:W-:Y:S01]  /*9ffe0*/  LOP3.LUT R8, R15, 0xffff, RZ, 0xc0, !PT ;  /* 0x0000ffff0f087812 */ /* 0x004fe200078ec0ff */
[----:B------:R0:W-:Y:S04]  /*9fff0*/  STL [R1+0x250], R7 ;  /* 0x0002500701007387 */ /* 0x0001e80000100800 */
[----:B------:R1:W-:Y:S01]  /*a0000*/  STL [R1+0x230], R5 ;  /* 0x0002300501007387 */ /* 0x0003e20000100800 */
[----:B----4-:R-:W-:-:S02]  /*a0010*/  LOP3.LUT R9, R49, 0xffff, RZ, 0xc0, !PT ;  /* 0x0000ffff31097812 */ /* 0x010fc400078ec0ff */
[----:B0-----:R-:W-:Y:S01]  /*a0020*/  LOP3.LUT R7, R20, 0xffff, RZ, 0xc0, !PT ;  /* 0x0000ffff14077812 */ /* 0x001fe200078ec0ff */
[----:B------:R-:W2:Y:S01]  /*a0030*/  LDL.LU R49, [R1+0x3afc] ;  /* 0x003afc0001317983 */ /* 0x000ea20000300800 */
[----:B------:R-:W-:Y:S02]  /*a0040*/  IADD3 R12, P6, R33, R43, RZ ;  /* 0x0000002b210c7210 */ /* 0x000fe40007fde0ff */
[----:B-1----:R-:W-:Y:S01]  /*a0050*/  PRMT R5, R9, 0x3340, R0 ;  /* 0x0000334009057816 */ /* 0x002fe20000000000 */
[----:B------:R-:W4:Y:S01]  /*a0060*/  LDL.LU R29, [R1+0x3c] ;  /* 0x00003c00011d7983 */ /* 0x000f220000300800 */
[----:B------:R-:W-:Y:S01]  /*a0070*/  PRMT R6, R8, 0x3340, R7 ;  /* 0x0000334008067816 */ /* 0x000fe20000000007 */
[----:B------:R-:W-:-:S03]  /*a0080*/  IMAD.X R13, R4, 0x1, R39, P6 ;  /* 0x00000001040d7824 */ /* 0x000fc600030e0627 */
[----:B------:R-:W-:-:S05]  /*a0090*/  PRMT R5, R6, 0x5410, R5 ;  /* 0x0000541006057816 */ /* 0x000fca0000000005 */
[----:B------:R0:W-:Y:S04]  /*a00a0*/  STL [R1+0x87c], R5 ;  /* 0x00087c0501007387 */ /* 0x0001e80000100800 */
[----:B------:R1:W-:Y:S01]  /*a00b0*/  STL.64 [R1+0xa80], R12 ;  /* 0x000a800c01007387 */ /* 0x0003e20000100a00 */
[----:B0-----:R-:W-:Y:S02]  /*a00c0*/  SHF.R.U32.HI R5, RZ, 0x8, R8 ;  /* 0x00000008ff057819 */ /* 0x001fe40000011608 */
[----:B-1----:R-:W-:-:S05]  /*a00d0*/  IADD3 R12, P6, R33, R61, RZ ;  /* 0x0000003d210c7210 */ /* 0x002fca0007fde0ff */
[----:B------:R-:W-:Y:S01]  /*a00e0*/  IMAD.X R13, R4, 0x1, R41, P6 ;  /* 0x00000001040d7824 */ /* 0x000fe200030e0629 */
[----:B------:R-:W-:Y:S02]  /*a00f0*/  SHF.R.U32.HI R4, RZ, 0x8, R7 ;  /* 0x00000008ff047819 */ /* 0x000fe40000011607 */
[----:B------:R-:W-:Y:S02]  /*a0100*/  LOP3.LUT R5, R5, 0xffff, RZ, 0xc0, !PT ;  /* 0x0000ffff05057812 */ /* 0x000fe400078ec0ff */
[----:B------:R-:W-:-:S04]  /*a0110*/  LOP3.LUT R4, R4, 0xffff, RZ, 0xc0, !PT ;  /* 0x0000ffff04047812 */ /* 0x000fc800078ec0ff */
[----:B------:R-:W-:Y:S02]  /*a0120*/  PRMT R6, R5, 0x3340, R4 ;  /* 0x0000334005067816 */ /* 0x000fe40000000004 */
[----:B------:R-:W-:Y:S02]  /*a0130*/  SHF.R.U32.HI R4, RZ, 0x8, R9 ;  /* 0x00000008ff047819 */ /* 0x000fe40000011609 */
[----:B------:R-:W-:Y:S02]  /*a0140*/  SHF.R.U32.HI R5, RZ, 0x8, R11 ;  /* 0x00000008ff057819 */ /* 0x000fe4000001160b */
[----:B------:R-:W-:Y:S01]  /*a0150*/  LOP3.LUT R4, R4, 0xffff, RZ, 0xc0, !PT ;  /* 0x0000ffff04047812 */ /* 0x000fe200078ec0ff */
[----:B------:R-:W-:Y:S01]  /*a0160*/  STL.64 [R1+0xa78], R12 ;  /* 0x000a780c01007387 */ /* 0x000fe20000100a00 */
[----:B------:R-:W-:-:S03]  /*a0170*/  LOP3.LUT R5, R5, 0xffff, RZ, 0xc0, !PT ;  /* 0x0000ffff05057812 */ /* 0x000fc600078ec0ff */
[----:B------:R0:W-:Y:S04]  /*a0180*/  STL [R1+0x214], R6 ;  /* 0x0002140601007387 */ /* 0x0001e80000100800 */
[----:B------:R-:W4:Y:S01]  /*a0190*/  LDL.LU R33, [R1+0x198] ;  /* 0x0001980001217983 */ /* 0x000f220000300800 */
[--C-:B0-----:R-:W-:Y:S02]  /*a01a0*/  PRMT R6, R4, 0x3340, R0.reuse ;  /* 0x0000334004067816 */ /* 0x101fe40000000000 */
[----:B------:R-:W-:-:S03]  /*a01b0*/  PRMT R4, R5, 0x3340, R0 ;  /* 0x0000334005047816 */ /* 0x000fc60000000000 */
[----:B------:R-:W-:Y:S04]  /*a01c0*/  STL [R1+0xcc], R6 ;  /* 0x0000cc0601007387 */ /* 0x000fe80000100800 */
[----:B------:R0:W-:Y:S01]  /*a01d0*/  STL [R1+0xc8], R4 ;  /* 0x0000c80401007387 */ /* 0x0001e20000100800 */
[----:B---3--:R-:W-:-:S03]  /*a01e0*/  LOP3.LUT R9, R24, 0xffff, RZ, 0xc0, !PT ;  /* 0x0000ffff18097812 */ /* 0x008fc600078ec0ff */
[----:B------:R-:W3:Y:S01]  /*a01f0*/  LDL.LU R24, [R1+0xb4] ;  /* 0x0000b40001187983 */ /* 0x000ee20000300800 */
[----:B------:R-:W-:Y:S02]  /*a0200*/  LOP3.LUT R25, R25, 0xffff, RZ, 0xc0, !PT ;  /* 0x0000ffff19197812 */ /* 0x000fe400078ec0ff */
[----:B------:R-:W-:Y:S02]  /*a0210*/  LOP3.LUT R7, R2, 0xffff, RZ, 0xc0, !PT ;  /* 0x0000ffff02077812 */ /* 0x000fe400078ec0ff */
[----:B0-----:R-:W-:Y:S02]  /*a0220*/  PRMT R4, R25, 0x3340, R0 ;  /* 0x0000334019047816 */ /* 0x001fe40000000000 */
[----:B------:R-:W-:Y:S02]  /*a0230*/  PRMT R5, R9, 0x3340, R7 ;  /* 0x0000334009057816 */ /* 0x000fe40000000007 */
[----:B------:R-:W-:Y:S02]  /*a0240*/  LOP3.LUT R54, R58, 0xffff, RZ, 0xc0, !PT ;  /* 0x0000ffff3a367812 */ /* 0x000fe400078ec0ff */
[----:B------:R-:W-:-:S02]  /*a0250*/  LOP3.LUT R8, R23, 0xffff, RZ, 0xc0, !PT ;  /* 0x0000ffff17087812 */ /* 0x000fc400078ec0ff */
[----:B------:R-:W-:Y:S02]  /*a0260*/  PRMT R2, R5, 0x5410, R4 ;  /* 0x0000541005027816 */ /* 0x000fe40000000004 */
[----:B------:R-:W-:-:S03]  /*a0270*/  PRMT R4, R54, 0x3340, R0 ;  /* 0x0000334036047816 */ /* 0x000fc60000000000 */
[----:B------:R0:W-:Y:S01]  /*a0280*/  STL [R1+0x878], R2 ;  /* 0x0008780201007387 */ /* 0x0001e20000100800 */
[----:B--2---:R-:W-:-:S04]  /*a0290*/  LOP3.LUT R6, R49, 0xffff, RZ, 0xc0, !PT ;  /* 0x0000ffff31067812 */ /* 0x004fc800078ec0ff */
[----:B------:R-:W-:Y:S02]  /*a02a0*/  PRMT R5, R8, 0x3340, R6 ;  /* 0x0000334008057816 */ /* 0x000fe40000000006 */
[----:B----4-:R-:W-:Y:S02]  /*a02b0*/  IADD3 R10, P6, R29, R40, RZ ;  /* 0x000000281d0a7210 */ /* 0x010fe40007fde0ff */
[----:B------:R-:W-:Y:S02]  /*a02c0*/  PRMT R58, R5, 0x5410, R4 ;  /* 0x00005410053a7816 */ /* 0x000fe40000000004 */
[----:B------:R-:W-:-:S03]  /*a02d0*/  SHF.R.S32.HI R4, RZ, 0x1f, R29 ;  /* 0x0000001fff047819 */ /* 0x000fc6000001141d */
[----:B------:R-:W-:Y:S02]  /*a02e0*/  STL [R1+0x3a00], R58 ;  /* 0x003a003a01007387 */ /* 0x000fe40000100800 */
[----:B------:R-:W-:Y:S02]  /*a02f0*/  IMAD.X R11, R4, 0x1, R42, P6 ;  /* 0x00000001040b7824 */ /* 0x000fe400030e062a */
[----:B------:R-:W2:Y:S01]  /*a0300*/  LDL.LU R20, [R1+0x150] ;  /* 0x0001500001147983 */ /* 0x000ea20000300800 */
[----:B------:R-:W-:-:S03]  /*a0310*/  SHF.R.U32.HI R8, RZ, 0x8, R8 ;  /* 0x00000008ff087819 */ /* 0x000fc60000011608 */
[----:B0-----:R-:W4:Y:S01]  /*a0320*/  LDL.LU R2, [R1+0x8c] ;  /* 0x00008c0001027983 */ /* 0x001f220000300800 */
[----:B------:R-:W-:-:S03]  /*a0330*/  SHF.R.U32.HI R5, RZ, 0x8, R7 ;  /* 0x00000008ff057819 */ /* 0x000fc60000011607 */
[----:B------:R0:W-:Y:S01]  /*a0340*/  STL.64 [R1+0xa30], R10 ;  /* 0x000a300a01007387 */ /* 0x0001e20000100a00 */
[----:B------:R-:W-:Y:S02]  /*a0350*/  LOP3.LUT R8, R8, 0xffff, RZ, 0xc0, !PT ;  /* 0x0000ffff08087812 */ /* 0x000fe400078ec0ff */
[----:B------:R-:W-:Y:S02]  /*a0360*/  LOP3.LUT R5, R5, 0xffff, RZ, 0xc0, !PT ;  /* 0x0000ffff05057812 */ /* 0x000fe400078ec0ff */
[----:B0-----:R-:W-:Y:S02]  /*a0370*/  SHF.R.U32.HI R10, RZ, 0x8, R6 ;  /* 0x00000008ff0a7819 */ /* 0x001fe40000011606 */
[----:B------:R-:W-:Y:S02]  /*a0380*/  SHF.R.U32.HI R6, RZ, 0x8, R9 ;  /* 0x00000008ff067819 */ /* 0x000fe40000011609 */
[----:B------:R-:W-:Y:S02]  /*a0390*/  LOP3.LUT R7, R10, 0xffff, RZ, 0xc0, !PT ;  /* 0x0000ffff0a077812 */ /* 0x000fe400078ec0ff */
[----:B------:R-:W-:-:S02]  /*a03a0*/  LOP3.LUT R6, R6, 0xffff, RZ, 0xc0, !PT ;  /* 0x0000ffff06067812 */ /* 0x000fc400078ec0ff */
[----:B------:R-:W-:Y:S02]  /*a03b0*/  PRMT R49, R8, 0x3340, R7 ;  /* 0x0000334008317816 */ /* 0x000fe40000000007 */
[----:B------:R-:W-:Y:S02]  /*a03c0*/  PRMT R5, R6, 0x3340, R5 ;  /* 0x0000334006057816 */ /* 0x000fe40000000005 */
[----:B------:R-:W-:Y:S01]  /*a03d0*/  LOP3.LUT R27, R27, 0xffff, RZ, 0xc0, !PT ;  /* 0x0000ffff1b1b7812 */ /* 0x000fe200078ec0ff */
[----:B------:R-:W-:Y:S04]  /*a03e0*/  STL [R1+0x3a28], R49 ;  /* 0x003a283101007387 */ /* 0x000fe80000100800 */
[----:B------:R0:W-:Y:S04]  /*a03f0*/  STL [R1+0x210], R5 ;  /* 0x0002100501007387 */ /* 0x0001e80000100800 */
[----:B------:R-:W4:Y:S01]  /*a0400*/  LDL.LU R23, [R1+0x2f8] ;  /* 0x0002f80001177983 */ /* 0x000f220000300800 */
[----:B------:R-:W-:-:S03]  /*a0410*/  LOP3.LUT R8, R33, 0xffff, RZ, 0xc0, !PT ;  /* 0x0000ffff21087812 */ /* 0x000fc600078ec0ff */
[----:B------:R-:W4:Y:S01]  /*a0420*/  LDL.LU R33, [R1+0x224] ;  /* 0x0002240001217983 */ /* 0x000f220000300800 */
[----:B0-----:R-:W-:Y:S02]  /*a0430*/  PRMT R5, R27, 0x3340, R0 ;  /* 0x000033401b057816 */ /* 0x001fe40000000000 */
[----:B---3--:R-:W-:-:S04]  /*a0440*/  LOP3.LUT R7, R24, 0xffff, RZ, 0xc0, !PT ;  /* 0x0000ffff18077812 */ /* 0x008fc800078ec0ff */
[----:B------:R-:W-:-:S04]  /*a0450*/  PRMT R6, R8, 0x3340, R7 ;  /* 0x0000334008067816 */ /* 0x000fc80000000007 */
[----:B------:R-:W-:-:S05]  /*a0460*/  PRMT R5, R6, 0x5410, R5 ;  /* 0x0000541006057816 */ /* 0x000fca0000000005 */
[----:B------:R0:W-:Y:S04]  /*a0470*/  STL [R1+0x42c], R5 ;  /* 0x00042c0501007387 */ /* 0x0001e80000100800 */
[----:B------:R-:W3:Y:S01]  /*a0480*/  LDL.LU R24, [R1+0x280] ;  /* 0x0002800001187983 */ /* 0x000ee20000300800 */
[----:B------:R-:W-:Y:S02]  /*a0490*/  SHF.R.U32.HI R8, RZ, 0x8, R8 ;  /* 0x00000008ff087819 */ /* 0x000fe40000011608 */
[----:B------:R-:W-:Y:S02]  /*a04a0*/  SHF.R.U32.HI R6, RZ, 0x8, R7 ;  /* 0x00000008ff067819 */ /* 0x000fe40000011607 */
[----:B------:R-:W-:Y:S02]  /*a04b0*/  IADD3 R10, P6, R29, R57, RZ ;  /* 0x000000391d0a7210 */ /* 0x000fe40007fde0ff */
[----:B0-----:R-:W-:-:S02]  /*a04c0*/  SHF.R.U32.HI R5, RZ, 0x8, R27 ;  /* 0x00000008ff057819 */ /* 0x001fc4000001161b */
[----:B------:R-:W-:Y:S02]  /*a04d0*/  LOP3.LUT R7, R8, 0xffff, RZ, 0xc0, !PT ;  /* 0x0000ffff08077812 */ /* 0x000fe400078ec0ff */
[----:B------:R-:W-:Y:S02]  /*a04e0*/  LOP3.LUT R6, R6, 0xffff, RZ, 0xc0, !PT ;  /* 0x0000ffff06067812 */ /* 0x000fe400078ec0ff */
[----:B------:R-:W-:Y:S01]  /*a04f0*/  LOP3.LUT R5, R5, 0xffff, RZ, 0xc0, !PT ;  /* 0x0000ffff05057812 */ /* 0x000fe200078ec0ff */
[----:B------:R-:W-:Y:S01]  /*a0500*/  IMAD.X R11, R4, 0x1, R34, P6 ;  /* 0x00000001040b7824 */ /* 0x000fe200030e0622 */
[----:B------:R-:W-:Y:S02]  /*a0510*/  PRMT R6, R7, 0x3340, R6 ;  /* 0x0000334007067816 */ /* 0x000fe40000000006 */
[----:B------:R-:W-:Y:S02]  /*a0520*/  PRMT R5, R5, 0x3340, R0 ;  /* 0x0000334005057816 */ /* 0x000fe40000000000 */
[----:B------:R-:W-:Y:S01]  /*a0530*/  LOP3.LUT R16, R16, 0xffff, RZ, 0xc0, !PT ;  /* 0x0000ffff10107812 */ /* 0x000fe200078ec0ff */
[----:B------:R-:W-:Y:S04]  /*a0540*/  STL.64 [R1+0xa08], R10 ;  /* 0x000a080a01007387 */ /* 0x000fe80000100a00 */
[----:B------:R-:W-:Y:S04]  /*a0550*/  STL [R1+0x20c], R6 ;  /* 0x00020c0601007387 */ /* 0x000fe80000100800 */
[----:B------:R0:W-:Y:S01]  /*a0560*/  STL [R1+0xdc], R5 ;  /* 0x0000dc0501007387 */ /* 0x0001e20000100800 */
[----:B--2---:R-:W-:-:S02]  /*a0570*/  LOP3.LUT R8, R20, 0xffff, RZ, 0xc0, !PT ;  /* 0x0000ffff14087812 */ /* 0x004fc400078ec0ff */
[----:B----4-:R-:W-:Y:S02]  /*a0580*/  LOP3.LUT R7, R2, 0xffff, RZ, 0xc0, !PT ;  /* 0x0000ffff02077812 */ /* 0x010fe400078ec0ff */
[----:B0-----:R-:W-:Y:S02]  /*a0590*/  PRMT R5, R16, 0x3340, R0 ;  /* 0x0000334010057816 */ /* 0x001fe40000000000 */
[----:B------:R-:W-:-:S04]  /*a05a0*/  PRMT R6, R8, 0x3340, R7 ;  /* 0x0000334008067816 */ /* 0x000fc80000000007 */
[----:B------:R-:W-:Y:S02]  /*a05b0*/  PRMT R2, R6, 0x5410, R5 ;  /* 0x0000541006027816 */ /* 0x000fe40000000005 */
[----:B------:R-:W-:Y:S02]  /*a05c0*/  SHF.R.U32.HI R5, RZ, 0x8, R25 ;  /* 0x00000008ff057819 */ /* 0x000fe40000011619 */
[----:B------:R-:W-:Y:S01]  /*a05d0*/  SHF.R.U32.HI R8, RZ, 0x8, R8 ;  /* 0x00000008ff087819 */ /* 0x000fe20000011608 */
[----:B------:R0:W-:Y:S01]  /*a05e0*/  STL [R1+0x41c], R2 ;  /* 0x00041c0201007387 */ /* 0x0001e20000100800 */
[----:B------:R-:W-:Y:S02]  /*a05f0*/  SHF.R.U32.HI R6, RZ, 0x8, R7 ;  /* 0x00000008ff067819 */ /* 0x000fe40000011607 */
[----:B------:R-:W-:Y:S01]  /*a0600*/  IADD3 R10, P6, R29, R47, RZ ;  /* 0x0000002f1d0a7210 */ /* 0x000fe20007fde0ff */
[----:B------:R-:W2:Y:S01]  /*a0610*/  LDL.LU R50, [R1+0x158] ;  /* 0x0001580001327983 */ /* 0x000ea20000300800 */
[----:B------:R-:W-:-:S03]  /*a0620*/  LOP3.LUT R5, R5, 0xffff, RZ, 0xc0, !PT ;  /* 0x0000ffff05057812 */ /* 0x000fc600078ec0ff */
[----:B------:R-:W4:Y:S01]  /*a0630*/  LDL.LU R51, [R1+0x90] ;  /* 0x0000900001337983 */ /* 0x000f220000300800 */
[----:B------:R-:W-:Y:S02]  /*a0640*/  LOP3.LUT R7, R8, 0xffff, RZ, 0xc0, !PT ;  /* 0x0000ffff08077812 */ /* 0x000fe400078ec0ff */
[----:B------:R-:W-:Y:S01]  /*a0650*/  LOP3.LUT R6, R6, 0xffff, RZ, 0xc0, !PT ;  /* 0x0000ffff06067812 */ /* 0x000fe200078ec0ff */
[----:B------:R-:W-:Y:S01]  /*a0660*/  IMAD.X R11, R4, 0x1, R35, P6 ;  /* 0x00000001040b7824 */ /* 0x000fe200030e0623 */
[----:B------:R-:W-:Y:S02]  /*a0670*/  PRMT R5, R5, 0x3340, R0 ;  /* 0x0000334005057816 */ /* 0x000fe40000000000 */
[----:B0-----:R-:W-:Y:S02]  /*a0680*/  PRMT R2, R7, 0x3340, R6 ;  /* 0x0000334007027816 */ /* 0x001fe40000000006 */
[----:B------:R-:W-:Y:S04]  /*a0690*/  STL.64 [R1+0xa28], R10 ;  /* 0x000a280a01007387 */ /* 0x000fe80000100a00 */
[----:B------:R0:W-:Y:S01]  /*a06a0*/  STL [R1+0xd4], R5 ;  /* 0x0000d40501007387 */ /* 0x0001e20000100800 */
[----:B------:R-:W-:-:S02]  /*a06b0*/  LOP3.LUT R8, R23, 0xffff, RZ, 0xc0, !PT ;  /* 0x0000ffff17087812 */ /* 0x000fc400078ec0ff */
[----:B------:R-:W-:Y:S01]  /*a06c0*/  LOP3.LUT R9, R33, 0xffff, RZ, 0xc0, !PT ;  /* 0x0000ffff21097812 */ /* 0x000fe200078ec0ff */
[----:B------:R1:W-:Y:S03]  /*a06d0*/  STL [R1+0x208], R2 ;  /* 0x0002080201007387 */ /* 0x0003e60000100800 */
[----:B0-----:R-:W-:Y:S02]  /*a06e0*/  PRMT R5, R9, 0x3340, R0 ;  /* 0x0000334009057816 */ /* 0x001fe40000000000 */
[----:B------:R-:W-:-:S05]  /*a06f0*/  IADD3 R10, P6, R29, R45, RZ ;  /* 0x0000002d1d0a7210 */ /* 0x000fca0007fde0ff */
[----:B------:R-:W-:Y:S01]  /*a0700*/  IMAD.X R11, R4, 0x1, R36, P6 ;  /* 0x00000001040b7824 */ /* 0x000fe200030e0624 */
[----:B---3--:R-:W-:-:S04]  /*a0710*/  LOP3.LUT R7, R24, 0xffff, RZ, 0xc0, !PT ;  /* 0x0000ffff18077812 */ /* 0x008fc800078ec0ff */
[----:B------:R-:W-:-:S04]  /*a0720*/  PRMT R6, R8, 0x3340, R7 ;  /* 0x0000334008067816 */ /* 0x000fc80000000007 */
[----:B-1----:R-:W-:-:S05]  /*a0730*/  PRMT R2, R6, 0x5410, R5 ;  /* 0x0000541006027816 */ /* 0x002fca0000000005 */
[----:B------:R0:W-:Y:S04]  /*a0740*/  STL [R1+0x410], R2 ;  /* 0x0004100201007387 */ /* 0x0001e80000100800 */
[----:B------:R-:W3:Y:S04]  /*a0750*/  LDL.LU R15, [R1+0x304] ;  /* 0x00030400010f7983 */ /* 0x000ee80000300800 */
[----:B------:R-:W3:Y:S04]  /*a0760*/  LDL.LU R20, [R1+0x228] ;  /* 0x0002280001147983 */ /* 0x000ee80000300800 */
[----:B0-----:R-:W3:Y:S04]  /*a0770*/  LDL.LU R2, [R1+0x28c] ;  /* 0x00028c0001027983 */ /* 0x001ee80000300800 */
[----:B------:R-:W-:Y:S04]  /*a0780*/  STL.64 [R1+0xa50], R10 ;  /* 0x000a500a01007387 */ /* 0x000fe80000100a00 */
[----:B------:R-:W3:Y:S04]  /*a0790*/  LDL.LU R23, [R1+0x2b0] ;  /* 0x0002b00001177983 */ /* 0x000ee80000300800 */
[----:B------:R-:W3:Y:S04]  /*a07a0*/  LDL.LU R33, [R1+0x204] ;  /* 0x0002040001217983 */ /* 0x000ee80000300800 */
[----:B------:R-:W3:Y:S01]  /*a07b0*/  LDL.LU R24, [R1+0x258] ;  /* 0x0002580001187983 */ /* 0x000ee20000300800 */
        /* <DEDUP_REMOVED lines=8> */
[----:B------:R-:W-:Y:S01]  /*a0840*/  LOP3.LUT R27, R17, 0xffff, RZ, 0xc0, !PT ;  /* 0x0000ffff111b7812 */ /* 0x000fe200078ec0ff */
[----:B------:R2:W-:Y:S01]  /*a0850*/  STL [R1+0xd8], R8 ;  /* 0x0000d80801007387 */ /* 0x0005e20000100800 */
[----:B----4-:R-:W-:-:S03]  /*a0860*/  LOP3.LUT R7, R51, 0xffff, RZ, 0xc0, !PT ;  /* 0x0000ffff33077812 */ /* 0x010fc600078ec0ff */
[----:B------:R0:W-:Y:S01]  /*a0870*/  STL [R1+0x200], R5 ;  /* 0x0002000501007387 */ /* 0x0001e20000100800 */
[----:B--2---:R-:W-:Y:S02]  /*a0880*/  LOP3.LUT R8, R50, 0xffff, RZ, 0xc0, !PT ;  /* 0x0000ffff32087812 */ /* 0x004fe400078ec0ff */
[----:B0-----:R-:W-:Y:S02]  /*a0890*/  PRMT R5, R27, 0x3340, R0 ;  /* 0x000033401b057816 */ /* 0x001fe40000000000 */
[----:B------:R-:W-:Y:S02]  /*a08a0*/  PRMT R6, R8, 0x3340, R7 ;  /* 0x0000334008067816 */ /* 0x000fe40000000007 */
[----:B------:R-:W-:Y:S02]  /*a08b0*/  SHF.R.U32.HI R8, RZ, 0x8, R8 ;  /* 0x00000008ff087819 */ /* 0x000fe40000011608 */
[----:B------:R-:W-:Y:S02]  /*a08c0*/  PRMT R58, R6, 0x5410, R5 ;  /* 0x00005410063a7816 */ /* 0x000fe40000000005 */
[----:B------:R-:W-:-:S02]  /*a08d0*/  SHF.R.U32.HI R6, RZ, 0x8, R7 ;  /* 0x00000008ff067819 */ /* 0x000fc40000011607 */
[----:B------:R-:W-:Y:S02]  /*a08e0*/  SHF.R.U32.HI R5, RZ, 0x8, R9 ;  /* 0x00000008ff057819 */ /* 0x000fe40000011609 */
[----:B------:R-:W-:Y:S02]  /*a08f0*/  IADD3 R10, P6, R29, R46, RZ ;  /* 0x0000002e1d0a7210 */ /* 0x000fe40007fde0ff */
[----:B------:R-:W-:Y:S02]  /*a0900*/  LOP3.LUT R7, R8, 0xffff, RZ, 0xc0, !PT ;  /* 0x0000ffff08077812 */ /* 0x000fe400078ec0ff */
[----:B------:R-:W-:Y:S02]  /*a0910*/  LOP3.LUT R6, R6, 0xffff, RZ, 0xc0, !PT ;  /* 0x0000ffff06067812 */ /* 0x000fe400078ec0ff */
[----:B------:R-:W-:Y:S01]  /*a0920*/  LOP3.LUT R5, R5, 0xffff, RZ, 0xc0, !PT ;  /* 0x0000ffff05057812 */ /* 0x000fe200078ec0ff */
[----:B------:R-:W-:Y:S01]  /*a0930*/  IMAD.X R11, R4, 0x1, R37, P6 ;  /* 0x00000001040b7824 */ /* 0x000fe200030e0625 */
[----:B------:R-:W-:Y:S01]  /*a0940*/  PRMT R55, R7, 0x3340, R6 ;  /* 0x0000334007377816 */ /* 0x000fe20000000006 */
[----:B------:R-:W-:Y:S01]  /*a0950*/  STL.64 [R1+0x3af0], R26 ;  /* 0x003af01a01007387 */ /* 0x000fe20000100a00 */
[----:B------:R-:W-:-:S03]  /*a0960*/  PRMT R5, R5, 0x3340, R0 ;  /* 0x0000334005057816 */ /* 0x000fc60000000000 */
[----:B------:R-:W-:Y:S04]  /*a0970*/  STL [R1+0x3a2c], R58 ;  /* 0x003a2c3a01007387 */ /* 0x000fe80000100800 */
[----:B------:R3:W-:Y:S04]  /*a0980*/  STL.64 [R1+0xa20], R10 ;  /* 0x000a200a01007387 */ /* 0x0007e80000100a00 */
[----:B------:R-:W-:Y:S04]  /*a0990*/  STL [R1+0x3a30], R55 ;  /* 0x003a303701007387 */ /* 0x000fe80000100800 */
[----:B------:R0:W-:Y:S01]  /*a09a0*/  STL [R1+0xd0], R5 ;  /* 0x0000d00501007387 */ /* 0x0001e20000100800 */
[----:B---3--:R-:W-:-:S03]  /*a09b0*/  LOP3.LUT R10, R15, 0xffff, RZ, 0xc0, !PT ;  /* 0x0000ffff0f0a7812 */ /* 0x008fc600078ec0ff */
[----:B------:R-:W2:Y:S01]  /*a09c0*/  LDL.LU R15, [R1+0x1b0] ;  /* 0x0001b000010f7983 */ /* 0x000ea20000300800 */
[----:B------:R-:W-:-:S03]  /*a09d0*/  LOP3.LUT R8, R2, 0xffff, RZ, 0xc0, !PT ;  /* 0x0000ffff02087812 */ /* 0x000fc600078ec0ff */
[----:B------:R-:W3:Y:S01]  /*a09e0*/  LDL.LU R2, [R1+0x74] ;  /* 0x0000740001027983 */ /* 0x000ee20000300800 */
[----:B------:R-:W-:-:S03]  /*a09f0*/  LOP3.LUT R9, R23, 0xffff, RZ, 0xc0, !PT ;  /* 0x0000ffff17097812 */ /* 0x000fc600078ec0ff */
[----:B------:R-:W4:Y:S01]  /*a0a00*/  LDL.LU R23, [R1+0x138] ;  /* 0x0001380001177983 */ /* 0x000f220000300800 */
[----:B------:R-:W-:Y:S02]  /*a0a10*/  LOP3.LUT R12, R20, 0xffff, RZ, 0xc0, !PT ;  /* 0x0000ffff140c7812 */ /* 0x000fe400078ec0ff */
[----:B------:R-:W-:Y:S02]  /*a0a20*/  PRMT R6, R10, 0x3340, R8 ;  /* 0x000033400a067816 */ /* 0x000fe40000000008 */
[----:B0-----:R-:W-:Y:S02]  /*a0a30*/  PRMT R5, R12, 0x3340, R0 ;  /* 0x000033400c057816 */ /* 0x001fe40000000000 */
[----:B------:R-:W-:Y:S02]  /*a0a40*/  LOP3.LUT R11, R33, 0xffff, RZ, 0xc0, !PT ;  /* 0x0000ffff210b7812 */ /* 0x000fe400078ec0ff */
[----:B------:R-:W-:Y:S02]  /*a0a50*/  LOP3.LUT R7, R24, 0xffff, RZ, 0xc0, !PT ;  /* 0x0000ffff18077812 */ /* 0x000fe400078ec0ff */
[----:B------:R-:W-:-:S02]  /*a0a60*/  PRMT R13, R6, 0x5410, R5 ;  /* 0x00005410060d7816 */ /* 0x000fc40000000005 */
[----:B------:R-:W-:Y:S02]  /*a0a70*/  PRMT R5, R11, 0x3340, R0 ;  /* 0x000033400b057816 */ /* 0x000fe40000000000 */
[----:B------:R-:W-:-:S04]  /*a0a80*/  PRMT R6, R9, 0x3340, R7 ;  /* 0x0000334009067816 */ /* 0x000fc80000000007 */
[----:B------:R-:W-:Y:S01]  /*a0a90*/  PRMT R5, R6, 0x5410, R5 ;  /* 0x0000541006057816 */ /* 0x000fe20000000005 */
[----:B------:R-:W-:Y:S04]  /*a0aa0*/  STL [R1+0x3d0], R13 ;  /* 0x0003d00d01007387 */ /* 0x000fe80000100800 */
[----:B------:R0:W-:Y:S04]  /*a0ab0*/  STL [R1+0x390], R5 ;  /* 0x0003900501007387 */ /* 0x0001e80000100800 */
[----:B------:R-:W4:Y:S04]  /*a0ac0*/  LDL.LU R20, [R1+0x1ac] ;  /* 0x0001ac0001147983 */ /* 0x000f280000300800 */
[----:B------:R-:W4:Y:S04]  /*a0ad0*/  LDL.LU R33, [R1+0x68] ;  /* 0x0000680001217983 */ /* 0x000f280000300800 */
[----:B------:R-:W4:Y:S01]  /*a0ae0*/  LDL.LU R24, [R1+0x134] ;  /* 0x0001340001187983 */ /* 0x000f220000300800 */
[----:B------:R-:W-:-:S02]  /*a0af0*/  IADD3 R16, P6, R29, R44, RZ ;  /* 0x0000002c1d107210 */ /* 0x000fc40007fde0ff */
[----:B------:R-:W-:Y:S02]  /*a0b00*/  SHF.R.U32.HI R6, RZ, 0x8, R10 ;  /* 0x00000008ff067819 */ /* 0x000fe4000001160a */
[----:B0-----:R-:W-:Y:S01]  /*a0b10*/  SHF.R.U32.HI R5, RZ, 0x8, R8 ;  /* 0x00000008ff057819 */ /* 0x001fe20000011608 */
[----:B------:R-:W-:Y:S01]  /*a0b20*/  IMAD.X R17, R4, 0x1, R38, P6 ;  /* 0x0000000104117824 */ /* 0x000fe200030e0626 */
[----:B------:R-:W-:Y:S02]  /*a0b30*/  LOP3.LUT R6, R6, 0xffff, RZ, 0xc0, !PT ;  /* 0x0000ffff06067812 */ /* 0x000fe400078ec0ff */
[----:B------:R-:W-:Y:S02]  /*a0b40*/  LOP3.LUT R5, R5, 0xffff, RZ, 0xc0, !PT ;  /* 0x0000ffff05057812 */ /* 0x000fe400078ec0ff */
[----:B------:R0:W-:Y:S02]  /*a0b50*/  STL.64 [R1+0x9e8], R16 ;  /* 0x0009e81001007387 */ /* 0x0001e40000100a00 */
[----:B------:R-:W-:-:S02]  /*a0b60*/  PRMT R6, R6, 0x3340, R5 ;  /* 0x0000334006067816 */ /* 0x000fc40000000005 */
[----:B------:R-:W-:Y:S01]  /*a0b70*/  SHF.R.U32.HI R9, RZ, 0x8, R9 ;  /* 0x00000008ff097819 */ /* 0x000fe20000011609 */
[----:B------:R-:W4:Y:S01]  /*a0b80*/  LDL.LU R51, [R1+0x38] ;  /* 0x0000380001337983 */ /* 0x000f220000300800 */
[----:B------:R-:W-:Y:S02]  /*a0b90*/  SHF.R.U32.HI R7, RZ, 0x8, R7 ;  /* 0x00000008ff077819 */ /* 0x000fe40000011607 */
[----:B0-----:R-:W-:Y:S01]  /*a0ba0*/  IADD3 R16, P6, R29, R43, RZ ;  /* 0x0000002b1d107210 */ /* 0x001fe20007fde0ff */
[----:B------:R0:W-:Y:S01]  /*a0bb0*/  STL [R1+0x1f4], R6 ;  /* 0x0001f40601007387 */ /* 0x0001e20000100800 */
[----:B------:R-:W-:Y:S02]  /*a0bc0*/  LOP3.LUT R8, R9, 0xffff, RZ, 0xc0, !PT ;  /* 0x0000ffff09087812 */ /* 0x000fe400078ec0ff */
[----:B------:R-:W-:Y:S01]  /*a0bd0*/  LOP3.LUT R7, R7, 0xffff, RZ, 0xc0, !PT ;  /* 0x0000ffff07077812 */ /* 0x000fe200078ec0ff */
[----:B------:R-:W-:Y:S01]  /*a0be0*/  IMAD.X R17, R4, 0x1, R39, P6 ;  /* 0x0000000104117824 */ /* 0x000fe200030e0627 */
[----:B0-----:R-:W-:-:S02]  /*a0bf0*/  IADD3 R6, P6, R29, R61, RZ ;  /* 0x0000003d1d067210 */ /* 0x001fc40007fde0ff */
[----:B------:R-:W-:-:S03]  /*a0c00*/  PRMT R5, R8, 0x3340, R7 ;  /* 0x0000334008057816 */ /* 0x000fc60000000007 */
[----:B------:R-:W-:Y:S01]  /*a0c10*/  IMAD.X R7, R4, 0x1, R41, P6 ;  /* 0x0000000104077824 */ /* 0x000fe200030e0629 */
[----:B------:R-:W-:-:S04]  /*a0c20*/  SHF.R.U32.HI R4, RZ, 0x8, R11 ;  /* 0x00000008ff047819 */ /* 0x000fc8000001160b */
[----:B------:R-:W-:Y:S01]  /*a0c30*/  LOP3.LUT R4, R4, 0xffff, RZ, 0xc0, !PT ;  /* 0x0000ffff04047812 */ /* 0x000fe200078ec0ff */
[----:B------:R-:W-:Y:S03]  /*a0c40*/  STL [R1+0x1f0], R5 ;  /* 0x0001f00501007387 */ /* 0x000fe60000100800 */
[----:B------:R-:W-:Y:S01]  /*a0c50*/  PRMT R4, R4, 0x3340, R0 ;  /* 0x0000334004047816 */ /* 0x000fe20000000000 */
[----:B------:R-:W-:Y:S04]  /*a0c60*/  STL.64 [R1+0xa38], R16 ;  /* 0x000a381001007387 */ /* 0x000fe80000100a00 */
[----:B------:R2:W-:Y:S04]  /*a0c70*/  STL.64 [R1+0xa18], R6 ;  /* 0x000a180601007387 */ /* 0x0005e80000100a00 */
[----:B------:R0:W-:Y:S01]  /*a0c80*/  STL [R1+0xbc], R4 ;  /* 0x0000bc0401007387 */ /* 0x0001e20000100800 */
[----:B--2---:R-:W-:-:S02]  /*a0c90*/  LOP3.LUT R7, R15, 0xffff, RZ, 0xc0, !PT ;  /* 0x0000ffff0f077812 */ /* 0x004fc400078ec0ff */
[----:B---3--:R-:W-:Y:S02]  /*a0ca0*/  LOP3.LUT R8, R2, 0xffff, RZ, 0xc0, !PT ;  /* 0x0000ffff02087812 */ /* 0x008fe400078ec0ff */
[----:B------:R-:W2:Y:S02]  /*a0cb0*/  LDL.LU R2, [R1+0x17c] ;  /* 0x00017c0001027983 */ /* 0x000ea40000300800 */
[----:B0-----:R-:W-:Y:S02]  /*a0cc0*/  PRMT R4, R8, 0x3340, R0 ;  /* 0x0000334008047816 */ /* 0x001fe40000000000 */
[----:B----4-:R-:W-:Y:S02]  /*a0cd0*/  LOP3.LUT R6, R23, 0xffff, RZ, 0xc0, !PT ;  /* 0x0000ffff17067812 */ /* 0x010fe400078ec0ff */
[----:B------:R-:W3:Y:S02]  /*a0ce0*/  LDL.LU R23, [R1+0xa0] ;  /* 0x0000a00001177983 */ /* 0x000ee40000300800 */
[----:B------:R-:W-:-:S04]  /*a0cf0*/  PRMT R5, R7, 0x3340, R6 ;  /* 0x0000334007057816 */ /* 0x000fc80000000006 */
[----:B------:R-:W-:Y:S02]  /*a0d00*/  PRMT R5, R5, 0x5410, R4 ;  /* 0x0000541005057816 */ /* 0x000fe40000000004 */
[----:B------:R-:W-:Y:S02]  /*a0d10*/  SHF.R.U32.HI R4, RZ, 0x8, R12 ;  /* 0x00000008ff047819 */ /* 0x000fe4000001160c */
[----:B------:R-:W-:Y:S01]  /*a0d20*/  SHF.R.U32.HI R7, RZ, 0x8, R7 ;  /* 0x00000008ff077819 */ /* 0x000fe20000011607 */
[----:B------:R0:W-:Y:S01]  /*a0d30*/  STL [R1+0x378], R5 ;  /* 0x0003780501007387 */ /* 0x0001e20000100800 */
[----:B------:R-:W-:Y:S02]  /*a0d40*/  LOP3.LUT R4, R4, 0xffff, RZ, 0xc0, !PT ;  /* 0x0000ffff04047812 */ /* 0x000fe400078ec0ff */
[----:B0-----:R-:W-:Y:S02]  /*a0d50*/  SHF.R.U32.HI R5, RZ, 0x8, R6 ;  /* 0x00000008ff057819 */ /* 0x001fe40000011606 */
[----:B------:R-:W-:-:S02]  /*a0d60*/  LOP3.LUT R6, R7, 0xffff, RZ, 0xc0, !PT ;  /* 0x0000ffff07067812 */ /* 0x000fc400078ec0ff */
[----:B------:R-:W-:Y:S02]  /*a0d70*/  LOP3.LUT R5, R5, 0xffff, RZ, 0xc0, !PT ;  /* 0x0000ffff05057812 */ /* 0x000fe400078ec0ff */
[----:B------:R-:W-:Y:S02]  /*a0d80*/  PRMT R9, R4, 0x3340, R0 ;  /* 0x0000334004097816 */ /* 0x000fe40000000000 */
[----:B------:R-:W-:-:S03]  /*a0d90*/  PRMT R4, R6, 0x3340, R5 ;  /* 0x0000334006047816 */ /* 0x000fc60000000005 */
[----:B------:R0:W-:Y:S01]  /*a0da0*/  STL [R1+0xb4], R9 ;  /* 0x0000b40901007387 */ /* 0x0001e20000100800 */
[----:B------:R-:W-:-:S03]  /*a0db0*/  LOP3.LUT R6, R24, 0xffff, RZ, 0xc0, !PT ;  /* 0x0000ffff18067812 */ /* 0x000fc600078ec0ff */
[----:B------:R1:W-:Y:S04]  /*a0dc0*/  STL [R1+0x1ec], R4 ;  /* 0x0001ec0401007387 */ /* 0x0003e80000100800 */
[----:B------:R-:W4:Y:S01]  /*a0dd0*/  LDL.LU R24, [R1+0x184] ;  /* 0x0001840001187983 */ /* 0x000f220000300800 */
[----:B0-----:R-:W-:-:S03]  /*a0de0*/  LOP3.LUT R9, R33, 0xffff, RZ, 0xc0, !PT ;  /* 0x0000ffff21097812 */ /* 0x001fc600078ec0ff */
[----:B------:R-:W4:Y:S01]  /*a0df0*/  LDL.LU R33, [R1+0xa8] ;  /* 0x0000a80001217983 */ /* 0x000f220000300800 */
[----:B------:R-:W-:Y:S02]  /*a0e00*/  LOP3.LUT R7, R20, 0xffff, RZ, 0xc0, !PT ;  /* 0x0000ffff14077812 */ /* 0x000fe400078ec0ff */
[----:B-1----:R-:W-:Y:S02]  /*a0e10*/  PRMT R4, R9, 0x3340, R0 ;  /* 0x0000334009047816 */ /* 0x002fe40000000000 */
[----:B------:R-:W-:-:S04]  /*a0e20*/  PRMT R5, R7, 0x3340, R6 ;  /* 0x0000334007057816 */ /* 0x000fc80000000006 */
[----:B------:R-:W-:Y:S02]  /*a0e30*/  PRMT R4, R5, 0x5410, R4 ;  /* 0x0000541005047816 */ /* 0x000fe40000000004 */
[----:B------:R-:W-:-:S03]  /*a0e40*/  IADD3 R10, P6, R51, R40, RZ ;  /* 0x00000028330a7210 */ /* 0x000fc60007fde0ff */
[----:B------:R0:W-:Y:S01]  /*a0e50*/  STL [R1+0x364], R4 ;  /* 0x0003640401007387 */ /* 0x0001e20000100800 */
[----:B------:R-:W-:Y:S02]  /*a0e60*/  SHF.R.U32.HI R5, RZ, 0x8, R8 ;  /* 0x00000008ff057819 */ /* 0x000fe40000011608 */
[----:B------:R-:W-:Y:S02]  /*a0e70*/  SHF.R.U32.HI R7, RZ, 0x8, R7 ;  /* 0x00000008ff077819 */ /* 0x000fe40000011607 */
[----:B------:R-:W-:Y:S02]  /*a0e80*/  SHF.R.U32.HI R6, RZ, 0x8, R6 ;  /* 0x00000008ff067819 */ /* 0x000fe40000011606 */
[----:B0-----:R-:W-:Y:S02]  /*a0e90*/  SHF.R.S32.HI R4, RZ, 0x1f, R51 ;  /* 0x0000001fff047819 */ /* 0x001fe40000011433 */
[----:B------:R-:W-:-:S03]  /*a0ea0*/  LOP3.LUT R5, R5, 0xffff, RZ, 0xc0, !PT ;  /* 0x0000ffff05057812 */ /* 0x000fc600078ec0ff */
[----:B------:R-:W-:Y:S01]  /*a0eb0*/  IMAD.X R11, R4, 0x1, R42, P6 ;  /* 0x00000001040b7824 */ /* 0x000fe200030e062a */
[----:B------:R-:W-:Y:S02]  /*a0ec0*/  LOP3.LUT R7, R7, 0xffff, RZ, 0xc0, !PT ;  /* 0x0000ffff07077812 */ /* 0x000fe400078ec0ff */
[----:B------:R-:W-:Y:S02]  /*a0ed0*/  LOP3.LUT R6, R6, 0xffff, RZ, 0xc0, !PT ;  /* 0x0000ffff06067812 */ /* 0x000fe400078ec0ff */
[----:B------:R0:W-:Y:S01]  /*a0ee0*/  STL.64 [R1+0x9c0], R10 ;  /* 0x0009c00a01007387 */ /* 0x0001e20000100a00 */
[----:B------:R-:W-:Y:S02]  /*a0ef0*/  LOP3.LUT R21, R21, 0xffff, RZ, 0xc0, !PT ;  /* 0x0000ffff15157812 */ /* 0x000fe400078ec0ff */
[----:B0-----:R-:W-:Y:S02]  /*a0f00*/  PRMT R10, R5, 0x3340, R0 ;  /* 0x00003340050a7816 */ /* 0x001fe40000000000 */
[----:B------:R-:W-:-:S03]  /*a0f10*/  PRMT R5, R7, 0x3340, R6 ;  /* 0x0000334007057816 */ /* 0x000fc60000000006 */
[----:B------:R-:W-:Y:S04]  /*a0f20*/  STL [R1+0xb0], R10 ;  /* 0x0000b00a01007387 */ /* 0x000fe80000100800 */
[----:B------:R0:W-:Y:S02]  /*a0f30*/  STL [R1+0x1e8], R5 ;  /* 0x0001e80501007387 */ /* 0x0001e40000100800 */
[----:B0-----:R-:W-:Y:S02]  /*a0f40*/  PRMT R5, R21, 0x3340, R0 ;  /* 0x0000334015057816 */ /* 0x001fe40000000000 */
[----:B------:R-:W-:-:S05]  /*a0f50*/  IADD3 R10, P6, R51, R57, RZ ;  /* 0x00000039330a7210 */ /* 0x000fca0007fde0ff */
[----:B------:R-:W-:Y:S01]  /*a0f60*/  IMAD.X R11, R4, 0x1, R34, P6 ;  /* 0x00000001040b7824 */ /* 0x000fe200030e0622 */
[----:B--2---:R-:W-:Y:S02]  /*a0f70*/  LOP3.LUT R8, R2, 0xffff, RZ, 0xc0, !PT ;  /* 0x0000ffff02087812 */ /* 0x004fe400078ec0ff */
[----:B---3--:R-:W-:-:S04]  /*a0f80*/  LOP3.LUT R7, R23, 0xffff, RZ, 0xc0, !PT ;  /* 0x0000ffff17077812 */ /* 0x008fc800078ec0ff */
[----:B------:R-:W-:-:S04]  /*a0f90*/  PRMT R6, R8, 0x3340, R7 ;  /* 0x0000334008067816 */ /* 0x000fc80000000007 */
[----:B------:R-:W-:Y:S02]  /*a0fa0*/  PRMT R2, R6, 0x5410, R5 ;  /* 0x0000541006027816 */ /* 0x000fe40000000005 */
[----:B------:R-:W-:-:S03]  /*a0fb0*/  SHF.R.U32.HI R6, RZ, 0x8, R8 ;  /* 0x00000008ff067819 */ /* 0x000fc60000011608 */
[----:B------:R0:W-:Y:S01]  /*a0fc0*/  STL [R1+0x354], R2 ;  /* 0x0003540201007387 */ /* 0x0001e20000100800 */
[----:B------:R-:W-:-:S03]  /*a0fd0*/  SHF.R.U32.HI R5, RZ, 0x8, R7 ;  /* 0x00000008ff057819 */ /* 0x000fc60000011607 */
[----:B------:R-:W2:Y:S01]  /*a0fe0*/  LDL.LU R53, [R1+0x328] ;  /* 0x0003280001357983 */ /* 0x000ea20000300800 */
[----:B------:R-:W-:-:S03]  /*a0ff0*/  SHF.R.U32.HI R7, RZ, 0x8, R21 ;  /* 0x00000008ff077819 */ /* 0x000fc60000011615 */
[----:B------:R-:W3:Y:S01]  /*a1000*/  LDL.LU R14, [R1+0x278] ;  /* 0x00027800010e7983 */ /* 0x000ee20000300800 */
[----:B------:R-:W-:-:S03]  /*a1010*/  LOP3.LUT R6, R6, 0xffff, RZ, 0xc0, !PT ;  /* 0x0000ffff06067812 */ /* 0x000fc600078ec0ff */
[----:B------:R-:W3:Y:S01]  /*a1020*/  LDL.LU R13, [R1+0x2c4] ;  /* 0x0002c400010d7983 */ /* 0x000ee20000300800 */
[----:B------:R-:W-:Y:S02]  /*a1030*/  LOP3.LUT R5, R5, 0xffff, RZ, 0xc0, !PT ;  /* 0x0000ffff05057812 */ /* 0x000fe400078ec0ff */
[----:B------:R-:W-:Y:S02]  /*a1040*/  LOP3.LUT R7, R7, 0xffff, RZ, 0xc0, !PT ;  /* 0x0000ffff07077812 */ /* 0x000fe400078ec0ff */
[----:B------:R-:W-:Y:S02]  /*a1050*/  PRMT R5, R6, 0x3340, R5 ;  /* 0x0000334006057816 */ /* 0x000fe40000000005 */
[----:B0-----:R-:W-:Y:S01]  /*a1060*/  PRMT R2, R7, 0x3340, R0 ;  /* 0x0000334007027816 */ /* 0x001fe20000000000 */
[----:B------:R-:W-:Y:S01]  /*a1070*/  STL.64 [R1+0x9b0], R10 ;  /* 0x0009b00a01007387 */ /* 0x000fe20000100a00 */
[----:B----4-:R-:W-:Y:S02]  /*a1080*/  LOP3.LUT R8, R24, 0xffff, RZ, 0xc0, !PT ;  /* 0x0000ffff18087812 */ /* 0x010fe400078ec0ff */
[----:B------:R-:W-:-:S02]  /*a1090*/  LOP3.LUT R24, R22, 0xffff, RZ, 0xc0, !PT ;  /* 0x0000ffff16187812 */ /* 0x000fc400078ec0ff */
[----:B------:R-:W-:Y:S01]  /*a10a0*/  LOP3.LUT R7, R33, 0xffff, RZ, 0xc0, !PT ;  /* 0x0000ffff21077812 */ /* 0x000fe200078ec0ff */
[----:B------:R0:W-:Y:S03]  /*a10b0*/  STL [R1+0x1e4], R5 ;  /* 0x0001e40501007387 */ /* 0x0001e60000100800 */
[----:B------:R-:W-:Y:S01]  /*a10c0*/  PRMT R6, R8, 0x3340, R7 ;  /* 0x0000334008067816 */ /* 0x000fe20000000007 */
[----:B------:R1:W-:Y:S01]  /*a10d0*/  STL [R1+0xa4], R2 ;  /* 0x0000a40201007387 */ /* 0x0003e20000100800 */
[----:B0-----:R-:W-:-:S04]  /*a10e0*/  PRMT R5, R24, 0x3340, R0 ;  /* 0x0000334018057816 */ /* 0x001fc80000000000 */
[----:B-1----:R-:W-:-:S05]  /*a10f0*/  PRMT R2, R6, 0x5410, R5 ;  /* 0x0000541006027816 */ /* 0x002fca0000000005 */
[----:B------:R0:W-:Y:S04]  /*a1100*/  STL [R1+0xde0], R2 ;  /* 0x000de00201007387 */ /* 0x0001e80000100800 */
[----:B------:R-:W4:Y:S04]  /*a1110*/  LDL.LU R50, [R1+0x430] ;  /* 0x0004300001327983 */ /* 0x000f280000300800 */
[----:B------:R-:W4:Y:S04]  /*a1120*/  LDL.LU R29, [R1+0x27c] ;  /* 0x00027c00011d7983 */ /* 0x000f280000300800 */
[----:B------:R-:W4:Y:S01]  /*a1130*/  LDL.LU R15, [R1+0x2c8] ;  /* 0x0002c800010f7983 */ /* 0x000f220000300800 */
[----:B------:R-:W-:-:S05]  /*a1140*/  IADD3 R10, P6, R51, R47, RZ ;  /* 0x0000002f330a7210 */ /* 0x000fca0007fde0ff */
[----:B------:R-:W-:-:S05]  /*a1150*/  IMAD.X R11, R4, 0x1, R35, P6 ;  /* 0x00000001040b7824 */ /* 0x000fca00030e0623 */
[----:B------:R1:W-:Y:S04]  /*a1160*/  STL.64 [R1+0x9a0], R10 ;  /* 0x0009a00a01007387 */ /* 0x0003e80000100a00 */
[----:B------:R-:W4:Y:S04]  /*a1170*/  LDL.LU R20, [R1+0x31c] ;  /* 0x00031c0001147983 */ /* 0x000f280000300800 */
[----:B------:R-:W4:Y:S04]  /*a1180*/  LDL.LU R23, [R1+0x218] ;  /* 0x0002180001177983 */ /* 0x000f280000300800 */
[----:B------:R-:W4:Y:S01]  /*a1190*/  LDL.LU R33, [R1+0x2a8] ;  /* 0x0002a80001217983 */ /* 0x000f220000300800 */
[----:B------:R-:W-:-:S02]  /*a11a0*/  SHF.R.U32.HI R8, RZ, 0x8, R8 ;  /* 0x00000008ff087819 */ /* 0x000fc40000011608 */
[----:B------:R-:W-:Y:S02]  /*a11b0*/  SHF.R.U32.HI R6, RZ, 0x8, R7 ;  /* 0x00000008ff067819 */ /* 0x000fe40000011607 */
[----:B------:R-:W-:Y:S02]  /*a11c0*/  SHF.R.U32.HI R5, RZ, 0x8, R9 ;  /* 0x00000008ff057819 */ /* 0x000fe40000011609 */
[----:B------:R-:W-:Y:S02]  /*a11d0*/  LOP3.LUT R7, R8, 0xffff, RZ, 0xc0, !PT ;  /* 0x0000ffff08077812 */ /* 0x000fe400078ec0ff */
[----:B------:R-:W-:Y:S02]  /*a11e0*/  LOP3.LUT R6, R6, 0xffff, RZ, 0xc0, !PT ;  /* 0x0000ffff06067812 */ /* 0x000fe400078ec0ff */
[----:B------:R-:W-:Y:S02]  /*a11f0*/  LOP3.LUT R5, R5, 0xffff, RZ, 0xc0, !PT ;  /* 0x0000ffff05057812 */ /* 0x000fe400078ec0ff */
[----:B0-----:R-:W-:-:S02]  /*a1200*/  PRMT R2, R7, 0x3340, R6 ;  /* 0x0000334007027816 */ /* 0x001fc40000000006 */
[----:B------:R-:W-:-:S03]  /*a1210*/  PRMT R5, R5, 0x3340, R0 ;  /* 0x0000334005057816 */ /* 0x000fc60000000000 */
[----:B------:R-:W-:Y:S04]  /*a1220*/  STL [R1+0x3a34], R2 ;  /* 0x003a340201007387 */ /* 0x000fe80000100800 */
[----:B------:R0:W-:Y:S01]  /*a1230*/  STL [R1+0xa8], R5 ;  /* 0x0000a80501007387 */ /* 0x0001e20000100800 */
[----:B-1----:R-:W-:-:S05]  /*a1240*/  IADD3 R10, P6, R51, R45, RZ ;  /* 0x0000002d330a7210 */ /* 0x002fca0007fde0ff */
[----:B------:R-:W-:Y:S01]  /*a1250*/  IMAD.X R11, R4, 0x1, R36, P6 ;  /* 0x00000001040b7824 */ /* 0x000fe200030e0624 */
[----:B--2---:R-:W-:Y:S02]  /*a1260*/  LOP3.LUT R9, R53, 0xffff, RZ, 0xc0, !PT ;  /* 0x0000ffff35097812 */ /* 0x004fe400078ec0ff */
[----:B---3--:R-:W-:Y:S02]  /*a1270*/  LOP3.LUT R7, R14, 0xffff, RZ, 0xc0, !PT ;  /* 0x0000ffff0e077812 */ /* 0x008fe400078ec0ff */
[----:B------:R-:W-:Y:S02]  /*a1280*/  LOP3.LUT R8, R13, 0xffff, RZ, 0xc0, !PT ;  /* 0x0000ffff0d087812 */ /* 0x000fe400078ec0ff */
[----:B0-----:R-:W-:Y:S02]  /*a1290*/  PRMT R5, R7, 0x3340, R0 ;  /* 0x0000334007057816 */ /* 0x001fe40000000000 */
[----:B------:R-:W-:Y:S02]  /*a12a0*/  PRMT R6, R9, 0x3340, R8 ;  /* 0x0000334009067816 */ /* 0x000fe40000000008 */
[----:B------:R-:W-:-:S02]  /*a12b0*/  SHF.R.U32.HI R7, RZ, 0x8, R7 ;  /* 0x00000008ff077819 */ /* 0x000fc40000011607 */
[----:B------:R-:W-:Y:S02]  /*a12c0*/  PRMT R2, R6, 0x5410, R5 ;  /* 0x0000541006027816 */ /* 0x000fe40000000005 */
[----:B------:R-:W-:Y:S02]  /*a12d0*/  SHF.R.U32.HI R6, RZ, 0x8, R9 ;  /* 0x00000008ff067819 */ /* 0x000fe40000011609 */
[----:B------:R-:W-:Y:S02]  /*a12e0*/  SHF.R.U32.HI R5, RZ, 0x8, R8 ;  /* 0x00000008ff057819 */ /* 0x000fe40000011608 */
[----:B------:R-:W-:Y:S02]  /*a12f0*/  LOP3.LUT R6, R6, 0xffff, RZ, 0xc0, !PT ;  /* 0x0000ffff06067812 */ /* 0x000fe400078ec0ff */
[----:B------:R-:W-:Y:S02]  /*a1300*/  LOP3.LUT R5, R5, 0xffff, RZ, 0xc0, !PT ;  /* 0x0000ffff05057812 */ /* 0x000fe400078ec0ff */
[----:B------:R-:W-:Y:S01]  /*a1310*/  LOP3.LUT R7, R7, 0xffff, RZ, 0xc0, !PT ;  /* 0x0000ffff07077812 */ /* 0x000fe200078ec0ff */
[----:B------:R0:W-:Y:S01]  /*a1320*/  STL [R1+0x338], R2 ;  /* 0x0003380201007387 */ /* 0x0001e20000100800 */
[----:B------:R-:W-:-:S03]  /*a1330*/  PRMT R5, R6, 0x3340, R5 ;  /* 0x0000334006057816 */ /* 0x000fc60000000005 */
[----:B------:R4:W-:Y:S01]  /*a1340*/  STL.64 [R1+0x9a8], R10 ;  /* 0x0009a80a01007387 */ /* 0x0009e20000100a00 */
[----:B0-----:R-:W-:-:S03]  /*a1350*/  PRMT R2, R7, 0x3340, R0 ;  /* 0x0000334007027816 */ /* 0x001fc60000000000 */
[----:B------:R0:W-:Y:S04]  /*a1360*/  STL [R1+0x1e0], R5 ;  /* 0x0001e00501007387 */ /* 0x0001e80000100800 */
[----:B------:R1:W-:Y:S01]  /*a1370*/  STL [R1+0xa0], R2 ;  /* 0x0000a00201007387 */ /* 0x0003e20000100800 */
[----:B----4-:R-:W-:-:S03]  /*a1380*/  LOP3.LUT R10, R50, 0xffff, RZ, 0xc0, !PT ;  /* 0x0000ffff320a7812 */ /* 0x010fc600078ec0ff */
[----:B------:R-:W2:Y:S01]  /*a1390*/  LDL.LU R50, [R1+0x1bc] ;  /* 0x0001bc0001327983 */ /* 0x000ea20000300800 */
[----:B------:R-:W-:-:S03]  /*a13a0*/  LOP3.LUT R12, R29, 0xffff, RZ, 0xc0, !PT ;  /* 0x0000ffff1d0c7812 */ /* 0x000fc600078ec0ff */
[----:B------:R-:W3:Y:S01]  /*a13b0*/  LDL.LU R29, [R1+0x88] ;  /* 0x00008800011d7983 */ /* 0x000ee20000300800 */
[----:B------:R-:W-:-:S03]  /*a13c0*/  LOP3.LUT R8, R15, 0xffff, RZ, 0xc0, !PT ;  /* 0x0000ffff0f087812 */ /* 0x000fc600078ec0ff */
[----:B------:R-:W4:Y:S01]  /*a13d0*/  LDL.LU R15, [R1+0x144] ;  /* 0x00014400010f7983 */ /* 0x000f220000300800 */
[----:B0-----:R-:W-:Y:S02]  /*a13e0*/  PRMT R5, R12, 0x3340, R0 ;  /* 0x000033400c057816 */ /* 0x001fe40000000000 */
[----:B------:R-:W-:-:S04]  /*a13f0*/  PRMT R6, R10, 0x3340, R8 ;  /* 0x000033400a067816 */ /* 0x000fc80000000008 */
[----:B-1----:R-:W-:Y:S02]  /*a1400*/  PRMT R2, R6, 0x5410, R5 ;  /* 0x0000541006027816 */ /* 0x002fe40000000005 */
[----:B------:R-:W-:Y:S02]  /*a1410*/  LOP3.LUT R9, R20, 0xffff, RZ, 0xc0, !PT ;  /* 0x0000ffff14097812 */ /* 0x000fe400078ec0ff */
[----:B------:R-:W-:Y:S02]  /*a1420*/  LOP3.LUT R11, R23, 0xffff, RZ, 0xc0, !PT ;  /* 0x0000ffff170b7812 */ /* 0x000fe400078ec0ff */
[----:B------:R-:W-:Y:S02]  /*a1430*/  LOP3.LUT R7, R33, 0xffff, RZ, 0xc0, !PT ;  /* 0x0000ffff21077812 */ /* 0x000fe400078ec0ff */
[----:B------:R-:W-:Y:S02]  /*a1440*/  PRMT R5, R11, 0x3340, R0 ;  /* 0x000033400b057816 */ /* 0x000fe40000000000 */
[----:B------:R-:W-:Y:S01]  /*a1450*/  PRMT R6, R9, 0x3340, R7 ;  /* 0x0000334009067816 */ /* 0x000fe20000000007 */
[----:B------:R0:W-:Y:S03]  /*a1460*/  STL [R1+0x31c], R2 ;  /* 0x00031c0201007387 */ /* 0x0001e60000100800 */
[----:B0-----:R-:W-:-:S05]  /*a1470*/  PRMT R2, R6, 0x5410, R5 ;  /* 0x0000541006027816 */ /* 0x001fca0000000005 */
[----:B------:R-:W-:Y:S04]  /*a1480*/  STL [R1+0x328], R2 ;  /* 0x0003280201007387 */ /* 0x000fe80000100800 */
[----:B------:R-:W4:Y:S04]  /*a1490*/  LDL.LU R20, [R1+0x1c0] ;  /* 0x0001c00001147983 */ /* 0x000f280000300800 */
[----:B------:R-:W4:Y:S04]  /*a14a0*/  LDL.LU R23, [R1+0x100] ;  /* 0x0001000001177983 */ /* 0x000f280000300800 */
[----:B------:R-:W4:Y:S01]  /*a14b0*/  LDL.LU R33, [R1+0x148] ;  /* 0x0001480001217983 */ /* 0x000f220000300800 */
[----:B------:R-:W-:-:S02]  /*a14c0*/  SHF.R.U32.HI R6, RZ, 0x8, R9 ;  /* 0x00000008ff067819 */ /* 0x000fc40000011609 */
[----:B------:R-:W-:Y:S02]  /*a14d0*/  SHF.R.U32.HI R5, RZ, 0x8, R7 ;  /* 0x00000008ff057819 */ /* 0x000fe40000011607 */
[----:B------:R-:W-:Y:S02]  /*a14e0*/  IADD3 R16, P6, R51, R46, RZ ;  /* 0x0000002e33107210 */ /* 0x000fe40007fde0ff */
[----:B------:R-:W-:Y:S02]  /*a14f0*/  LOP3.LUT R6, R6, 0xffff, RZ, 0xc0, !PT ;  /* 0x0000ffff06067812 */ /* 0x000fe400078ec0ff */
[----:B------:R-:W-:Y:S01]  /*a1500*/  LOP3.LUT R5, R5, 0xffff, RZ, 0xc0, !PT ;  /* 0x0000ffff05057812 */ /* 0x000fe200078ec0ff */
[----:B------:R-:W-:-:S03]  /*a1510*/  IMAD.X R17, R4, 0x1, R37, P6 ;  /* 0x0000000104117824 */ /* 0x000fc600030e0625 */
[----:B------:R-:W-:Y:S02]  /*a1520*/  PRMT R5, R6, 0x3340, R5 ;  /* 0x0000334006057816 */ /* 0x000fe40000000005 */
[----:B------:R0:W-:Y:S01]  /*a1530*/  STL.64 [R1+0x990], R16 ;  /* 0x0009901001007387 */ /* 0x0001e20000100a00 */
[----:B------:R-:W-:Y:S02]  /*a1540*/  SHF.R.U32.HI R10, RZ, 0x8, R10 ;  /* 0x00000008ff0a7819 */ /* 0x000fe4000001160a */
[----:B------:R-:W-:Y:S01]  /*a1550*/  SHF.R.U32.HI R7, RZ, 0x8, R8 ;  /* 0x00000008ff077819 */ /* 0x000fe20000011608 */
[----:B------:R1:W-:Y:S01]  /*a1560*/  STL [R1+0x1d4], R5 ;  /* 0x0001d40501007387 */ /* 0x0003e20000100800 */
[----:B------:R-:W-:Y:S02]  /*a1570*/  LOP3.LUT R8, R10, 0xffff, RZ, 0xc0, !PT ;  /* 0x0000ffff0a087812 */ /* 0x000fe400078ec0ff */
[----:B------:R-:W-:Y:S02]  /*a1580*/  LOP3.LUT R7, R7, 0xffff, RZ, 0xc0, !PT ;  /* 0x0000ffff07077812 */ /* 0x000fe400078ec0ff */
[----:B------:R-:W-:-:S02]  /*a1590*/  SHF.R.U32.HI R6, RZ, 0x8, R11 ;  /* 0x00000008ff067819 */ /* 0x000fc4000001160b */
[----:B0-----:R-:W-:Y:S02]  /*a15a0*/  IADD3 R16, P6, R51, R44, RZ ;  /* 0x0000002c33107210 */ /* 0x001fe40007fde0ff */
[----:B-1----:R-:W-:Y:S02]  /*a15b0*/  SHF.R.U32.HI R5, RZ, 0x8, R12 ;  /* 0x00000008ff057819 */ /* 0x002fe4000001160c */
[----:B------:R-:W-:Y:S02]  /*a15c0*/  PRMT R2, R8, 0x3340, R7 ;  /* 0x0000334008027816 */ /* 0x000fe40000000007 */
[----:B------:R-:W-:Y:S01]  /*a15d0*/  LOP3.LUT R5, R5, 0xffff, RZ, 0xc0, !PT ;  /* 0x0000ffff05057812 */ /* 0x000fe200078ec0ff */
[----:B------:R-:W-:Y:S01]  /*a15e0*/  IMAD.X R17, R4, 0x1, R38, P6 ;  /* 0x0000000104117824 */ /* 0x000fe200030e0626 */
[----:B------:R-:W-:Y:S02]  /*a15f0*/  LOP3.LUT R6, R6, 0xffff, RZ, 0xc0, !PT ;  /* 0x0000ffff06067812 */ /* 0x000fe400078ec0ff */
[----:B------:R-:W-:Y:S01]  /*a1600*/  PRMT R5, R5, 0x3340, R0 ;  /* 0x0000334005057816 */ /* 0x000fe20000000000 */
[----:B------:R0:W-:Y:S01]  /*a1610*/  STL [R1+0x1b0], R2 ;  /* 0x0001b00201007387 */ /* 0x0001e20000100800 */
[----:B------:R-:W-:-:S03]  /*a1620*/  IADD3 R10, P6, R51, R43, RZ ;  /* 0x0000002b330a7210 */ /* 0x000fc60007fde0ff */
[----:B------:R-:W-:Y:S04]  /*a1630*/  STL.64 [R1+0x988], R16 ;  /* 0x0009881001007387 */ /* 0x000fe80000100a00 */
[----:B------:R1:W-:Y:S01]  /*a1640*/  STL [R1+0x8c], R5 ;  /* 0x00008c0501007387 */ /* 0x0003e20000100800 */
[----:B0-----:R-:W-:Y:S01]  /*a1650*/  PRMT R2, R6, 0x3340, R0 ;  /* 0x0000334006027816 */ /* 0x001fe20000000000 */
[----:B------:R-:W-:-:S04]  /*a1660*/  IMAD.X R11, R4, 0x1, R39, P6 ;  /* 0x00000001040b7824 */ /* 0x000fc800030e0627 */
[----:B------:R0:W-:Y:S01]  /*a1670*/  STL [R1+0x90], R2 ;  /* 0x0000900201007387 */ /* 0x0001e20000100800 */
[----:B--2---:R-:W-:Y:S02]  /*a1680*/  LOP3.LUT R8, R50, 0xffff, RZ, 0xc0, !PT ;  /* 0x0000ffff32087812 */ /* 0x004fe400078ec0ff */
[----:B---3--:R-:W-:Y:S02]  /*a1690*/  LOP3.LUT R9, R29, 0xffff, RZ, 0xc0, !PT ;  /* 0x0000ffff1d097812 */ /* 0x008fe400078ec0ff */
[----:B------:R-:W2:Y:S01]  /*a16a0*/  LDL.LU R29, [R1+0x19c] ;  /* 0x00019c00011d7983 */ /* 0x000ea20000300800 */
[----:B----4-:R-:W-:Y:S02]  /*a16b0*/  LOP3.LUT R7, R15, 0xffff, RZ, 0xc0, !PT ;  /* 0x0000ffff0f077812 */ /* 0x010fe400078ec0ff */
[----:B-1----:R-:W-:Y:S01]  /*a16c0*/  PRMT R5, R9, 0x3340, R0 ;  /* 0x0000334009057816 */ /* 0x002fe20000000000 */
[----:B------:R-:W3:Y:S01]  /*a16d0*/  LDL.LU R15, [R1+0x124] ;  /* 0x00012400010f7983 */ /* 0x000ee20000300800 */
[----:B------:R-:W-:-:S03]  /*a16e0*/  PRMT R6, R8, 0x3340, R7 ;  /* 0x0000334008067816 */ /* 0x000fc60000000007 */
[----:B------:R-:W4:Y:S01]  /*a16f0*/  LDL.LU R14, [R1+0x34] ;  /* 0x00003400010e7983 */ /* 0x000f220000300800 */
[----:B0-----:R-:W-:-:S05]  /*a1700*/  PRMT R2, R6, 0x5410, R5 ;  /* 0x0000541006027816 */ /* 0x001fca0000000005 */
        /* <DEDUP_REMOVED lines=11> */
[----:B------:R0:W-:Y:S01]  /*a17c0*/  STL [R1+0x1ac], R2 ;  /* 0x0001ac0201007387 */ /* 0x0001e20000100800 */
[----:B------:R-:W-:-:S03]  /*a17d0*/  LOP3.LUT R7, R23, 0xffff, RZ, 0xc0, !PT ;  /* 0x0000ffff17077812 */ /* 0x000fc600078ec0ff */
[----:B------:R-:W4:Y:S01]  /*a17e0*/  LDL.LU R20, [R1+0x450] ;  /* 0x0004500001147983 */ /* 0x000f220000300800 */
[----:B------:R-:W-:-:S03]  /*a17f0*/  LOP3.LUT R6, R33, 0xffff, RZ, 0xc0, !PT ;  /* 0x0000ffff21067812 */ /* 0x000fc600078ec0ff */
[----:B------:R-:W4:Y:S04]  /*a1800*/  LDL.LU R23, [R1+0x2ac] ;  /* 0x0002ac0001177983 */ /* 0x000f280000300800 */
[----:B------:R-:W4:Y:S01]  /*a1810*/  LDL.LU R33, [R1+0x33c] ;  /* 0x00033c0001217983 */ /* 0x000f220000300800 */
[----:B------:R-:W-:Y:S02]  /*a1820*/  PRMT R4, R7, 0x3340, R0 ;  /* 0x0000334007047816 */ /* 0x000fe40000000000 */
[----:B------:R-:W-:-:S04]  /*a1830*/  PRMT R5, R8, 0x3340, R6 ;  /* 0x0000334008057816 */ /* 0x000fc80000000006 */
[----:B0-----:R-:W-:Y:S02]  /*a1840*/  PRMT R2, R5, 0x5410, R4 ;  /* 0x0000541005027816 */ /* 0x001fe40000000004 */
[----:B------:R-:W-:Y:S02]  /*a1850*/  SHF.R.U32.HI R5, RZ, 0x8, R8 ;  /* 0x00000008ff057819 */ /* 0x000fe40000011608 */
[----:B------:R-:W-:Y:S02]  /*a1860*/  SHF.R.U32.HI R4, RZ, 0x8, R6 ;  /* 0x00000008ff047819 */ /* 0x000fe40000011606 */
[----:B------:R-:W-:Y:S02]  /*a1870*/  SHF.R.U32.HI R6, RZ, 0x8, R7 ;  /* 0x00000008ff067819 */ /* 0x000fe40000011607 */
[----:B------:R-:W-:Y:S02]  /*a1880*/  LOP3.LUT R5, R5, 0xffff, RZ, 0xc0, !PT ;  /* 0x0000ffff05057812 */ /* 0x000fe400078ec0ff */
[----:B------:R-:W-:-:S02]  /*a1890*/  LOP3.LUT R4, R4, 0xffff, RZ, 0xc0, !PT ;  /* 0x0000ffff04047812 */ /* 0x000fc400078ec0ff */
[----:B------:R-:W-:Y:S01]  /*a18a0*/  LOP3.LUT R6, R6, 0xffff, RZ, 0xc0, !PT ;  /* 0x0000ffff06067812 */ /* 0x000fe200078ec0ff */
[----:B------:R0:W-:Y:S01]  /*a18b0*/  STL [R1+0x2f8], R2 ;  /* 0x0002f80201007387 */ /* 0x0001e20000100800 */
[----:B------:R-:W-:Y:S02]  /*a18c0*/  PRMT R4, R5, 0x3340, R4 ;  /* 0x0000334005047816 */ /* 0x000fe40000000004 */
[----:B------:R-:W-:-:S03]  /*a18d0*/  LOP3.LUT R28, R28, 0xffff, RZ, 0xc0, !PT ;  /* 0x0000ffff1c1c7812 */ /* 0x000fc600078ec0ff */
[----:B------:R1:W-:Y:S01]  /*a18e0*/  STL [R1+0x198], R4 ;  /* 0x0001980401007387 */ /* 0x0003e20000100800 */
[--C-:B0-----:R-:W-:Y:S02]  /*a18f0*/  PRMT R2, R6, 0x3340, R0.reuse ;  /* 0x0000334006027816 */ /* 0x101fe40000000000 */
[----:B-1----:R-:W-:-:S03]  /*a1900*/  PRMT R4, R28, 0x3340, R0 ;  /* 0x000033401c047816 */ /* 0x002fc60000000000 */
[----:B------:R0:W-:Y:S01]  /*a1910*/  STL [R1+0x88], R2 ;  /* 0x0000880201007387 */ /* 0x0001e20000100800 */
[----:B--2---:R-:W-:Y:S02]  /*a1920*/  LOP3.LUT R7, R29, 0xffff, RZ, 0xc0, !PT ;  /* 0x0000ffff1d077812 */ /* 0x004fe400078ec0ff */
[----:B---3--:R-:W-:-:S04]  /*a1930*/  LOP3.LUT R6, R15, 0xffff, RZ, 0xc0, !PT ;  /* 0x0000ffff0f067812 */ /* 0x008fc800078ec0ff */
[----:B------:R-:W-:-:S04]  /*a1940*/  PRMT R5, R7, 0x3340, R6 ;  /* 0x0000334007057816 */ /* 0x000fc80000000006 */
[----:B0-----:R-:W-:Y:S02]  /*a1950*/  PRMT R2, R5, 0x5410, R4 ;  /* 0x0000541005027816 */ /* 0x001fe40000000004 */
[----:B------:R-:W-:Y:S02]  /*a1960*/  SHF.R.U32.HI R5, RZ, 0x8, R9 ;  /* 0x00000008ff057819 */ /* 0x000fe40000011609 */
[----:B------:R-:W-:Y:S01]  /*a1970*/  SHF.R.U32.HI R7, RZ, 0x8, R7 ;  /* 0x00000008ff077819 */ /* 0x000fe20000011607 */
[----:B------:R0:W-:Y:S01]  /*a1980*/  STL [R1+0x2e0], R2 ;  /* 0x0002e00201007387 */ /* 0x0001e20000100800 */
[----:B------:R-:W-:Y:S02]  /*a1990*/  SHF.R.U32.HI R6, RZ, 0x8, R6 ;  /* 0x00000008ff067819 */ /* 0x000fe40000011606 */
[----:B----4-:R-:W-:Y:S01]  /*a19a0*/  SHF.R.S32.HI R4, RZ, 0x1f, R14 ;  /* 0x0000001fff047819 */ /* 0x010fe2000001140e */
[----:B------:R-:W2:Y:S01]  /*a19b0*/  LDL.LU R13, [R1+0x1a0] ;  /* 0x0001a000010d7983 */ /* 0x000ea20000300800 */
[----:B------:R-:W-:-:S02]  /*a19c0*/  IADD3 R10, P6, R14, R40, RZ ;  /* 0x000000280e0a7210 */ /* 0x000fc40007fde0ff */
[----:B------:R-:W-:Y:S01]  /*a19d0*/  LOP3.LUT R5, R5, 0xffff, RZ, 0xc0, !PT ;  /* 0x0000ffff05057812 */ /* 0x000fe200078ec0ff */
[----:B------:R-:W3:Y:S01]  /*a19e0*/  LDL.LU R50, [R1+0x128] ;  /* 0x0001280001327983 */ /* 0x000ee20000300800 */
[----:B------:R-:W-:Y:S02]  /*a19f0*/  LOP3.LUT R7, R7, 0xffff, RZ, 0xc0, !PT ;  /* 0x0000ffff07077812 */ /* 0x000fe400078ec0ff */
[----:B------:R-:W-:Y:S01]  /*a1a00*/  LOP3.LUT R6, R6, 0xffff, RZ, 0xc0, !PT ;  /* 0x0000ffff06067812 */ /* 0x000fe200078ec0ff */
[----:B------:R-:W-:Y:S01]  /*a1a10*/  IMAD.X R11, R4, 0x1, R42, P6 ;  /* 0x00000001040b7824 */ /* 0x000fe200030e062a */
[----:B------:R-:W-:Y:S02]  /*a1a20*/  PRMT R5, R5, 0x3340, R0 ;  /* 0x0000334005057816 */ /* 0x000fe40000000000 */
[----:B0-----:R-:W-:Y:S02]  /*a1a30*/  PRMT R2, R7, 0x3340, R6 ;  /* 0x0000334007027816 */ /* 0x001fe40000000006 */
[----:B------:R0:W-:Y:S04]  /*a1a40*/  STL.64 [R1+0x920], R10 ;  /* 0x0009200a01007387 */ /* 0x0001e80000100a00 */
[----:B------:R1:W-:Y:S04]  /*a1a50*/  STL [R1+0x80], R5 ;  /* 0x0000800501007387 */ /* 0x0003e80000100800 */
[----:B------:R4:W-:Y:S01]  /*a1a60*/  STL [R1+0x194], R2 ;  /* 0x0001940201007387 */ /* 0x0009e20000100800 */
[----:B0-----:R-:W-:-:S02]  /*a1a70*/  IADD3 R10, P6, R14, R57, RZ ;  /* 0x000000390e0a7210 */ /* 0x001fc40007fde0ff */
[----:B------:R-:W-:Y:S02]  /*a1a80*/  LOP3.LUT R8, R20, 0xffff, RZ, 0xc0, !PT ;  /* 0x0000ffff14087812 */ /* 0x000fe400078ec0ff */
[----:B------:R-:W-:Y:S02]  /*a1a90*/  LOP3.LUT R9, R23, 0xffff, RZ, 0xc0, !PT ;  /* 0x0000ffff17097812 */ /* 0x000fe400078ec0ff */
[----:B------:R-:W-:Y:S02]  /*a1aa0*/  LOP3.LUT R7, R33, 0xffff, RZ, 0xc0, !PT ;  /* 0x0000ffff21077812 */ /* 0x000fe400078ec0ff */
[----:B-1----:R-:W-:Y:S02]  /*a1ab0*/  PRMT R5, R9, 0x3340, R0 ;  /* 0x0000334009057816 */ /* 0x002fe40000000000 */
[----:B------:R-:W-:-:S04]  /*a1ac0*/  PRMT R6, R8, 0x3340, R7 ;  /* 0x0000334008067816 */ /* 0x000fc80000000007 */
[----:B----4-:R-:W-:Y:S01]  /*a1ad0*/  PRMT R2, R6, 0x5410, R5 ;  /* 0x0000541006027816 */ /* 0x010fe20000000005 */
[----:B------:R-:W-:-:S04]  /*a1ae0*/  IMAD.X R11, R4, 0x1, R34, P6 ;  /* 0x00000001040b7824 */ /* 0x000fc800030e0622 */
[----:B------:R0:W-:Y:S04]  /*a1af0*/  STL [R1+0x2dc], R2 ;  /* 0x0002dc0201007387 */ /* 0x0001e80000100800 */
[----:B------:R-:W4:Y:S04]  /*a1b00*/  LDL.LU R51, [R1+0x45c] ;  /* 0x00045c0001337983 */ /* 0x000f280000300800 */
[----:B------:R-:W4:Y:S04]  /*a1b10*/  LDL.LU R29, [R1+0x2c0] ;  /* 0x0002c000011d7983 */ /* 0x000f280000300800 */
[----:B------:R-:W4:Y:S04]  /*a1b20*/  LDL.LU R15, [R1+0x350] ;  /* 0x00035000010f7983 */ /* 0x000f280000300800 */
[----:B------:R-:W-:Y:S04]  /*a1b30*/  STL.64 [R1+0x8d8], R10 ;  /* 0x0008d80a01007387 */ /* 0x000fe80000100a00 */
        /* <DEDUP_REMOVED lines=9> */
[----:B------:R-:W-:-:S02]  /*a1bd0*/  PRMT R5, R5, 0x3340, R0 ;  /* 0x0000334005057816 */ /* 0x000fc40000000000 */
[----:B0-----:R-:W-:Y:S02]  /*a1be0*/  PRMT R2, R7, 0x3340, R6 ;  /* 0x0000334007027816 */ /* 0x001fe40000000006 */
[----:B------:R-:W-:Y:S01]  /*a1bf0*/  LOP3.LUT R21, R30, 0xffff, RZ, 0xc0, !PT ;  /* 0x0000ffff1e157812 */ /* 0x000fe200078ec0ff */
[----:B------:R0:W-:Y:S04]  /*a1c00*/  STL [R1+0x7c], R5 ;  /* 0x00007c0501007387 */ /* 0x0001e80000100800 */
[----:B------:R1:W-:Y:S01]  /*a1c10*/  STL [R1+0x184], R2 ;  /* 0x0001840201007387 */ /* 0x0003e20000100800 */
[----:B0-----:R-:W-:Y:S02]  /*a1c20*/  PRMT R5, R21, 0x3340, R0 ;  /* 0x0000334015057816 */ /* 0x001fe40000000000 */
[----:B------:R-:W-:-:S05]  /*a1c30*/  IADD3 R10, P6, R14, R47, RZ ;  /* 0x0000002f0e0a7210 */ /* 0x000fca0007fde0ff */
[----:B------:R-:W-:Y:S01]  /*a1c40*/  IMAD.X R11, R4, 0x1, R35, P6 ;  /* 0x00000001040b7824 */ /* 0x000fe200030e0623 */
[----:B--2---:R-:W-:Y:S02]  /*a1c50*/  LOP3.LUT R8, R13, 0xffff, RZ, 0xc0, !PT ;  /* 0x0000ffff0d087812 */ /* 0x004fe400078ec0ff */
[----:B---3--:R-:W-:-:S04]  /*a1c60*/  LOP3.LUT R7, R50, 0xffff, RZ, 0xc0, !PT ;  /* 0x0000ffff32077812 */ /* 0x008fc800078ec0ff */
[----:B------:R-:W-:Y:S02]  /*a1c70*/  PRMT R6, R8, 0x3340, R7 ;  /* 0x0000334008067816 */ /* 0x000fe40000000007 */
[----:B------:R-:W-:Y:S02]  /*a1c80*/  SHF.R.U32.HI R8, RZ, 0x8, R8 ;  /* 0x00000008ff087819 */ /* 0x000fe40000011608 */
[----:B-1----:R-:W-:Y:S02]  /*a1c90*/  PRMT R2, R6, 0x5410, R5 ;  /* 0x0000541006027816 */ /* 0x002fe40000000005 */
[----:B------:R-:W-:Y:S02]  /*a1ca0*/  SHF.R.U32.HI R6, RZ, 0x8, R7 ;  /* 0x00000008ff067819 */ /* 0x000fe40000011607 */
[----:B------:R-:W-:Y:S02]  /*a1cb0*/  SHF.R.U32.HI R5, RZ, 0x8, R9 ;  /* 0x00000008ff057819 */ /* 0x000fe40000011609 */
[----:B------:R-:W-:-:S02]  /*a1cc0*/  LOP3.LUT R7, R8, 0xffff, RZ, 0xc0, !PT ;  /* 0x0000ffff08077812 */ /* 0x000fc400078ec0ff */
[----:B------:R-:W-:Y:S02]  /*a1cd0*/  LOP3.LUT R6, R6, 0xffff, RZ, 0xc0, !PT ;  /* 0x0000ffff06067812 */ /* 0x000fe400078ec0ff */
[----:B------:R-:W-:Y:S01]  /*a1ce0*/  LOP3.LUT R5, R5, 0xffff, RZ, 0xc0, !PT ;  /* 0x0000ffff05057812 */ /* 0x000fe200078ec0ff */
[----:B------:R0:W-:Y:S01]  /*a1cf0*/  STL [R1+0x33c], R2 ;  /* 0x00033c0201007387 */ /* 0x0001e20000100800 */
[----:B------:R-:W-:-:S03]  /*a1d00*/  PRMT R53, R7, 0x3340, R6 ;  /* 0x0000334007357816 */ /* 0x000fc60000000006 */
[----:B------:R4:W-:Y:S01]  /*a1d10*/  STL.64 [R1+0x8d0], R10 ;  /* 0x0008d00a01007387 */ /* 0x0009e20000100a00 */
[----:B0-----:R-:W-:-:S03]  /*a1d20*/  PRMT R2, R5, 0x3340, R0 ;  /* 0x0000334005027816 */ /* 0x001fc60000000000 */
[----:B------:R-:W-:Y:S04]  /*a1d30*/  STL [R1+0x3a38], R53 ;  /* 0x003a383501007387 */ /* 0x000fe80000100800 */
[----:B------:R0:W-:Y:S01]  /*a1d40*/  STL [R1+0x74], R2 ;  /* 0x0000740201007387 */ /* 0x0001e20000100800 */
[----:B----4-:R-:W-:-:S03]  /*a1d50*/  LOP3.LUT R10, R51, 0xffff, RZ, 0xc0, !PT ;  /* 0x0000ffff330a7812 */ /* 0x010fc600078ec0ff */
[----:B------:R-:W2:Y:S01]  /*a1d60*/  LDL.LU R51, [R1+0x448] ;  /* 0x0004480001337983 */ /* 0x000ea20000300800 */
[----:B------:R-:W-:Y:S02]  /*a1d70*/  LOP3.LUT R12, R29, 0xffff, RZ, 0xc0, !PT ;  /* 0x0000ffff1d0c7812 */ /* 0x000fe400078ec0ff */
[----:B------:R-:W-:Y:S02]  /*a1d80*/  LOP3.LUT R8, R15, 0xffff, RZ, 0xc0, !PT ;  /* 0x0000ffff0f087812 */ /* 0x000fe400078ec0ff */
[----:B------:R-:W-:Y:S02]  /*a1d90*/  LOP3.LUT R9, R20, 0xffff, RZ, 0xc0, !PT ;  /* 0x0000ffff14097812 */ /* 0x000fe400078ec0ff */
[----:B------:R-:W3:Y:S04]  /*a1da0*/  LDL.LU R20, [R1+0x2a4] ;  /* 0x0002a40001147983 */ /* 0x000ee80000300800 */
[----:B------:R-:W4:Y:S01]  /*a1db0*/  LDL.LU R29, [R1+0x330] ;  /* 0x00033000011d7983 */ /* 0x000f220000300800 */
[----:B------:R-:W-:-:S02]  /*a1dc0*/  LOP3.LUT R11, R23, 0xffff, RZ, 0xc0, !PT ;  /* 0x0000ffff170b7812 */ /* 0x000fc400078ec0ff */
[----:B------:R-:W-:Y:S01]  /*a1dd0*/  LOP3.LUT R7, R33, 0xffff, RZ, 0xc0, !PT ;  /* 0x0000ffff21077812 */ /* 0x000fe200078ec0ff */
[----:B------:R-:W3:Y:S04]  /*a1de0*/  LDL.LU R15, [R1+0x1cc] ;  /* 0x0001cc00010f7983 */ /* 0x000ee80000300800 */
[----:B------:R-:W3:Y:S04]  /*a1df0*/  LDL.LU R23, [R1+0x10c] ;  /* 0x00010c0001177983 */ /* 0x000ee80000300800 */
[----:B------:R-:W3:Y:S01]  /*a1e00*/  LDL.LU R33, [R1+0x15c] ;  /* 0x00015c0001217983 */ /* 0x000ee20000300800 */
[----:B------:R-:W-:-:S02]  /*a1e10*/  PRMT R5, R12, 0x3340, R0 ;  /* 0x000033400c057816 */ /* 0x000fc40000000000 */
[----:B------:R-:W-:-:S04]  /*a1e20*/  PRMT R6, R10, 0x3340, R8 ;  /* 0x000033400a067816 */ /* 0x000fc80000000008 */
[----:B0-----:R-:W-:Y:S02]  /*a1e30*/  PRMT R2, R6, 0x5410, R5 ;  /* 0x0000541006027816 */ /* 0x001fe40000000005 */
[----:B------:R-:W-:Y:S02]  /*a1e40*/  PRMT R5, R11, 0x3340, R0 ;  /* 0x000033400b057816 */ /* 0x000fe40000000000 */
[----:B------:R-:W-:Y:S01]  /*a1e50*/  PRMT R6, R9, 0x3340, R7 ;  /* 0x0000334009067816 */ /* 0x000fe20000000007 */
[----:B------:R0:W-:Y:S01]  /*a1e60*/  STL [R1+0x2c4], R2 ;  /* 0x0002c40201007387 */ /* 0x0001e20000100800 */
[----:B------:R-:W-:Y:S02]  /*a1e70*/  IADD3 R16, P6, R14, R45, RZ ;  /* 0x0000002d0e107210 */ /* 0x000fe40007fde0ff */
[----:B0-----:R-:W-:Y:S02]  /*a1e80*/  PRMT R2, R6, 0x5410, R5 ;  /* 0x0000541006027816 */ /* 0x001fe40000000005 */
[----:B------:R-:W-:-:S02]  /*a1e90*/  SHF.R.U32.HI R6, RZ, 0x8, R10 ;  /* 0x00000008ff067819 */ /* 0x000fc4000001160a */
[----:B------:R-:W-:Y:S02]  /*a1ea0*/  SHF.R.U32.HI R5, RZ, 0x8, R8 ;  /* 0x00000008ff057819 */ /* 0x000fe40000011608 */
[----:B------:R-:W-:Y:S02]  /*a1eb0*/  LOP3.LUT R6, R6, 0xffff, RZ, 0xc0, !PT ;  /* 0x0000ffff06067812 */ /* 0x000fe400078ec0ff */
[----:B------:R-:W-:Y:S01]  /*a1ec0*/  LOP3.LUT R5, R5, 0xffff, RZ, 0xc0, !PT ;  /* 0x0000ffff05057812 */ /* 0x000fe200078ec0ff */
[----:B------:R-:W-:Y:S01]  /*a1ed0*/  IMAD.X R17, R4, 0x1, R36, P6 ;  /* 0x0000000104117824 */ /* 0x000fe200030e0624 */
[----:B------:R-:W-:Y:S02]  /*a1ee0*/  SHF.R.U32.HI R9, RZ, 0x8, R9 ;  /* 0x00000008ff097819 */ /* 0x000fe40000011609 */
[----:B------:R-:W-:Y:S02]  /*a1ef0*/  PRMT R5, R6, 0x3340, R5 ;  /* 0x0000334006057816 */ /* 0x000fe40000000005 */
[----:B------:R-:W-:Y:S01]  /*a1f00*/  SHF.R.U32.HI R7, RZ, 0x8, R7 ;  /* 0x00000008ff077819 */ /* 0x000fe20000011607 */
[----:B------:R0:W-:Y:S01]  /*a1f10*/  STL [R1+0x2c8], R2 ;  /* 0x0002c80201007387 */ /* 0x0001e20000100800 */
[----:B------:R-:W-:-:S02]  /*a1f20*/  LOP3.LUT R8, R9, 0xffff, RZ, 0xc0, !PT ;  /* 0x0000ffff09087812 */ /* 0x000fc400078ec0ff */
[----:B------:R-:W-:Y:S01]  /*a1f30*/  LOP3.LUT R7, R7, 0xffff, RZ, 0xc0, !PT ;  /* 0x0000ffff07077812 */ /* 0x000fe200078ec0ff */
[----:B------:R1:W-:Y:S01]  /*a1f40*/  STL.64 [R1+0x858], R16 ;  /* 0x0008581001007387 */ /* 0x0003e20000100a00 */
[----:B------:R-:W-:-:S03]  /*a1f50*/  SHF.R.U32.HI R6, RZ, 0x8, R12 ;  /* 0x00000008ff067819 */ /* 0x000fc6000001160c */
[----:B------:R1:W-:Y:S01]  /*a1f60*/  STL [R1+0x17c], R5 ;  /* 0x00017c0501007387 */ /* 0x0003e20000100800 */
[----:B0-----:R-:W-:Y:S02]  /*a1f70*/  PRMT R2, R8, 0x3340, R7 ;  /* 0x0000334008027816 */ /* 0x001fe40000000007 */
[----:B------:R-:W-:Y:S02]  /*a1f80*/  LOP3.LUT R6, R6, 0xffff, RZ, 0xc0, !PT ;  /* 0x0000ffff06067812 */ /* 0x000fe400078ec0ff */
[----:B-1----:R-:W-:Y:S02]  /*a1f90*/  IADD3 R16, P6, R14, R46, RZ ;  /* 0x0000002e0e107210 */ /* 0x002fe40007fde0ff */
[----:B------:R-:W-:-:S04]  /*a1fa0*/  SHF.R.U32.HI R5, RZ, 0x8, R11 ;  /* 0x00000008ff057819 */ /* 0x000fc8000001160b */
[----:B------:R-:W-:Y:S01]  /*a1fb0*/  LOP3.LUT R5, R5, 0xffff, RZ, 0xc0, !PT ;  /* 0x0000ffff05057812 */ /* 0x000fe200078ec0ff */
[----:B------:R-:W-:Y:S01]  /*a1fc0*/  IMAD.X R17, R4, 0x1, R37, P6 ;  /* 0x0000000104117824 */ /* 0x000fe200030e0625 */
[----:B------:R0:W-:Y:S02]  /*a1fd0*/  STL [R1+0x178], R2 ;  /* 0x0001780201007387 */ /* 0x0001e40000100800 */
[--C-:B------:R-:W-:Y:S02]  /*a1fe0*/  PRMT R5, R5, 0x3340, R0.reuse ;  /* 0x0000334005057816 */ /* 0x100fe40000000000 */
[----:B------:R-:W-:Y:S01]  /*a1ff0*/  STL.64 [R1+0x8a8], R16 ;  /* 0x0008a81001007387 */ /* 0x000fe20000100a00 */
[----:B0-----:R-:W-:-:S03]  /*a2000*/  PRMT R2, R6, 0x3340, R0 ;  /* 0x0000334006027816 */ /* 0x001fc60000000000 */
[----:B------:R0:W-:Y:S04]  /*a2010*/  STL [R1+0x64], R5 ;  /* 0x0000640501007387 */ /* 0x0001e80000100800 */
[----:B------:R1:W-:Y:S04]  /*a2020*/  STL [R1+0x68], R2 ;  /* 0x0000680201007387 */ /* 0x0003e80000100800 */
[----:B------:R-:W3:Y:S04]  /*a2030*/  LDL.LU R13, [R1+0x1d0] ;  /* 0x0001d000010d7983 */ /* 0x000ee80000300800 */
[----:B------:R-:W3:Y:S01]  /*a2040*/  LDL.LU R50, [R1+0x110] ;  /* 0x0001100001327983 */ /* 0x000ee20000300800 */
[----:B--2---:R-:W-:-:S02]  /*a2050*/  LOP3.LUT R10, R51, 0xffff, RZ, 0xc0, !PT ;  /* 0x0000ffff330a7812 */ /* 0x004fc400078ec0ff */
[----:B----4-:R-:W-:Y:S02]  /*a2060*/  LOP3.LUT R9, R29, 0xffff, RZ, 0xc0, !PT ;  /* 0x0000ffff1d097812 */ /* 0x010fe400078ec0ff */
[----:B------:R-:W2:Y:S01]  /*a2070*/  LDL.LU R29, [R1+0x174] ;  /* 0x00017400011d7983 */ /* 0x000ea20000300800 */
[----:B---3--:R-:W-:-:S03]  /*a2080*/  LOP3.LUT R8, R15, 0xffff, RZ, 0xc0, !PT ;  /* 0x0000ffff0f087812 */ /* 0x008fc600078ec0ff */
[----:B------:R-:W3:Y:S01]  /*a2090*/  LDL.LU R15, [R1+0x1b4] ;  /* 0x0001b400010f7983 */ /* 0x000ee20000300800 */
[----:B------:R-:W-:-:S03]  /*a20a0*/  LOP3.LUT R11, R23, 0xffff, RZ, 0xc0, !PT ;  /* 0x0000ffff170b7812 */ /* 0x000fc600078ec0ff */
[----:B------:R-:W4:Y:S01]  /*a20b0*/  LDL.LU R23, [R1+0xf8] ;  /* 0x0000f80001177983 */ /* 0x000f220000300800 */
[----:B------:R-:W-:-:S03]  /*a20c0*/  LOP3.LUT R7, R33, 0xffff, RZ, 0xc0, !PT ;  /* 0x0000ffff21077812 */ /* 0x000fc600078ec0ff */
[----:B------:R-:W4:Y:S01]  /*a20d0*/  LDL.LU R33, [R1+0x13c] ;  /* 0x00013c0001217983 */ /* 0x000f220000300800 */
[----:B------:R-:W-:Y:S02]  /*a20e0*/  LOP3.LUT R20, R20, 0xffff, RZ, 0xc0, !PT ;  /* 0x0000ffff14147812 */ /* 0x000fe400078ec0ff */
[----:B------:R-:W-:Y:S02]  /*a20f0*/  PRMT R6, R10, 0x3340, R9 ;  /* 0x000033400a067816 */ /* 0x000fe40000000009 */
[----:B0-----:R-:W-:-:S04]  /*a2100*/  PRMT R5, R20, 0x3340, R0 ;  /* 0x0000334014057816 */ /* 0x001fc80000000000 */
[----:B-1----:R-:W-:Y:S02]  /*a2110*/  PRMT R2, R6, 0x5410, R5 ;  /* 0x0000541006027816 */ /* 0x002fe40000000005 */
[----:B------:R-:W-:Y:S02]  /*a2120*/  PRMT R5, R11, 0x3340, R0 ;  /* 0x000033400b057816 */ /* 0x000fe40000000000 */
[----:B------:R-:W-:Y:S01]  /*a2130*/  PRMT R6, R8, 0x3340, R7 ;  /* 0x0000334008067816 */ /* 0x000fe20000000007 */
[----:B------:R0:W-:Y:S03]  /*a2140*/  STL [R1+0x310], R2 ;  /* 0x0003100201007387 */ /* 0x0001e60000100800 */
[----:B0-----:R-:W-:-:S05]  /*a2150*/  PRMT R2, R6, 0x5410, R5 ;  /* 0x0000541006027816 */ /* 0x001fca0000000005 */
[----:B------:R-:W-:Y:S04]  /*a2160*/  STL [R1+0x2b0], R2 ;  /* 0x0002b00201007387 */ /* 0x000fe80000100800 */
[----:B------:R-:W4:Y:S01]  /*a2170*/  LDL.LU R51, [R1+0x30] ;  /* 0x0000300001337983 */ /* 0x000f220000300800 */
[----:B------:R-:W-:Y:S02]  /*a2180*/  IADD3 R16, P6, R14, R44, RZ ;  /* 0x0000002c0e107210 */ /* 0x000fe40007fde0ff */
[----:B------:R-:W-:-:S03]  /*a2190*/  SHF.R.U32.HI R6, RZ, 0x8, R10 ;  /* 0x00000008ff067819 */ /* 0x000fc6000001160a */
[----:B------:R-:W-:Y:S01]  /*a21a0*/  IMAD.X R17, R4, 0x1, R38, P6 ;  /* 0x0000000104117824 */ /* 0x000fe200030e0626 */
[----:B------:R-:W-:Y:S02]  /*a21b0*/  SHF.R.U32.HI R5, RZ, 0x8, R9 ;  /* 0x00000008ff057819 */ /* 0x000fe40000011609 */
[----:B------:R-:W-:Y:S02]  /*a21c0*/  LOP3.LUT R6, R6, 0xffff, RZ, 0xc0, !PT ;  /* 0x0000ffff06067812 */ /* 0x000fe400078ec0ff */
[----:B------:R0:W-:Y:S01]  /*a21d0*/  STL.64 [R1+0x850], R16 ;  /* 0x0008501001007387 */ /* 0x0001e20000100a00 */
[----:B------:R-:W-:Y:S02]  /*a21e0*/  LOP3.LUT R5, R5, 0xffff, RZ, 0xc0, !PT ;  /* 0x0000ffff05057812 */ /* 0x000fe400078ec0ff */
[----:B------:R-:W-:Y:S02]  /*a21f0*/  SHF.R.U32.HI R8, RZ, 0x8, R8 ;  /* 0x00000008ff087819 */ /* 0x000fe40000011608 */
[----:B------:R-:W-:-:S02]  /*a2200*/  SHF.R.U32.HI R7, RZ, 0x8, R7 ;  /* 0x00000008ff077819 */ /* 0x000fc40000011607 */
[----:B------:R-:W-:Y:S02]  /*a2210*/  PRMT R49, R6, 0x3340, R5 ;  /* 0x0000334006317816 */ /* 0x000fe40000000005 */
[----:B0-----:R-:W-:Y:S02]  /*a2220*/  IADD3 R16, P6, R14, R43, RZ ;  /* 0x0000002b0e107210 */ /* 0x001fe40007fde0ff */
[----:B------:R-:W-:Y:S02]  /*a2230*/  LOP3.LUT R8, R8, 0xffff, RZ, 0xc0, !PT ;  /* 0x0000ffff08087812 */ /* 0x000fe400078ec0ff */
[----:B------:R-:W-:Y:S01]  /*a2240*/  LOP3.LUT R7, R7, 0xffff, RZ, 0xc0, !PT ;  /* 0x0000ffff07077812 */ /* 0x000fe200078ec0ff */
[----:B------:R-:W-:Y:S01]  /*a2250*/  IMAD.X R17, R4, 0x1, R39, P6 ;  /* 0x0000000104117824 */ /* 0x000fe200030e0627 */
[----:B------:R-:W-:Y:S02]  /*a2260*/  IADD3 R6, P6, R14, R61, RZ ;  /* 0x0000003d0e067210 */ /* 0x000fe40007fde0ff */
[----:B------:R-:W-:-:S03]  /*a2270*/  PRMT R2, R8, 0x3340, R7 ;  /* 0x0000334008027816 */ /* 0x000fc60000000007 */
[----:B------:R-:W-:Y:S01]  /*a2280*/  IMAD.X R7, R4, 0x1, R41, P6 ;  /* 0x0000000104077824 */ /* 0x000fe200030e0629 */
[----:B------:R-:W-:Y:S01]  /*a2290*/  SHF.R.U32.HI R4, RZ, 0x8, R11 ;  /* 0x00000008ff047819 */ /* 0x000fe2000001160b */
[----:B------:R-:W-:Y:S03]  /*a22a0*/  STL [R1+0x3a3c], R49 ;  /* 0x003a3c3101007387 */ /* 0x000fe60000100800 */
[----:B------:R-:W-:Y:S01]  /*a22b0*/  LOP3.LUT R4, R4, 0xffff, RZ, 0xc0, !PT ;  /* 0x0000ffff04047812 */ /* 0x000fe200078ec0ff */
[----:B------:R0:W-:Y:S04]  /*a22c0*/  STL [R1+0x170], R2 ;  /* 0x0001700201007387 */ /* 0x0001e80000100800 */
[----:B------:R-:W-:Y:S01]  /*a22d0*/  STL.64 [R1+0x828], R16 ;  /* 0x0008281001007387 */ /* 0x000fe20000100a00 */
[----:B------:R-:W-:-:S02]  /*a22e0*/  LOP3.LUT R9, R13, 0xffff, RZ, 0xc0, !PT ;  /* 0x0000ffff0d097812 */ /* 0x000fc400078ec0ff */
[----:B0-----:R-:W-:Y:S01]  /*a22f0*/  PRMT R2, R4, 0x3340, R0 ;  /* 0x0000334004027816 */ /* 0x001fe20000000000 */
[----:B------:R3:W-:Y:S01]  /*a2300*/  STL.64 [R1+0x870], R6 ;  /* 0x0008700601007387 */ /* 0x0007e20000100a00 */
[----:B------:R-:W-:-:S03]  /*a2310*/  LOP3.LUT R11, R50, 0xffff, RZ, 0xc0, !PT ;  /* 0x0000ffff320b7812 */ /* 0x000fc600078ec0ff */
[----:B------:R0:W-:Y:S04]  /*a2320*/  STL [R1+0x48], R2 ;  /* 0x0000480201007387 */ /* 0x0001e80000100800 */
[----:B------:R-:W4:Y:S04]  /*a2330*/  LDL.LU R13, [R1+0x46c] ;  /* 0x00046c00010d7983 */ /* 0x000f280000300800 */
[----:B------:R-:W4:Y:S01]  /*a2340*/  LDL.LU R50, [R1+0x334] ;  /* 0x0003340001327983 */ /* 0x000f220000300800 */
[----:B------:R-:W-:Y:S02]  /*a2350*/  PRMT R4, R11, 0x3340, R0 ;  /* 0x000033400b047816 */ /* 0x000fe40000000000 */
[----:B--2---:R-:W-:-:S02]  /*a2360*/  LOP3.LUT R8, R29, 0xffff, RZ, 0xc0, !PT ;  /* 0x0000ffff1d087812 */ /* 0x004fc400078ec0ff */
[----:B------:R-:W2:Y:S02]  /*a2370*/  LDL.LU R29, [R1+0x40c] ;  /* 0x00040c00011d7983 */ /* 0x000ea40000300800 */
[----:B------:R-:W-:Y:S02]  /*a2380*/  PRMT R5, R9, 0x3340, R8 ;  /* 0x0000334009057816 */ /* 0x000fe40000000008 */
[----:B---3--:R-:W-:Y:S02]  /*a2390*/  LOP3.LUT R7, R15, 0xffff, RZ, 0xc0, !PT ;  /* 0x0000ffff0f077812 */ /* 0x008fe400078ec0ff */
[----:B----4-:R-:W-:Y:S02]  /*a23a0*/  LOP3.LUT R10, R23, 0xffff, RZ, 0xc0, !PT ;  /* 0x0000ffff170a7812 */ /* 0x010fe400078ec0ff */
[----:B0-----:R-:W-:Y:S02]  /*a23b0*/  PRMT R2, R5, 0x5410, R4 ;  /* 0x0000541005027816 */ /* 0x001fe40000000004 */
[----:B------:R-:W-:-:S02]  /*a23c0*/  LOP3.LUT R6, R33, 0xffff, RZ, 0xc0, !PT ;  /* 0x0000ffff21067812 */ /* 0x000fc400078ec0ff */
[----:B------:R-:W-:Y:S02]  /*a23d0*/  PRMT R4, R10, 0x3340, R0 ;  /* 0x000033400a047816 */ /* 0x000fe40000000000 */
[--C-:B------:R-:W-:Y:S01]  /*a23e0*/  PRMT R5, R7, 0x3340, R6.reuse ;  /* 0x0000334007057816 */ /* 0x100fe20000000006 */
[----:B------:R0:W-:Y:S01]  /*a23f0*/  STL [R1+0x2a8], R2 ;  /* 0x0002a80201007387 */ /* 0x0001e20000100800 */
[----:B------:R-:W-:Y:S02]  /*a2400*/  SHF.R.U32.HI R7, RZ, 0x8, R7 ;  /* 0x00000008ff077819 */ /* 0x000fe40000011607 */
[----:B------:R-:W-:Y:S02]  /*a2410*/  SHF.R.U32.HI R6, RZ, 0x8, R6 ;  /* 0x00000008ff067819 */ /* 0x000fe40000011606 */
[----:B0-----:R-:W-:Y:S02]  /*a2420*/  PRMT R2, R5, 0x5410, R4 ;  /* 0x0000541005027816 */ /* 0x001fe40000000004 */
[----:B------:R-:W-:-:S02]  /*a2430*/  SHF.R.U32.HI R5, RZ, 0x8, R9 ;  /* 0x00000008ff057819 */ /* 0x000fc40000011609 */
[----:B------:R-:W-:Y:S02]  /*a2440*/  SHF.R.U32.HI R4, RZ, 0x8, R8 ;  /* 0x00000008ff047819 */ /* 0x000fe40000011608 */
[----:B------:R-:W-:Y:S02]  /*a2450*/  LOP3.LUT R5, R5, 0xffff, RZ, 0xc0, !PT ;  /* 0x0000ffff05057812 */ /* 0x000fe400078ec0ff */
[----:B------:R-:W-:Y:S02]  /*a2460*/  LOP3.LUT R4, R4, 0xffff, RZ, 0xc0, !PT ;  /* 0x0000ffff04047812 */ /* 0x000fe400078ec0ff */
[----:B------:R-:W-:Y:S02]  /*a2470*/  LOP3.LUT R7, R7, 0xffff, RZ, 0xc0, !PT ;  /* 0x0000ffff07077812 */ /* 0x000fe400078ec0ff */
[----:B------:R-:W-:Y:S02]  /*a2480*/  PRMT R4, R5, 0x3340, R4 ;  /* 0x0000334005047816 */ /* 0x000fe40000000004 */
[----:B------:R-:W-:Y:S01]  /*a2490*/  LOP3.LUT R6, R6, 0xffff, RZ, 0xc0, !PT ;  /* 0x0000ffff06067812 */ /* 0x000fe200078ec0ff */
[----:B------:R0:W-:Y:S04]  /*a24a0*/  STL [R1+0x2a4], R2 ;  /* 0x0002a40201007387 */ /* 0x0001e80000100800 */
[----:B------:R-:W3:Y:S01]  /*a24b0*/  LDL.LU R18, [R1+0x1b8] ;  /* 0x0001b80001127983 */ /* 0x000ee20000300800 */
[----:B------:R-:W-:-:S03]  /*a24c0*/  IADD3 R8, P6, R51, R40, RZ ;  /* 0x0000002833087210 */ /* 0x000fc60007fde0ff */
[----:B------:R1:W-:Y:S01]  /*a24d0*/  STL [R1+0x15c], R4 ;  /* 0x00015c0401007387 */ /* 0x0003e20000100800 */
[----:B0-----:R-:W-:Y:S02]  /*a24e0*/  PRMT R2, R7, 0x3340, R6 ;  /* 0x0000334007027816 */ /* 0x001fe40000000006 */
[----:B-1----:R-:W-:-:S03]  /*a24f0*/  SHF.R.S32.HI R4, RZ, 0x1f, R51 ;  /* 0x0000001fff047819 */ /* 0x002fc60000011433 */
[----:B------:R0:W-:Y:S02]  /*a2500*/  STL [R1+0xf8], R2 ;  /* 0x0000f80201007387 */ /* 0x0001e40000100800 */
[----:B------:R-:W-:Y:S02]  /*a2510*/  IMAD.X R9, R4, 0x1, R42, P6 ;  /* 0x0000000104097824 */ /* 0x000fe400030e062a */
[----:B------:R-:W4:Y:S04]  /*a2520*/  LDL.LU R14, [R1+0x140] ;  /* 0x00014000010e7983 */ /* 0x000f280000300800 */
[----:B------:R-:W4:Y:S04]  /*a2530*/  LDL.LU R15, [R1+0x470] ;  /* 0x00047000010f7983 */ /* 0x000f280000300800 */
[----:B------:R-:W4:Y:S04]  /*a2540*/  LDL.LU R23, [R1+0x34c] ;  /* 0x00034c0001177983 */ /* 0x000f280000300800 */
[----:B------:R1:W-:Y:S04]  /*a2550*/  STL.64 [R1+0x7c8], R8 ;  /* 0x0007c80801007387 */ /* 0x0003e80000100a00 */
[----:B------:R-:W4:Y:S01]  /*a2560*/  LDL.LU R33, [R1+0x418] ;  /* 0x0004180001217983 */ /* 0x000f220000300800 */
[----:B------:R-:W-:-:S02]  /*a2570*/  SHF.R.U32.HI R5, RZ, 0x8, R10 ;  /* 0x00000008ff057819 */ /* 0x000fc4000001160a */
[----:B------:R-:W-:Y:S02]  /*a2580*/  SHF.R.U32.HI R6, RZ, 0x8, R11 ;  /* 0x00000008ff067819 */ /* 0x000fe4000001160b */
[----:B------:R-:W-:Y:S02]  /*a2590*/  LOP3.LUT R5, R5, 0xffff, RZ, 0xc0, !PT ;  /* 0x0000ffff05057812 */ /* 0x000fe400078ec0ff */
[----:B------:R-:W-:Y:S02]  /*a25a0*/  LOP3.LUT R6, R6, 0xffff, RZ, 0xc0, !PT ;  /* 0x0000ffff06067812 */ /* 0x000fe400078ec0ff */
[--C-:B------:R-:W-:Y:S02]  /*a25b0*/  PRMT R5, R5, 0x3340, R0.reuse ;  /* 0x0000334005057816 */ /* 0x100fe40000000000 */
[----:B0-----:R-:W-:-:S03]  /*a25c0*/  PRMT R2, R6, 0x3340, R0 ;  /* 0x0000334006027816 */ /* 0x001fc60000000000 */
[----:B------:R0:W-:Y:S01]  /*a25d0*/  STL [R1+0x44], R5 ;  /* 0x0000440501007387 */ /* 0x0001e20000100800 */
[----:B-1----:R-:W-:Y:S02]  /*a25e0*/  LOP3.LUT R9, R13, 0xffff, RZ, 0xc0, !PT ;  /* 0x0000ffff0d097812 */ /* 0x002fe400078ec0ff */
[----:B------:R-:W-:Y:S01]  /*a25f0*/  LOP3.LUT R7, R50, 0xffff, RZ, 0xc0, !PT ;  /* 0x0000ffff32077812 */ /* 0x000fe200078ec0ff */
[----:B------:R1:W-:Y:S03]  /*a2600*/  STL [R1+0x40], R2 ;  /* 0x0000400201007387 */ /* 0x0003e60000100800 */
[----:B0-----:R-:W-:Y:S02]  /*a2610*/  PRMT R5, R7, 0x3340, R0 ;  /* 0x0000334007057816 */ /* 0x001fe40000000000 */
[----:B------:R-:W-:Y:S02]  /*a2620*/  IADD3 R10, P6, R51, R57, RZ ;  /* 0x00000039330a7210 */ /* 0x000fe40007fde0ff */
[----:B------:R-:W-:-:S03]  /*a2630*/  SHF.R.U32.HI R7, RZ, 0x8, R7 ;  /* 0x00000008ff077819 */ /* 0x000fc60000011607 */
[----:B------:R-:W-:Y:S01]  /*a2640*/  IMAD.X R11, R4, 0x1, R34, P6 ;  /* 0x00000001040b7824 */ /* 0x000fe200030e0622 */
[----:B------:R-:W-:Y:S02]  /*a2650*/  LOP3.LUT R7, R7, 0xffff, RZ, 0xc0, !PT ;  /* 0x0000ffff07077812 */ /* 0x000fe400078ec0ff */
[----:B--2---:R-:W-:-:S04]  /*a2660*/  LOP3.LUT R8, R29, 0xffff, RZ, 0xc0, !PT ;  /* 0x0000ffff1d087812 */ /* 0x004fc800078ec0ff */
[----:B------:R-:W-:-:S04]  /*a2670*/  PRMT R6, R9, 0x3340, R8 ;  /* 0x0000334009067816 */ /* 0x000fc80000000008 */
[----:B-1----:R-:W-:Y:S02]  /*a2680*/  PRMT R2, R6, 0x5410, R5 ;  /* 0x0000541006027816 */ /* 0x002fe40000000005 */
[----:B------:R-:W-:Y:S02]  /*a2690*/  SHF.R.U32.HI R6, RZ, 0x8, R9 ;  /* 0x00000008ff067819 */ /* 0x000fe40000011609 */
[----:B------:R-:W-:Y:S02]  /*a26a0*/  SHF.R.U32.HI R5, RZ, 0x8, R8 ;  /* 0x00000008ff057819 */ /* 0x000fe40000011608 */
[----:B------:R-:W-:Y:S02]  /*a26b0*/  LOP3.LUT R6, R6, 0xffff, RZ, 0xc0, !PT ;  /* 0x0000ffff06067812 */ /* 0x000fe400078ec0ff */
[----:B------:R-:W-:Y:S01]  /*a26c0*/  LOP3.LUT R5, R5, 0xffff, RZ, 0xc0, !PT ;  /* 0x0000ffff05057812 */ /* 0x000fe200078ec0ff */
[----:B------:R0:W-:Y:S03]  /*a26d0*/  STL [R1+0x29c], R2 ;  /* 0x00029c0201007387 */ /* 0x0001e60000100800 */
[----:B------:R-:W-:Y:S01]  /*a26e0*/  PRMT R5, R6, 0x3340, R5 ;  /* 0x0000334006057816 */ /* 0x000fe20000000005 */
[----:B------:R3:W-:Y:S04]  /*a26f0*/  STL.64 [R1+0x7c0], R10 ;  /* 0x0007c00a01007387 */ /* 0x0007e80000100a00 */
[----:B------:R-:W2:Y:S01]  /*a2700*/  LDL.LU R13, [R1+0x464] ;  /* 0x00046400010d7983 */ /* 0x000ea20000300800 */
[----:B0-----:R-:W-:-:S03]  /*a2710*/  PRMT R2, R7, 0x3340, R0 ;  /* 0x0000334007027816 */ /* 0x001fc60000000000 */
[----:B------:R0:W-:Y:S04]  /*a2720*/  STL [R1+0x158], R5 ;  /* 0x0001580501007387 */ /* 0x0001e80000100800 */
[----:B------:R-:W2:Y:S04]  /*a2730*/  LDL.LU R50, [R1+0x314] ;  /* 0x0003140001327983 */ /* 0x000ea80000300800 */
[----:B------:R1:W-:Y:S04]  /*a2740*/  STL [R1+0x3c], R2 ;  /* 0x00003c0201007387 */ /* 0x0003e80000100800 */
[----:B------:R-:W2:Y:S01]  /*a2750*/  LDL.LU R29, [R1+0x3f4] ;  /* 0x0003f400011d7983 */ /* 0x000ea20000300800 */
[----:B---3--:R-:W-:-:S02]  /*a2760*/  LOP3.LUT R10, R18, 0xffff, RZ, 0xc0, !PT ;  /* 0x0000ffff120a7812 */ /* 0x008fc400078ec0ff */
[----:B------:R-:W-:Y:S02]  /*a2770*/  LOP3.LUT R18, R59, 0xffff, RZ, 0xc0, !PT ;  /* 0x0000ffff3b127812 */ /* 0x000fe400078ec0ff */
[----:B------:R-:W3:Y:S02]  /*a2780*/  LDL.LU R59, [R1+0x3af8] ;  /* 0x003af800013b7983 */ /* 0x000ee40000300800 */
[----:B0-----:R-:W-:Y:S02]  /*a2790*/  PRMT R5, R18, 0x3340, R0 ;  /* 0x0000334012057816 */ /* 0x001fe40000000000 */
[----:B----4-:R-:W-:-:S04]  /*a27a0*/  LOP3.LUT R8, R14, 0xffff, RZ, 0xc0, !PT ;  /* 0x0000ffff0e087812 */ /* 0x010fc800078ec0ff */
[----:B------:R-:W-:Y:S02]  /*a27b0*/  PRMT R6, R10, 0x3340, R8 ;  /* 0x000033400a067816 */ /* 0x000fe40000000008 */
[----:B------:R-:W-:Y:S02]  /*a27c0*/  LOP3.LUT R9, R15, 0xffff, RZ, 0xc0, !PT ;  /* 0x0000ffff0f097812 */ /* 0x000fe400078ec0ff */
[----:B------:R-:W-:Y:S02]  /*a27d0*/  LOP3.LUT R11, R23, 0xffff, RZ, 0xc0, !PT ;  /* 0x0000ffff170b7812 */ /* 0x000fe400078ec0ff */
[----:B-1----:R-:W-:Y:S02]  /*a27e0*/  PRMT R2, R6, 0x5410, R5 ;  /* 0x0000541006027816 */ /* 0x002fe40000000005 */
[----:B------:R-:W-:Y:S02]  /*a27f0*/  PRMT R5, R11, 0x3340, R0 ;  /* 0x000033400b057816 */ /* 0x000fe40000000000 */
[----:B------:R-:W-:-:S02]  /*a2800*/  LOP3.LUT R7, R33, 0xffff, RZ, 0xc0, !PT ;  /* 0x0000ffff21077812 */ /* 0x000fc400078ec0ff */
[----:B------:R-:W-:Y:S02]  /*a2810*/  IADD3 R14, P6, R51, R47, RZ ;  /* 0x0000002f330e7210 */ /* 0x000fe40007fde0ff */
[----:B------:R-:W-:Y:S01]  /*a2820*/  PRMT R6, R9, 0x3340, R7 ;  /* 0x0000334009067816 */ /* 0x000fe20000000007 */
[----:B------:R0:W-:Y:S02]  /*a2830*/  STL [R1+0x2c0], R2 ;  /* 0x0002c00201007387 */ /* 0x0001e40000100800 */
[----:B------:R-:W-:Y:S01]  /*a2840*/  IMAD.X R15, R4, 0x1, R35, P6 ;  /* 0x00000001040f7824 */ /* 0x000fe200030e0623 */
[----:B0-----:R-:W-:-:S05]  /*a2850*/  PRMT R2, R6, 0x5410, R5 ;  /* 0x0000541006027816 */ /* 0x001fca0000000005 */
[----:B------:R-:W-:Y:S04]  /*a2860*/  STL [R1+0x294], R2 ;  /* 0x0002940201007387 */ /* 0x000fe80000100800 */
[----:B------:R0:W-:Y:S04]  /*a2870*/  STL.64 [R1+0x718], R14 ;  /* 0x0007180e01007387 */ /* 0x0001e80000100a00 */
[----:B0-----:R-:W4:Y:S04]  /*a2880*/  LDL.LU R15, [R1+0x468] ;  /* 0x00046800010f7983 */ /* 0x001f280000300800 */
[----:B------:R-:W3:Y:S04]  /*a2890*/  LDL.LU R23, [R1+0x32c] ;  /* 0x00032c0001177983 */ /* 0x000ee80000300800 */
[----:B------:R-:W3:Y:S01]  /*a28a0*/  LDL.LU R33, [R1+0x400] ;  /* 0x0004000001217983 */ /* 0x000ee20000300800 */
[----:B------:R-:W-:-:S02]  /*a28b0*/  SHF.R.U32.HI R5, RZ, 0x8, R8 ;  /* 0x00000008ff057819 */ /* 0x000fc40000011608 */
[----:B------:R-:W-:Y:S02]  /*a28c0*/  SHF.R.U32.HI R8, RZ, 0x8, R9 ;  /* 0x00000008ff087819 */ /* 0x000fe40000011609 */
[----:B------:R-:W-:Y:S02]  /*a28d0*/  SHF.R.U32.HI R7, RZ, 0x8, R7 ;  /* 0x00000008ff077819 */ /* 0x000fe40000011607 */
[----:B------:R-:W-:Y:S02]  /*a28e0*/  SHF.R.U32.HI R6, RZ, 0x8, R10 ;  /* 0x00000008ff067819 */ /* 0x000fe4000001160a */
[----:B------:R-:W-:Y:S02]  /*a28f0*/  LOP3.LUT R8, R8, 0xffff, RZ, 0xc0, !PT ;  /* 0x0000ffff08087812 */ /* 0x000fe400078ec0ff */
[----:B------:R-:W-:Y:S02]  /*a2900*/  LOP3.LUT R7, R7, 0xffff, RZ, 0xc0, !PT ;  /* 0x0000ffff07077812 */ /* 0x000fe400078ec0ff */
[----:B------:R-:W-:-:S02]  /*a2910*/  LOP3.LUT R6, R6, 0xffff, RZ, 0xc0, !PT ;  /* 0x0000ffff06067812 */ /* 0x000fc400078ec0ff */
[----:B------:R-:W-:Y:S02]  /*a2920*/  LOP3.LUT R5, R5, 0xffff, RZ, 0xc0, !PT ;  /* 0x0000ffff05057812 */ /* 0x000fe400078ec0ff */
[----:B------:R-:W-:Y:S02]  /*a2930*/  PRMT R2, R8, 0x3340, R7 ;  /* 0x0000334008027816 */ /* 0x000fe40000000007 */
[----:B------:R-:W-:Y:S02]  /*a2940*/  PRMT R58, R6, 0x3340, R5 ;  /* 0x00003340063a7816 */ /* 0x000fe40000000005 */
[----:B------:R-:W-:-:S03]  /*a2950*/  IADD3 R12, P6, R51, R45, RZ ;  /* 0x0000002d330c7210 */ /* 0x000fc60007fde0ff */
[----:B------:R-:W-:Y:S04]  /*a2960*/  STL [R1+0x3a40], R58 ;  /* 0x003a403a01007387 */ /* 0x000fe80000100800 */
[----:B------:R0:W-:Y:S01]  /*a2970*/  STL [R1+0x150], R2 ;  /* 0x0001500201007387 */ /* 0x0001e20000100800 */
[----:B--2---:R-:W-:Y:S02]  /*a2980*/  LOP3.LUT R9, R13, 0xffff, RZ, 0xc0, !PT ;  /* 0x0000ffff0d097812 */ /* 0x004fe400078ec0ff */
[----:B------:R-:W-:-:S04]  /*a2990*/  LOP3.LUT R7, R50, 0xffff, RZ, 0xc0, !PT ;  /* 0x0000ffff32077812 */ /* 0x000fc800078ec0ff */
[----:B------:R-:W-:Y:S02]  /*a29a0*/  PRMT R5, R7, 0x3340, R0 ;  /* 0x0000334007057816 */ /* 0x000fe40000000000 */
[----:B------:R-:W-:-:S04]  /*a29b0*/  LOP3.LUT R8, R29, 0xffff, RZ, 0xc0, !PT ;  /* 0x0000ffff1d087812 */ /* 0x000fc800078ec0ff */
[----:B------:R-:W-:Y:S01]  /*a29c0*/  PRMT R6, R9, 0x3340, R8 ;  /* 0x0000334009067816 */ /* 0x000fe20000000008 */
[----:B------:R-:W-:-:S03]  /*a29d0*/  IMAD.X R13, R4, 0x1, R36, P6 ;  /* 0x00000001040d7824 */ /* 0x000fc600030e0624 */
[----:B0-----:R-:W-:-:S05]  /*a29e0*/  PRMT R2, R6, 0x5410, R5 ;  /* 0x0000541006027816 */ /* 0x001fca0000000005 */
[----:B------:R-:W-:Y:S04]  /*a29f0*/  STL [R1+0x298], R2 ;  /* 0x0002980201007387 */ /* 0x000fe80000100800 */
[----:B------:R0:W-:Y:S01]  /*a2a00*/  STL.64 [R1+0x798], R12 ;  /* 0x0007980c01007387 */ /* 0x0001e20000100a00 */
[----:B------:R-:W-:Y:S02]  /*a2a10*/  SHF.R.U32.HI R6, RZ, 0x8, R9 ;  /* 0x00000008ff067819 */ /* 0x000fe40000011609 */
[----:B------:R-:W-:Y:S01]  /*a2a20*/  SHF.R.U32.HI R5, RZ, 0x8, R8 ;  /* 0x00000008ff057819 */ /* 0x000fe20000011608 */
[----:B0-----:R-:W2:Y:S04]  /*a2a30*/  LDL.LU R13, [R1+0x1d8] ;  /* 0x0001d800010d7983 */ /* 0x001ea80000300800 */
[----:B------:R-:W2:Y:S04]  /*a2a40*/  LDL.LU R50, [R1+0x11c] ;  /* 0x00011c0001327983 */ /* 0x000ea80000300800 */
[----:B------:R-:W2:Y:S01]  /*a2a50*/  LDL.LU R29, [R1+0x18c] ;  /* 0x00018c00011d7983 */ /* 0x000ea20000300800 */
[----:B------:R-:W-:-:S02]  /*a2a60*/  SHF.R.U32.HI R7, RZ, 0x8, R7 ;  /* 0x00000008ff077819 */ /* 0x000fc40000011607 */
[----:B------:R-:W-:Y:S02]  /*a2a70*/  LOP3.LUT R6, R6, 0xffff, RZ, 0xc0, !PT ;  /* 0x0000ffff06067812 */ /* 0x000fe400078ec0ff */
[----:B------:R-:W-:Y:S02]  /*a2a80*/  LOP3.LUT R5, R5, 0xffff, RZ, 0xc0, !PT ;  /* 0x0000ffff05057812 */ /* 0x000fe400078ec0ff */
[----:B------:R-:W-:Y:S02]  /*a2a90*/  LOP3.LUT R7, R7, 0xffff, RZ, 0xc0, !PT ;  /* 0x0000ffff07077812 */ /* 0x000fe400078ec0ff */
[----:B------:R-:W-:Y:S02]  /*a2aa0*/  PRMT R5, R6, 0x3340, R5 ;  /* 0x0000334006057816 */ /* 0x000fe40000000005 */
[----:B------:R-:W-:Y:S02]  /*a2ab0*/  PRMT R2, R7, 0x3340, R0 ;  /* 0x0000334007027816 */ /* 0x000fe40000000000 */
[----:B------:R-:W-:Y:S01]  /*a2ac0*/  IADD3 R14, P6, R51, R46, RZ ;  /* 0x0000002e330e7210 */ /* 0x000fe20007fde0ff */
[----:B------:R0:W-:Y:S04]  /*a2ad0*/  STL [R1+0x100], R5 ;  /* 0x0001000501007387 */ /* 0x0001e80000100800 */
[----:B------:R1:W-:Y:S01]  /*a2ae0*/  STL [R1+0x34], R2 ;  /* 0x0000340201007387 */ /* 0x0003e20000100800 */
[----:B----4-:R-:W-:-:S02]  /*a2af0*/  LOP3.LUT R8, R15, 0xffff, RZ, 0xc0, !PT ;  /* 0x0000ffff0f087812 */ /* 0x010fc400078ec0ff */
[----:B---3--:R-:W-:Y:S02]  /*a2b00*/  LOP3.LUT R17, R23, 0xffff, RZ, 0xc0, !PT ;  /* 0x0000ffff17117812 */ /* 0x008fe400078ec0ff */
[----:B------:R-:W-:Y:S02]  /*a2b10*/  LOP3.LUT R7, R33, 0xffff, RZ, 0xc0, !PT ;  /* 0x0000ffff21077812 */ /* 0x000fe400078ec0ff */
[----:B0-----:R-:W-:Y:S02]  /*a2b20*/  PRMT R5, R17, 0x3340, R0 ;  /* 0x0000334011057816 */ /* 0x001fe40000000000 */
[----:B------:R-:W-:Y:S01]  /*a2b30*/  PRMT R6, R8, 0x3340, R7 ;  /* 0x0000334008067816 */ /* 0x000fe20000000007 */
[----:B------:R-:W-:-:S03]  /*a2b40*/  IMAD.X R15, R4, 0x1, R37, P6 ;  /* 0x00000001040f7824 */ /* 0x000fc600030e0625 */
[----:B-1----:R-:W-:-:S05]  /*a2b50*/  PRMT R2, R6, 0x5410, R5 ;  /* 0x0000541006027816 */ /* 0x002fca0000000005 */
[----:B------:R-:W-:Y:S04]  /*a2b60*/  STL [R1+0x2ac], R2 ;  /* 0x0002ac0201007387 */ /* 0x000fe80000100800 */
[----:B------:R0:W-:Y:S04]  /*a2b70*/  STL.64 [R1+0x710], R14 ;  /* 0x0007100e01007387 */ /* 0x0001e80000100a00 */
[----:B0-----:R-:W3:Y:S04]  /*a2b80*/  LDL.LU R15, [R1+0x1dc] ;  /* 0x0001dc00010f7983 */ /* 0x001ee80000300800 */
        /* <DEDUP_REMOVED lines=9> */
[----:B------:R-:W-:-:S03]  /*a2c20*/  PRMT R2, R5, 0x3340, R0 ;  /* 0x0000334005027816 */ /* 0x000fc60000000000 */
[----:B------:R-:W-:Y:S04]  /*a2c30*/  STL [R1+0x3a44], R55 ;  /* 0x003a443701007387 */ /* 0x000fe80000100800 */
[----:B------:R0:W-:Y:S04]  /*a2c40*/  STL [R1+0x38], R2 ;  /* 0x0000380201007387 */ /* 0x0001e80000100800 */
[----:B------:R-:W4:Y:S01]  /*a2c50*/  LDL.LU R14, [R1+0x1c4] ;  /* 0x0001c400010e7983 */ /* 0x000f220000300800 */
[----:B------:R-:W-:-:S05]  /*a2c60*/  IADD3 R10, P6, R51, R44, RZ ;  /* 0x0000002c330a7210 */ /* 0x000fca0007fde0ff */
[----:B------:R-:W-:Y:S01]  /*a2c70*/  IMAD.X R11, R4, 0x1, R38, P6 ;  /* 0x00000001040b7824 */ /* 0x000fe200030e0626 */
[----:B--2---:R-:W-:Y:S02]  /*a2c80*/  LOP3.LUT R9, R13, 0xffff, RZ, 0xc0, !PT ;  /* 0x0000ffff0d097812 */ /* 0x004fe400078ec0ff */
[----:B------:R-:W2:Y:S01]  /*a2c90*/  LDL.LU R13, [R1+0x104] ;  /* 0x00010400010d7983 */ /* 0x000ea20000300800 */
[----:B------:R-:W-:Y:S02]  /*a2ca0*/  LOP3.LUT R8, R50, 0xffff, RZ, 0xc0, !PT ;  /* 0x0000ffff32087812 */ /* 0x000fe400078ec0ff */
[----:B------:R-:W-:Y:S02]  /*a2cb0*/  LOP3.LUT R7, R29, 0xffff, RZ, 0xc0, !PT ;  /* 0x0000ffff1d077812 */ /* 0x000fe400078ec0ff */
[----:B------:R-:W-:Y:S02]  /*a2cc0*/  PRMT R5, R8, 0x3340, R0 ;  /* 0x0000334008057816 */ /* 0x000fe40000000000 */
[----:B------:R-:W-:-:S04]  /*a2cd0*/  PRMT R6, R9, 0x3340, R7 ;  /* 0x0000334009067816 */ /* 0x000fc80000000007 */
[----:B0-----:R-:W-:Y:S02]  /*a2ce0*/  PRMT R2, R6, 0x5410, R5 ;  /* 0x0000541006027816 */ /* 0x001fe40000000005 */
[----:B------:R-:W-:-:S03]  /*a2cf0*/  SHF.R.U32.HI R6, RZ, 0x8, R9 ;  /* 0x00000008ff067819 */ /* 0x000fc60000011609 */
[----:B------:R0:W-:Y:S01]  /*a2d00*/  STL [R1+0x290], R2 ;  /* 0x0002900201007387 */ /* 0x0001e20000100800 */
[----:B------:R-:W-:-:S03]  /*a2d10*/  SHF.R.U32.HI R5, RZ, 0x8, R7 ;  /* 0x00000008ff057819 */ /* 0x000fc60000011607 */
[----:B------:R-:W2:Y:S01]  /*a2d20*/  LDL.LU R29, [R1+0x14c] ;  /* 0x00014c00011d7983 */ /* 0x000ea20000300800 */
[----:B------:R-:W-:Y:S02]  /*a2d30*/  SHF.R.U32.HI R7, RZ, 0x8, R8 ;  /* 0x00000008ff077819 */ /* 0x000fe40000011608 */
[----:B------:R-:W-:Y:S02]  /*a2d40*/  LOP3.LUT R6, R6, 0xffff, RZ, 0xc0, !PT ;  /* 0x0000ffff06067812 */ /* 0x000fe400078ec0ff */
[----:B------:R-:W-:Y:S02]  /*a2d50*/  LOP3.LUT R5, R5, 0xffff, RZ, 0xc0, !PT ;  /* 0x0000ffff05057812 */ /* 0x000fe400078ec0ff */
[----:B------:R-:W-:Y:S02]  /*a2d60*/  LOP3.LUT R7, R7, 0xffff, RZ, 0xc0, !PT ;  /* 0x0000ffff07077812 */ /* 0x000fe400078ec0ff */
[----:B------:R-:W-:Y:S02]  /*a2d70*/  PRMT R5, R6, 0x3340, R5 ;  /* 0x0000334006057816 */ /* 0x000fe40000000005 */
[----:B0-----:R-:W-:Y:S01]  /*a2d80*/  PRMT R2, R7, 0x3340, R0 ;  /* 0x0000334007027816 */ /* 0x001fe20000000000 */
[----:B------:R4:W-:Y:S04]  /*a2d90*/  STL.64 [R1+0x6e8], R10 ;  /* 0x0006e80a01007387 */ /* 0x0009e80000100a00 */
[----:B------:R0:W-:Y:S04]  /*a2da0*/  STL [R1+0x148], R5 ;  /* 0x0001480501007387 */ /* 0x0001e80000100800 */
[----:B------:R1:W-:Y:S01]  /*a2db0*/  STL [R1+0xc], R2 ;  /* 0x00000c0201007387 */ /* 0x0003e20000100800 */
[----:B---3--:R-:W-:-:S03]  /*a2dc0*/  LOP3.LUT R8, R15, 0xffff, RZ, 0xc0, !PT ;  /* 0x0000ffff0f087812 */ /* 0x008fc600078ec0ff */
[----:B------:R-:W3:Y:S01]  /*a2dd0*/  LDL.LU R15, [R1+0x498] ;  /* 0x00049800010f7983 */ /* 0x000ee20000300800 */
[----:B----4-:R-:W-:-:S03]  /*a2de0*/  LOP3.LUT R10, R23, 0xffff, RZ, 0xc0, !PT ;  /* 0x0000ffff170a7812 */ /* 0x010fc600078ec0ff */
[----:B------:R-:W4:Y:S01]  /*a2df0*/  LDL.LU R23, [R1+0x404] ;  /* 0x0004040001177983 */ /* 0x000f220000300800 */
[----:B------:R-:W-:-:S03]  /*a2e00*/  LOP3.LUT R7, R33, 0xffff, RZ, 0xc0, !PT ;  /* 0x0000ffff21077812 */ /* 0x000fc600078ec0ff */
[----:B------:R-:W4:Y:S04]  /*a2e10*/  LDL.LU R33, [R1+0x454] ;  /* 0x0004540001217983 */ /* 0x000f280000300800 */
[----:B------:R-:W4:Y:S01]  /*a2e20*/  LDL.LU R19, [R1+0x2c] ;  /* 0x00002c0001137983 */ /* 0x000f220000300800 */
[----:B------:R-:W-:Y:S02]  /*a2e30*/  IADD3 R26, P6, R51, R43, RZ ;  /* 0x0000002b331a7210 */ /* 0x000fe40007fde0ff */
[----:B0-----:R-:W-:-:S03]  /*a2e40*/  PRMT R5, R10, 0x3340, R0 ;  /* 0x000033400a057816 */ /* 0x001fc60000000000 */
[----:B------:R-:W-:Y:S01]  /*a2e50*/  IMAD.X R27, R4, 0x1, R39, P6 ;  /* 0x00000001041b7824 */ /* 0x000fe200030e0627 */
[----:B------:R-:W-:Y:S02]  /*a2e60*/  IADD3 R50, P6, R51, R61, RZ ;  /* 0x0000003d33327210 */ /* 0x000fe40007fde0ff */
[----:B------:R-:W-:-:S03]  /*a2e70*/  PRMT R6, R8, 0x3340, R7 ;  /* 0x0000334008067816 */ /* 0x000fc60000000007 */
[----:B------:R-:W-:Y:S01]  /*a2e80*/  IMAD.X R51, R4, 0x1, R41, P6 ;  /* 0x0000000104337824 */ /* 0x000fe200030e0629 */
[----:B-1----:R-:W-:Y:S02]  /*a2e90*/  PRMT R2, R6, 0x5410, R5 ;  /* 0x0000541006027816 */ /* 0x002fe40000000005 */
[----:B------:R-:W-:Y:S02]  /*a2ea0*/  SHF.R.U32.HI R5, RZ, 0x8, R8 ;  /* 0x00000008ff057819 */ /* 0x000fe40000011608 */
[----:B------:R-:W-:Y:S02]  /*a2eb0*/  SHF.R.U32.HI R4, RZ, 0x8, R7 ;  /* 0x00000008ff047819 */ /* 0x000fe40000011607 */
[----:B------:R-:W-:Y:S02]  /*a2ec0*/  LOP3.LUT R5, R5, 0xffff, RZ, 0xc0, !PT ;  /* 0x0000ffff05057812 */ /* 0x000fe400078ec0ff */
[----:B------:R-:W-:Y:S01]  /*a2ed0*/  LOP3.LUT R4, R4, 0xffff, RZ, 0xc0, !PT ;  /* 0x0000ffff04047812 */ /* 0x000fe200078ec0ff */
[----:B------:R0:W-:Y:S01]  /*a2ee0*/  STL [R1+0x284], R2 ;  /* 0x0002840201007387 */ /* 0x0001e20000100800 */
[----:B------:R-:W-:-:S03]  /*a2ef0*/  LOP3.LUT R8, R14, 0xffff, RZ, 0xc0, !PT ;  /* 0x0000ffff0e087812 */ /* 0x000fc600078ec0ff */
[----:B------:R1:W-:Y:S01]  /*a2f00*/  STL.64 [R1+0x688], R26 ;  /* 0x0006881a01007387 */ /* 0x0003e20000100a00 */
[----:B0-----:R-:W-:-:S03]  /*a2f10*/  PRMT R2, R5, 0x3340, R4 ;  /* 0x0000334005027816 */ /* 0x001fc60000000004 */
[----:B-1----:R-:W4:Y:S04]  /*a2f20*/  LDL.LU.64 R26, [R1+0x3af0] ;  /* 0x003af000011a7983 */ /* 0x002f280000300a00 */
[----:B------:R0:W-:Y:S04]  /*a2f30*/  STL.64 [R1+0x6b0], R50 ;  /* 0x0006b03201007387 */ /* 0x0001e80000100a00 */
[----:B0-----:R-:W4:Y:S04]  /*a2f40*/  LDL.LU.64 R50, [R1+0x3ae8] ;  /* 0x003ae80001327983 */ /* 0x001f280000300a00 */
[----:B------:R0:W-:Y:S04]  /*a2f50*/  STL [R1+0x140], R2 ;  /* 0x0001400201007387 */ /* 0x0001e80000100800 */
[----:B------:R-:W4:Y:S04]  /*a2f60*/  LDL.LU R14, [R1+0x1c8] ;  /* 0x0001c800010e7983 */ /* 0x000f280000300800 */
[----:B------:R-:W4:Y:S01]  /*a2f70*/  LDL.LU R22, [R1+0x154] ;  /* 0x0001540001167983 */ /* 0x000f220000300800 */
[----:B--2---:R-:W-:-:S04]  /*a2f80*/  LOP3.LUT R7, R13, 0xffff, RZ, 0xc0, !PT ;  /* 0x0000ffff0d077812 */ /* 0x004fc800078ec0ff */
[----:B------:R-:W-:Y:S02]  /*a2f90*/  PRMT R4, R7, 0x3340, R0 ;  /* 0x0000334007047816 */ /* 0x000fe40000000000 */
[----:B------:R-:W-:-:S04]  /*a2fa0*/  LOP3.LUT R6, R29, 0xffff, RZ, 0xc0, !PT ;  /* 0x0000ffff1d067812 */ /* 0x000fc800078ec0ff */
        /* <DEDUP_REMOVED lines=9> */
[----:B------:R-:W-:-:S05]  /*a3040*/  PRMT R4, R5, 0x3340, R4 ;  /* 0x0000334005047816 */ /* 0x000fca0000000004 */
[----:B------:R1:W-:Y:S01]  /*a3050*/  STL [R1+0x104], R4 ;  /* 0x0001040401007387 */ /* 0x0003e20000100800 */
[----:B0-----:R-:W-:-:S05]  /*a3060*/  PRMT R2, R6, 0x3340, R0 ;  /* 0x0000334006027816 */ /* 0x001fca0000000000 */
[----:B------:R0:W-:Y:S01]  /*a3070*/  STL [R1], R2 ;  /* 0x0000000201007387 */ /* 0x0001e20000100800 */
[----:B---3--:R-:W-:Y:S02]  /*a3080*/  LOP3.LUT R7, R15, 0xffff, RZ, 0xc0, !PT ;  /* 0x0000ffff0f077812 */ /* 0x008fe400078ec0ff */
[----:B----4-:R-:W-:Y:S02]  /*a3090*/  LOP3.LUT R9, R23, 0xffff, RZ, 0xc0, !PT ;  /* 0x0000ffff17097812 */ /* 0x010fe400078ec0ff */
[----:B------:R-:W-:Y:S02]  /*a30a0*/  LOP3.LUT R6, R33, 0xffff, RZ, 0xc0, !PT ;  /* 0x0000ffff21067812 */ /* 0x000fe400078ec0ff */
[----:B-1----:R-:W-:Y:S02]  /*a30b0*/  PRMT R4, R9, 0x3340, R0 ;  /* 0x0000334009047816 */ /* 0x002fe40000000000 */
[----:B------:R-:W-:Y:S02]  /*a30c0*/  PRMT R5, R7, 0x3340, R6 ;  /* 0x0000334007057816 */ /* 0x000fe40000000006 */
[----:B------:R-:W-:-:S02]  /*a30d0*/  IADD3 R12, P6, R19, R40, RZ ;  /* 0x00000028130c7210 */ /* 0x000fc40007fde0ff */
[----:B0-----:R-:W-:Y:S02]  /*a30e0*/  PRMT R2, R5, 0x5410, R4 ;  /* 0x0000541005027816 */ /* 0x001fe40000000004 */
[----:B------:R-:W-:-:S03]  /*a30f0*/  SHF.R.S32.HI R4, RZ, 0x1f, R19 ;  /* 0x0000001fff047819 */ /* 0x000fc60000011413 */
[----:B------:R-:W-:Y:S02]  /*a3100*/  STL [R1+0x25c], R2 ;  /* 0x00025c0201007387 */ /* 0x000fe40000100800 */
[----:B------:R-:W-:Y:S02]  /*a3110*/  IMAD.X R13, R4, 0x1, R42, P6 ;  /* 0x00000001040d7824 */ /* 0x000fe400030e062a */
[----:B------:R-:W2:Y:S04]  /*a3120*/  LDL.LU R16, [R1+0x4a0] ;  /* 0x0004a00001107983 */ /* 0x000ea80000300800 */
[----:B------:R-:W3:Y:S04]  /*a3130*/  LDL.LU R25, [R1+0x428] ;  /* 0x0004280001197983 */ /* 0x000ee80000300800 */
[----:B------:R0:W-:Y:S04]  /*a3140*/  STL.64 [R1+0x628], R12 ;  /* 0x0006280c01007387 */ /* 0x0001e80000100a00 */
[----:B0-----:R-:W4:Y:S04]  /*a3150*/  LDL.LU R13, [R1+0x460] ;  /* 0x00046000010d7983 */ /* 0x001f280000300800 */
        /* <DEDUP_REMOVED lines=10> */
[----:B------:R-:W-:Y:S02]  /*a3200*/  LOP3.LUT R8, R14, 0xffff, RZ, 0xc0, !PT ;  /* 0x0000ffff0e087812 */ /* 0x000fe400078ec0ff */
[----:B------:R-:W-:Y:S02]  /*a3210*/  LOP3.LUT R14, R60, 0xffff, RZ, 0xc0, !PT ;  /* 0x0000ffff3c0e7812 */ /* 0x000fe400078ec0ff */
[----:B------:R-:W-:Y:S02]  /*a3220*/  LOP3.LUT R7, R22, 0xffff, RZ, 0xc0, !PT ;  /* 0x0000ffff16077812 */ /* 0x000fe400078ec0ff */
[----:B------:R-:W-:Y:S02]  /*a3230*/  PRMT R2, R6, 0x3340, R5 ;  /* 0x0000334006027816 */ /* 0x000fe40000000005 */
[----:B------:R-:W-:Y:S02]  /*a3240*/  PRMT R5, R14, 0x3340, R0 ;  /* 0x000033400e057816 */ /* 0x000fe40000000000 */
[----:B------:R-:W-:-:S02]  /*a3250*/  PRMT R6, R8, 0x3340, R7 ;  /* 0x0000334008067816 */ /* 0x000fc40000000007 */
[----:B------:R-:W-:Y:S01]  /*a3260*/  IADD3 R10, P6, R19, R57, RZ ;  /* 0x00000039130a7210 */ /* 0x000fe20007fde0ff */
[----:B------:R-:W-:Y:S01]  /*a3270*/  STL [R1+0x3a68], R33 ;  /* 0x003a682101007387 */ /* 0x000fe20000100800 */
[----:B------:R-:W-:-:S03]  /*a3280*/  SHF.R.U32.HI R30, RZ, 0x8, R9 ;  /* 0x00000008ff1e7819 */ /* 0x000fc60000011609 */
[----:B------:R0:W-:Y:S01]  /*a3290*/  STL [R1+0x110], R2 ;  /* 0x0001100201007387 */ /* 0x0001e20000100800 */
[----:B------:R-:W-:Y:S01]  /*a32a0*/  IMAD.X R11, R4, 0x1, R34, P6 ;  /* 0x00000001040b7824 */ /* 0x000fe200030e0622 */
[----:B------:R-:W-:Y:S02]  /*a32b0*/  LOP3.LUT R30, R30, 0xffff, RZ, 0xc0, !PT ;  /* 0x0000ffff1e1e7812 */ /* 0x000fe400078ec0ff */
[----:B------:R-:W4:Y:S01]  /*a32c0*/  LDL.LU R60, [R1+0x3ae4] ;  /* 0x003ae400013c7983 */ /* 0x000f220000300800 */
[----:B0-----:R-:W-:Y:S02]  /*a32d0*/  PRMT R2, R6, 0x5410, R5 ;  /* 0x0000541006027816 */ /* 0x001fe40000000005 */
[----:B------:R-:W-:Y:S02]  /*a32e0*/  SHF.R.U32.HI R6, RZ, 0x8, R8 ;  /* 0x00000008ff067819 */ /* 0x000fe40000011608 */
[----:B------:R-:W-:Y:S01]  /*a32f0*/  SHF.R.U32.HI R5, RZ, 0x8, R7 ;  /* 0x00000008ff057819 */ /* 0x000fe20000011607 */
[----:B------:R0:W-:Y:S01]  /*a3300*/  STL [R1+0x2a0], R2 ;  /* 0x0002a00201007387 */ /* 0x0001e20000100800 */
[----:B------:R-:W-:-:S02]  /*a3310*/  LOP3.LUT R6, R6, 0xffff, RZ, 0xc0, !PT ;  /* 0x0000ffff06067812 */ /* 0x000fc400078ec0ff */
[----:B------:R-:W-:Y:S01]  /*a3320*/  LOP3.LUT R5, R5, 0xffff, RZ, 0xc0, !PT ;  /* 0x0000ffff05057812 */ /* 0x000fe200078ec0ff */
[----:B------:R2:W-:Y:S01]  /*a3330*/  STL.64 [R1+0x620], R10 ;  /* 0x0006200a01007387 */ /* 0x0005e20000100a00 */
[----:B------:R-:W-:Y:S02]  /*a3340*/  PRMT R30, R30, 0x3340, R0 ;  /* 0x000033401e1e7816 */ /* 0x000fe40000000000 */
[----:B0-----:R-:W-:-:S03]  /*a3350*/  PRMT R2, R6, 0x3340, R5 ;  /* 0x0000334006027816 */ /* 0x001fc60000000005 */
[----:B------:R-:W-:Y:S04]  /*a3360*/  STL [R1+0x3a6c], R30 ;  /* 0x003a6c1e01007387 */ /* 0x000fe80000100800 */
[----:B------:R0:W-:Y:S04]  /*a3370*/  STL [R1+0x3a48], R2 ;  /* 0x003a480201007387 */ /* 0x0001e80000100800 */
[----:B------:R-:W4:Y:S04]  /*a3380*/  LDL.LU R58, [R1+0x2f4] ;  /* 0x0002f400013a7983 */ /* 0x000f280000300800 */
[----:B------:R-:W4:Y:S01]  /*a3390*/  LDL.LU R49, [R1+0x12c] ;  /* 0x00012c0001317983 */ /* 0x000f220000300800 */
[----:B------:R-:W-:-:S02]  /*a33a0*/  IADD3 R28, P6, R19, R47, RZ ;  /* 0x0000002f131c7210 */ /* 0x000fc40007fde0ff */
[----:B--2---:R-:W-:Y:S02]  /*a33b0*/  LOP3.LUT R10, R16, 0xffff, RZ, 0xc0, !PT ;  /* 0x0000ffff100a7812 */ /* 0x004fe400078ec0ff */
[----:B---3--:R-:W-:-:S04]  /*a33c0*/  LOP3.LUT R12, R25, 0xffff, RZ, 0xc0, !PT ;  /* 0x0000ffff190c7812 */ /* 0x008fc800078ec0ff */
[----:B------:R-:W-:Y:S02]  /*a33d0*/  PRMT R5, R12, 0x3340, R0 ;  /* 0x000033400c057816 */ /* 0x000fe40000000000 */
[----:B----4-:R-:W-:-:S04]  /*a33e0*/  LOP3.LUT R8, R13, 0xffff, RZ, 0xc0, !PT ;  /* 0x0000ffff0d087812 */ /* 0x010fc800078ec0ff */
[----:B------:R-:W-:-:S04]  /*a33f0*/  PRMT R6, R10, 0x3340, R8 ;  /* 0x000033400a067816 */ /* 0x000fc80000000008 */
[----:B0-----:R-:W-:-:S05]  /*a3400*/  PRMT R2, R6, 0x5410, R5 ;  /* 0x0000541006027816 */ /* 0x001fca0000000005 */
[----:B------:R0:W-:Y:S04]  /*a3410*/  STL [R1+0x23c], R2 ;  /* 0x00023c0201007387 */ /* 0x0001e80000100800 */
[----:B------:R-:W2:Y:S04]  /*a3420*/  LDL.LU R53, [R1+0x1a4] ;  /* 0x0001a40001357983 */ /* 0x000ea80000300800 */
[----:B------:R-:W3:Y:S04]  /*a3430*/  LDL.LU R22, [R1+0x49c] ;  /* 0x00049c0001167983 */ /* 0x000ee80000300800 */
[----:B------:R-:W4:Y:S04]  /*a3440*/  LDL.LU R13, [R1+0x408] ;  /* 0x00040800010d7983 */ /* 0x000f280000300800 */
[----:B------:R-:W4:Y:S01]  /*a3450*/  LDL.LU R16, [R1+0x458] ;  /* 0x0004580001107983 */ /* 0x000f220000300800 */
[----:B------:R-:W-:-:S02]  /*a3460*/  LOP3.LUT R9, R29, 0xffff, RZ, 0xc0, !PT ;  /* 0x0000ffff1d097812 */ /* 0x000fc400078ec0ff */
[----:B------:R-:W-:Y:S02]  /*a3470*/  LOP3.LUT R11, R15, 0xffff, RZ, 0xc0, !PT ;  /* 0x0000ffff0f0b7812 */ /* 0x000fe400078ec0ff */
[----:B------:R-:W-:Y:S02]  /*a3480*/  LOP3.LUT R7, R23, 0xffff, RZ, 0xc0, !PT ;  /* 0x0000ffff17077812 */ /* 0x000fe400078ec0ff */
[----:B------:R-:W-:Y:S02]  /*a3490*/  PRMT R5, R11, 0x3340, R0 ;  /* 0x000033400b057816 */ /* 0x000fe40000000000 */
[----:B------:R-:W-:Y:S02]  /*a34a0*/  PRMT R6, R9, 0x3340, R7 ;  /* 0x0000334009067816 */ /* 0x000fe40000000007 */
[----:B------:R-:W-:Y:S02]  /*a34b0*/  SHF.R.U32.HI R9, RZ, 0x8, R9 ;  /* 0x00000008ff097819 */ /* 0x000fe40000011609 */
[----:B0-----:R-:W-:-:S02]  /*a34c0*/  PRMT R2, R6, 0x5410, R5 ;  /* 0x0000541006027816 */ /* 0x001fc40000000005 */
[----:B------:R-:W-:Y:S02]  /*a34d0*/  SHF.R.U32.HI R6, RZ, 0x8, R10 ;  /* 0x00000008ff067819 */ /* 0x000fe4000001160a */
[----:B------:R-:W-:Y:S02]  /*a34e0*/  SHF.R.U32.HI R5, RZ, 0x8, R8 ;  /* 0x00000008ff057819 */ /* 0x000fe40000011608 */
[----:B------:R-:W-:Y:S02]  /*a34f0*/  SHF.R.U32.HI R7, RZ, 0x8, R7 ;  /* 0x00000008ff077819 */ /* 0x000fe40000011607 */
[----:B------:R-:W-:Y:S02]  /*a3500*/  LOP3.LUT R6, R6, 0xffff, RZ, 0xc0, !PT ;  /* 0x0000ffff06067812 */ /* 0x000fe400078ec0ff */
[----:B------:R-:W-:Y:S02]  /*a3510*/  LOP3.LUT R5, R5, 0xffff, RZ, 0xc0, !PT ;  /* 0x0000ffff05057812 */ /* 0x000fe400078ec0ff */
[----:B------:R-:W-:-:S02]  /*a3520*/  LOP3.LUT R8, R9, 0xffff, RZ, 0xc0, !PT ;  /* 0x0000ffff09087812 */ /* 0x000fc400078ec0ff */
[----:B------:R-:W-:Y:S01]  /*a3530*/  LOP3.LUT R7, R7, 0xffff, RZ, 0xc0, !PT ;  /* 0x0000ffff07077812 */ /* 0x000fe200078ec0ff */
[----:B------:R-:W-:Y:S01]  /*a3540*/  IMAD.X R29, R4, 0x1, R35, P6 ;  /* 0x00000001041d7824 */ /* 0x000fe200030e0623 */
[----:B------:R0:W-:Y:S01]  /*a3550*/  STL [R1+0x22c], R2 ;  /* 0x00022c0201007387 */ /* 0x0001e20000100800 */
[----:B------:R-:W-:-:S03]  /*a3560*/  PRMT R5, R6, 0x3340, R5 ;  /* 0x0000334006057816 */ /* 0x000fc60000000005 */
[----:B------:R1:W-:Y:S01]  /*a3570*/  STL.64 [R1+0x550], R28 ;  /* 0x0005501c01007387 */ /* 0x0003e20000100a00 */
[----:B0-----:R-:W-:-:S03]  /*a3580*/  PRMT R2, R8, 0x3340, R7 ;  /* 0x0000334008027816 */ /* 0x001fc60000000007 */
[----:B------:R-:W-:Y:S04]  /*a3590*/  STL [R1+0x138], R5 ;  /* 0x0001380501007387 */ /* 0x000fe80000100800 */
[----:B------:R-:W-:Y:S04]  /*a35a0*/  STL [R1+0x10c], R2 ;  /* 0x00010c0201007387 */ /* 0x000fe80000100800 */
[----:B------:R-:W4:Y:S04]  /*a35b0*/  LDL.LU R25, [R1+0x300] ;  /* 0x0003000001197983 */ /* 0x000f280000300800 */
[----:B------:R-:W4:Y:S01]  /*a35c0*/  LDL.LU R15, [R1+0x130] ;  /* 0x00013000010f7983 */ /* 0x000f220000300800 */
[----:B-1----:R-:W-:-:S03]  /*a35d0*/  IADD3 R28, P6, R19, R45, RZ ;  /* 0x0000002d131c7210 */ /* 0x002fc60007fde0ff */
[----:B------:R-:W4:Y:S02]  /*a35e0*/  LDL.LU R23, [R1+0x1a8] ;  /* 0x0001a80001177983 */ /* 0x000f240000300800 */
[----:B------:R-:W-:Y:S01]  /*a35f0*/  IMAD.X R29, R4, 0x1, R36, P6 ;  /* 0x00000001041d7824 */ /* 0x000fe200030e0624 */
[----:B------:R-:W-:-:S04]  /*a3600*/  LOP3.LUT R10, R58, 0xffff, RZ, 0xc0, !PT ;  /* 0x0000ffff3a0a7812 */ /* 0x000fc800078ec0ff */
[----:B------:R0:W-:Y:S02]  /*a3610*/  STL.64 [R1+0x5b0], R28 ;  /* 0x0005b01c01007387 */ /* 0x0001e40000100a00 */
[----:B0-----:R-:W-:Y:S02]  /*a3620*/  SHF.R.U32.HI R29, RZ, 0x8, R11 ;  /* 0x00000008ff1d7819 */ /* 0x001fe4000001160b */
[----:B------:R-:W-:Y:S02]  /*a3630*/  SHF.R.U32.HI R28, RZ, 0x8, R12 ;  /* 0x00000008ff1c7819 */ /* 0x000fe4000001160c */
[----:B------:R-:W-:Y:S02]  /*a3640*/  LOP3.LUT R11, R49, 0xffff, RZ, 0xc0, !PT ;  /* 0x0000ffff310b7812 */ /* 0x000fe400078ec0ff */
[----:B------:R-:W-:Y:S02]  /*a3650*/  LOP3.LUT R29, R29, 0xffff, RZ, 0xc0, !PT ;  /* 0x0000ffff1d1d7812 */ /* 0x000fe400078ec0ff */
[----:B------:R-:W-:-:S02]  /*a3660*/  LOP3.LUT R28, R28, 0xffff, RZ, 0xc0, !PT ;  /* 0x0000ffff1c1c7812 */ /* 0x000fc400078ec0ff */
[--C-:B------:R-:W-:Y:S02]  /*a3670*/  PRMT R5, R11, 0x3340, R0.reuse ;  /* 0x000033400b057816 */ /* 0x100fe40000000000 */
[--C-:B------:R-:W-:Y:S02]  /*a3680*/  PRMT R29, R29, 0x3340, R0.reuse ;  /* 0x000033401d1d7816 */ /* 0x100fe40000000000 */
[----:B------:R-:W-:-:S05]  /*a3690*/  PRMT R28, R28, 0x3340, R0 ;  /* 0x000033401c1c7816 */ /* 0x000fca0000000000 */
[----:B------:R0:W-:Y:S02]  /*a36a0*/  STL.64 [R1+0x3a58], R28 ;  /* 0x003a581c01007387 */ /* 0x0001e40000100a00 */
[----:B0-----:R-:W-:-:S05]  /*a36b0*/  IADD3 R28, P6, R19, R46, RZ ;  /* 0x0000002e131c7210 */ /* 0x001fca0007fde0ff */
[----:B------:R-:W-:Y:S01]  /*a36c0*/  IMAD.X R29, R4, 0x1, R37, P6 ;  /* 0x00000001041d7824 */ /* 0x000fe200030e0625 */
[----:B--2---:R-:W-:-:S04]  /*a36d0*/  LOP3.LUT R8, R53, 0xffff, RZ, 0xc0, !PT ;  /* 0x0000ffff35087812 */ /* 0x004fc800078ec0ff */
[----:B------:R-:W-:Y:S02]  /*a36e0*/  PRMT R6, R10, 0x3340, R8 ;  /* 0x000033400a067816 */ /* 0x000fe40000000008 */
[----:B---3--:R-:W-:Y:S02]  /*a36f0*/  LOP3.LUT R9, R22, 0xffff, RZ, 0xc0, !PT ;  /* 0x0000ffff16097812 */ /* 0x008fe400078ec0ff */
[----:B----4-:R-:W-:Y:S02]  /*a3700*/  LOP3.LUT R13, R13, 0xffff, RZ, 0xc0, !PT ;  /* 0x0000ffff0d0d7812 */ /* 0x010fe400078ec0ff */
[----:B------:R-:W-:Y:S02]  /*a3710*/  PRMT R2, R6, 0x5410, R5 ;  /* 0x0000541006027816 */ /* 0x000fe40000000005 */
[----:B------:R-:W-:Y:S02]  /*a3720*/  LOP3.LUT R7, R16, 0xffff, RZ, 0xc0, !PT ;  /* 0x0000ffff10077812 */ /* 0x000fe400078ec0ff */
[----:B------:R-:W-:-:S02]  /*a3730*/  PRMT R5, R13, 0x3340, R0 ;  /* 0x000033400d057816 */ /* 0x000fc40000000000 */
[----:B------:R-:W-:Y:S01]  /*a3740*/  PRMT R6, R9, 0x3340, R7 ;  /* 0x0000334009067816 */ /* 0x000fe20000000007 */
[----:B------:R0:W-:Y:S01]  /*a3750*/  STL [R1+0x21c], R2 ;  /* 0x00021c0201007387 */ /* 0x0001e20000100800 */
[----:B------:R-:W-:Y:S02]  /*a3760*/  SHF.R.U32.HI R10, RZ, 0x8, R10 ;  /* 0x00000008ff0a7819 */ /* 0x000fe4000001160a */
[----:B0-----:R-:W-:Y:S02]  /*a3770*/  PRMT R2, R6, 0x5410, R5 ;  /* 0x0000541006027816 */ /* 0x001fe40000000005 */
[----:B------:R-:W-:Y:S02]  /*a3780*/  SHF.R.U32.HI R6, RZ, 0x8, R9 ;  /* 0x00000008ff067819 */ /* 0x000fe40000011609 */
[----:B------:R-:W-:Y:S02]  /*a3790*/  SHF.R.U32.HI R5, RZ, 0x8, R7 ;  /* 0x00000008ff057819 */ /* 0x000fe40000011607 */
[----:B------:R-:W-:-:S02]  /*a37a0*/  LOP3.LUT R6, R6, 0xffff, RZ, 0xc0, !PT ;  /* 0x0000ffff06067812 */ /* 0x000fc400078ec0ff */
[----:B------:R-:W-:Y:S02]  /*a37b0*/  LOP3.LUT R5, R5, 0xffff, RZ, 0xc0, !PT ;  /* 0x0000ffff05057812 */ /* 0x000fe400078ec0ff */
[----:B------:R-:W-:Y:S02]  /*a37c0*/  SHF.R.U32.HI R7, RZ, 0x8, R8 ;  /* 0x00000008ff077819 */ /* 0x000fe40000011608 */
[----:B------:R-:W-:Y:S01]  /*a37d0*/  PRMT R53, R6, 0x3340, R5 ;  /* 0x0000334006357816 */ /* 0x000fe20000000005 */
[----:B------:R0:W-:Y:S01]  /*a37e0*/  STL [R1+0x28c], R2 ;  /* 0x00028c0201007387 */ /* 0x0001e20000100800 */
[----:B------:R-:W-:Y:S02]  /*a37f0*/  LOP3.LUT R8, R10, 0xffff, RZ, 0xc0, !PT ;  /* 0x0000ffff0a087812 */ /* 0x000fe400078ec0ff */
[----:B------:R-:W-:Y:S01]  /*a3800*/  LOP3.LUT R7, R7, 0xffff, RZ, 0xc0, !PT ;  /* 0x0000ffff07077812 */ /* 0x000fe200078ec0ff */
[----:B------:R1:W-:Y:S04]  /*a3810*/  STL.64 [R1+0x4e8], R28 ;  /* 0x0004e81c01007387 */ /* 0x0003e80000100a00 */
[----:B------:R-:W-:Y:S01]  /*a3820*/  STL [R1+0x3a4c], R53 ;  /* 0x003a4c3501007387 */ /* 0x000fe20000100800 */
[----:B0-----:R-:W-:-:S03]  /*a3830*/  PRMT R2, R8, 0x3340, R7 ;  /* 0x0000334008027816 */ /* 0x001fc60000000007 */
[----:B------:R-:W2:Y:S04]  /*a3840*/  LDL.LU R22, [R1+0x2d8] ;  /* 0x0002d80001167983 */ /* 0x000ea80000300800 */
[----:B------:R0:W-:Y:S04]  /*a3850*/  STL [R1+0x134], R2 ;  /* 0x0001340201007387 */ /* 0x0001e80000100800 */
[----:B------:R-:W3:Y:S01]  /*a3860*/  LDL.LU R49, [R1+0x180] ;  /* 0x0001800001317983 */ /* 0x000ee20000300800 */
[----:B------:R-:W-:-:S03]  /*a3870*/  LOP3.LUT R8, R15, 0xffff, RZ, 0xc0, !PT ;  /* 0x0000ffff0f087812 */ /* 0x000fc600078ec0ff */
[----:B------:R-:W4:Y:S04]  /*a3880*/  LDL.LU R16, [R1+0x4d8] ;  /* 0x0004d80001107983 */ /* 0x000f280000300800 */
[----:B------:R-:W4:Y:S01]  /*a3890*/  LDL.LU R15, [R1+0x4a4] ;  /* 0x0004a400010f7983 */ /* 0x000f220000300800 */
[----:B------:R-:W-:Y:S02]  /*a38a0*/  LOP3.LUT R9, R25, 0xffff, RZ, 0xc0, !PT ;  /* 0x0000ffff19097812 */ /* 0x000fe400078ec0ff */
[----:B------:R-:W-:Y:S02]  /*a38b0*/  LOP3.LUT R7, R23, 0xffff, RZ, 0xc0, !PT ;  /* 0x0000ffff17077812 */ /* 0x000fe400078ec0ff */
[----:B------:R-:W-:Y:S02]  /*a38c0*/  PRMT R5, R8, 0x3340, R0 ;  /* 0x0000334008057816 */ /* 0x000fe40000000000 */
[----:B------:R-:W-:-:S02]  /*a38d0*/  PRMT R6, R9, 0x3340, R7 ;  /* 0x0000334009067816 */ /* 0x000fc40000000007 */
[C---:B-1----:R-:W-:Y:S02]  /*a38e0*/  IADD3 R28, P6, R19.reuse, R44, RZ ;  /* 0x0000002c131c7210 */ /* 0x042fe40007fde0ff */
[----:B0-----:R-:W-:Y:S02]  /*a38f0*/  PRMT R2, R6, 0x5410, R5 ;  /* 0x0000541006027816 */ /* 0x001fe40000000005 */
[----:B------:R-:W-:Y:S02]  /*a3900*/  SHF.R.U32.HI R6, RZ, 0x8, R9 ;  /* 0x00000008ff067819 */ /* 0x000fe40000011609 */
[----:B------:R-:W-:Y:S01]  /*a3910*/  SHF.R.U32.HI R5, RZ, 0x8, R7 ;  /* 0x00000008ff057819 */ /* 0x000fe20000011607 */
[----:B------:R-:W-:Y:S01]  /*a3920*/  IMAD.X R29, R4, 0x1, R38, P6 ;  /* 0x00000001041d7824 */ /* 0x000fe200030e0626 */
[----:B------:R-:W-:Y:S02]  /*a3930*/  SHF.R.U32.HI R23, RZ, 0x8, R8 ;  /* 0x00000008ff177819 */ /* 0x000fe40000011608 */
[----:B------:R-:W-:-:S02]  /*a3940*/  IADD3 R8, P6, R19, R43, RZ ;  /* 0x0000002b13087210 */ /* 0x000fc40007fde0ff */
[----:B------:R-:W-:Y:S02]  /*a3950*/  LOP3.LUT R6, R6, 0xffff, RZ, 0xc0, !PT ;  /* 0x0000ffff06067812 */ /* 0x000fe400078ec0ff */
[----:B------:R-:W-:Y:S01]  /*a3960*/  LOP3.LUT R5, R5, 0xffff, RZ, 0xc0, !PT ;  /* 0x0000ffff05057812 */ /* 0x000fe200078ec0ff */
[----:B------:R0:W-:Y:S01]  /*a3970*/  STL [R1+0x1fc], R2 ;  /* 0x0001fc0201007387 */ /* 0x0001e20000100800 */
[----:B------:R-:W-:Y:S01]  /*a3980*/  IMAD.X R9, R4, 0x1, R39, P6 ;  /* 0x0000000104097824 */ /* 0x000fe200030e0627 */
[----:B------:R-:W-:Y:S02]  /*a3990*/  LOP3.LUT R23, R23, 0xffff, RZ, 0xc0, !PT ;  /* 0x0000ffff17177812 */ /* 0x000fe400078ec0ff */
[----:B------:R-:W4:Y:S01]  /*a39a0*/  LDL.LU R25, [R1+0x28] ;  /* 0x0000280001197983 */ /* 0x000f220000300800 */
[----:B0-----:R-:W-:Y:S02]  /*a39b0*/  PRMT R2, R6, 0x3340, R5 ;  /* 0x0000334006027816 */ /* 0x001fe40000000005 */
[----:B------:R-:W-:-:S02]  /*a39c0*/  IADD3 R6, P6, R19, R61, RZ ;  /* 0x0000003d13067210 */ /* 0x000fc40007fde0ff */
[----:B------:R-:W-:Y:S02]  /*a39d0*/  SHF.R.U32.HI R19, RZ, 0x8, R11 ;  /* 0x00000008ff137819 */ /* 0x000fe4000001160b */
[--C-:B------:R-:W-:Y:S02]  /*a39e0*/  PRMT R23, R23, 0x3340, R0.reuse ;  /* 0x0000334017177816 */ /* 0x100fe40000000000 */
[----:B------:R-:W-:Y:S01]  /*a39f0*/  LOP3.LUT R19, R19, 0xffff, RZ, 0xc0, !PT ;  /* 0x0000ffff13137812 */ /* 0x000fe200078ec0ff */
[----:B------:R-:W-:Y:S01]  /*a3a00*/  STL.64 [R1+0x520], R28 ;  /* 0x0005201c01007387 */ /* 0x000fe20000100a00 */
[----:B------:R-:W-:Y:S02]  /*a3a10*/  IMAD.X R7, R4, 0x1, R41, P6 ;  /* 0x0000000104077824 */ /* 0x000fe400030e0629 */
[----:B------:R-:W-:Y:S01]  /*a3a20*/  PRMT R19, R19, 0x3340, R0 ;  /* 0x0000334013137816 */ /* 0x000fe20000000000 */
[----:B------:R-:W-:Y:S04]  /*a3a30*/  STL [R1+0x3a70], R23 ;  /* 0x003a701701007387 */ /* 0x000fe80000100800 */
[----:B------:R-:W-:Y:S04]  /*a3a40*/  STL [R1+0x130], R2 ;  /* 0x0001300201007387 */ /* 0x000fe80000100800 */
[----:B------:R-:W4:Y:S04]  /*a3a50*/  LDL.LU R58, [R1+0x2868] ;  /* 0x00286800013a7983 */ /* 0x000f280000300800 */
[----:B------:R0:W-:Y:S04]  /*a3a60*/  STL.64 [R1+0x4e0], R8 ;  /* 0x0004e00801007387 */ /* 0x0001e80000100a00 */
[----:B------:R2:W-:Y:S04]  /*a3a70*/  STL.64 [R1+0x528], R6 ;  /* 0x0005280601007387 */ /* 0x0005e80000100a00 */
[----:B------:R-:W-:Y:S01]  /*a3a80*/  STL [R1+0x3a88], R19 ;  /* 0x003a881301007387 */ /* 0x000fe20000100800 */
[----:B0-----:R-:W-:-:S03]  /*a3a90*/  LOP3.LUT R8, R60, 0xffff, RZ, 0xc0, !PT ;  /* 0x0000ffff3c087812 */ /* 0x001fc600078ec0ff */
[----:B------:R-:W4:Y:S01]  /*a3aa0*/  LDL.LU R60, [R1+0x3ae0] ;  /* 0x003ae000013c7983 */ /* 0x000f220000300800 */
[----:B------:R-:W-:Y:S02]  /*a3ab0*/  PRMT R4, R8, 0x3340, R0 ;  /* 0x0000334008047816 */ /* 0x000fe40000000000 */
[----:B--2---:R-:W-:Y:S02]  /*a3ac0*/  LOP3.LUT R7, R22, 0xffff, RZ, 0xc0, !PT ;  /* 0x0000ffff16077812 */ /* 0x004fe400078ec0ff */
[----:B------:R-:W2:Y:S01]  /*a3ad0*/  LDL.LU R22, [R1+0x2f0] ;  /* 0x0002f00001167983 */ /* 0x000ea20000300800 */
[----:B---3--:R-:W-:-:S04]  /*a3ae0*/  LOP3.LUT R6, R49, 0xffff, RZ, 0xc0, !PT ;  /* 0x0000ffff31067812 */ /* 0x008fc800078ec0ff */
[----:B------:R-:W-:-:S04]  /*a3af0*/  PRMT R5, R7, 0x3340, R6 ;  /* 0x0000334007057816 */ /* 0x000fc80000000006 */
[----:B------:R-:W-:Y:S02]  /*a3b00*/  PRMT R2, R5, 0x5410, R4 ;  /* 0x0000541005027816 */ /* 0x000fe40000000004 */
[----:B----4-:R-:W-:-:S03]  /*a3b10*/  SHF.R.U32.HI R4, RZ, 0x8, R15 ;  /* 0x00000008ff047819 */ /* 0x010fc6000001160f */
[----:B------:R0:W-:Y:S04]  /*a3b20*/  STL [R1+0x18c], R2 ;  /* 0x00018c0201007387 */ /* 0x0001e80000100800 */
[----:B------:R-:W3:Y:S04]  /*a3b30*/  LDL.LU R49, [R1+0x2864] ;  /* 0x0028640001317983 */ /* 0x000ee80000300800 */
[----:B------:R-:W4:Y:S01]  /*a3b40*/  LDL.LU R15, [R1+0x4dc] ;  /* 0x0004dc00010f7983 */ /* 0x000f220000300800 */
[----:B------:R-:W-:Y:S02]  /*a3b50*/  SHF.R.U32.HI R5, RZ, 0x8, R16 ;  /* 0x00000008ff057819 */ /* 0x000fe40000011610 */
[----:B------:R-:W-:-:S02]  /*a3b60*/  SHF.R.U32.HI R7, RZ, 0x8, R7 ;  /* 0x00000008ff077819 */ /* 0x000fc40000011607 */
[----:B------:R-:W-:Y:S02]  /*a3b70*/  SHF.R.U32.HI R6, RZ, 0x8, R6 ;  /* 0x00000008ff067819 */ /* 0x000fe40000011606 */
[----:B------:R-:W-:Y:S02]  /*a3b80*/  LOP3.LUT R5, R5, 0xffff, RZ, 0xc0, !PT ;  /* 0x0000ffff05057812 */ /* 0x000fe400078ec0ff */
[----:B------:R-:W-:Y:S02]  /*a3b90*/  LOP3.LUT R4, R4, 0xffff, RZ, 0xc0, !PT ;  /* 0x0000ffff04047812 */ /* 0x000fe400078ec0ff */
[----:B------:R-:W-:Y:S02]  /*a3ba0*/  LOP3.LUT R7, R7, 0xffff, RZ, 0xc0, !PT ;  /* 0x0000ffff07077812 */ /* 0x000fe400078ec0ff */
[----:B------:R-:W-:Y:S02]  /*a3bb0*/  LOP3.LUT R6, R6, 0xffff, RZ, 0xc0, !PT ;  /* 0x0000ffff06067812 */ /* 0x000fe400078ec0ff */
[----:B------:R-:W-:-:S02]  /*a3bc0*/  PRMT R53, R5, 0x3340, R4 ;  /* 0x0000334005357816 */ /* 0x000fc40000000004 */
[----:B------:R-:W-:Y:S02]  /*a3bd0*/  SHF.R.S32.HI R4, RZ, 0x1f, R25 ;  /* 0x0000001fff047819 */ /* 0x000fe40000011419 */
[----:B------:R-:W-:Y:S02]  /*a3be0*/  IADD3 R10, P6, R25, R40, RZ ;  /* 0x00000028190a7210 */ /* 0x000fe40007fde0ff */
[----:B------:R-:W-:Y:S02]  /*a3bf0*/  SHF.R.U32.HI R16, RZ, 0x8, R8 ;  /* 0x00000008ff107819 */ /* 0x000fe40000011608 */
[----:B0-----:R-:W-:Y:S01]  /*a3c00*/  PRMT R2, R7, 0x3340, R6 ;  /* 0x0000334007027816 */ /* 0x001fe20000000006 */
[----:B------:R-:W-:Y:S01]  /*a3c10*/  IMAD.X R11, R4, 0x1, R42, P6 ;  /* 0x00000001040b7824 */ /* 0x000fe200030e062a */
[----:B------:R-:W-:Y:S01]  /*a3c20*/  LOP3.LUT R16, R16, 0xffff, RZ, 0xc0, !PT ;  /* 0x0000ffff10107812 */ /* 0x000fe200078ec0ff */
[----:B------:R-:W-:Y:S01]  /*a3c30*/  STL [R1+0x3a98], R53 ;  /* 0x003a983501007387 */ /* 0x000fe20000100800 */
[----:B------:R-:W-:-:S02]  /*a3c40*/  LOP3.LUT R9, R59, 0xffff, RZ, 0xc0, !PT ;  /* 0x0000ffff3b097812 */ /* 0x000fc400078ec0ff */
[--C-:B------:R-:W-:Y:S01]  /*a3c50*/  PRMT R16, R16, 0x3340, R0.reuse ;  /* 0x0000334010107816 */ /* 0x100fe20000000000 */
[----:B------:R0:W-:Y:S01]  /*a3c60*/  STL [R1+0x114], R2 ;  /* 0x0001140201007387 */ /* 0x0001e20000100800 */
[----:B------:R-:W-:-:S03]  /*a3c70*/  PRMT R5, R9, 0x3340, R0 ;  /* 0x0000334009057816 */ /* 0x000fc60000000000 */
[----:B------:R-:W3:Y:S04]  /*a3c80*/  LDL.LU R29, [R1+0x2880] ;  /* 0x00288000011d7983 */ /* 0x000ee80000300800 */
[----:B------:R1:W-:Y:S04]  /*a3c90*/  STL.64 [R1+0x4a0], R10 ;  /* 0x0004a00a01007387 */ /* 0x0003e80000100a00 */
[----:B0-----:R-:W3:Y:S04]  /*a3ca0*/  LDL.LU R2, [R1+0x2870] ;  /* 0x0028700001027983 */ /* 0x001ee80000300800 */
[----:B------:R-:W3:Y:S01]  /*a3cb0*/  LDL.LU R30, [R1+0x2874] ;  /* 0x00287400011e7983 */ /* 0x000ee20000300800 */
[----:B------:R-:W-:-:S03]  /*a3cc0*/  SHF.R.U32.HI R12, RZ, 0x8, R58 ;  /* 0x00000008ff0c7819 */ /* 0x000fc6000001163a */
[----:B------:R-:W-:Y:S01]  /*a3cd0*/  STL [R1+0x3a9c], R16 ;  /* 0x003a9c1001007387 */ /* 0x000fe20000100800 */
[----:B------:R-:W-:-:S03]  /*a3ce0*/  LOP3.LUT R7, R60, 0xffff, RZ, 0xc0, !PT ;  /* 0x0000ffff3c077812 */ /* 0x000fc600078ec0ff */
[----:B------:R-:W3:Y:S01]  /*a3cf0*/  LDL.LU R59, [R1+0x3adc] ;  /* 0x003adc00013b7983 */ /* 0x000ee20000300800 */
[----:B-1----:R-:W-:-:S03]  /*a3d00*/  IADD3 R10, P6, R25, R57, RZ ;  /* 0x00000039190a7210 */ /* 0x002fc60007fde0ff */
[----:B------:R-:W3:Y:S04]  /*a3d10*/  LDL.LU R60, [R1+0x3ad8] ;  /* 0x003ad800013c7983 */ /* 0x000ee80000300800 */
[----:B------:R-:W3:Y:S04]  /*a3d20*/  LDL.LU R33, [R1+0x286c] ;  /* 0x00286c0001217983 */ /* 0x000ee80000300800 */
[----:B------:R-:W3:Y:S01]  /*a3d30*/  LDL.LU R58, [R1+0x287c] ;  /* 0x00287c00013a7983 */ /* 0x000ee20000300800 */
[----:B------:R-:W-:Y:S01]  /*a3d40*/  IMAD.X R11, R4, 0x1, R34, P6 ;  /* 0x00000001040b7824 */ /* 0x000fe200030e0622 */
[----:B--2---:R-:W-:-:S04]  /*a3d50*/  LOP3.LUT R8, R22, 0xffff, RZ, 0xc0, !PT ;  /* 0x0000ffff16087812 */ /* 0x004fc800078ec0ff */
[----:B------:R-:W-:-:S04]  /*a3d60*/  PRMT R6, R8, 0x3340, R7 ;  /* 0x0000334008067816 */ /* 0x000fc80000000007 */
[----:B------:R-:W-:-:S05]  /*a3d70*/  PRMT R5, R6, 0x5410, R5 ;  /* 0x0000541006057816 */ /* 0x000fca0000000005 */
[----:B------:R0:W-:Y:S04]  /*a3d80*/  STL [R1+0x1dc], R5 ;  /* 0x0001dc0501007387 */ /* 0x0001e80000100800 */
[----:B------:R-:W2:Y:S04]  /*a3d90*/  LDL.LU R22, [R1+0x2878] ;  /* 0x0028780001167983 */ /* 0x000ea80000300800 */
[----:B------:R1:W-:Y:S01]  /*a3da0*/  STL.64 [R1+0x470], R10 ;  /* 0x0004700a01007387 */ /* 0x0003e20000100a00 */
[----:B0-----:R-:W-:Y:S02]  /*a3db0*/  SHF.R.U32.HI R5, RZ, 0x8, R7 ;  /* 0x00000008ff057819 */ /* 0x001fe40000011607 */
[----:B----4-:R-:W-:-:S02]  /*a3dc0*/  SHF.R.U32.HI R7, RZ, 0x8, R15 ;  /* 0x00000008ff077819 */ /* 0x010fc4000001160f */
[----:B------:R-:W4:Y:S01]  /*a3dd0*/  LDL.LU R15, [R1+0x2884] ;  /* 0x00288400010f7983 */ /* 0x000f220000300800 */
[----:B------:R-:W-:Y:S02]  /*a3de0*/  SHF.R.U32.HI R6, RZ, 0x8, R8 ;  /* 0x00000008ff067819 */ /* 0x000fe40000011608 */
[----:B------:R-:W-:Y:S02]  /*a3df0*/  LOP3.LUT R5, R5, 0xffff, RZ, 0xc0, !PT ;  /* 0x0000ffff05057812 */ /* 0x000fe400078ec0ff */
[----:B------:R-:W-:Y:S02]  /*a3e00*/  LOP3.LUT R6, R6, 0xffff, RZ, 0xc0, !PT ;  /* 0x0000ffff06067812 */ /* 0x000fe400078ec0ff */
[----:B---3--:R-:W-:Y:S02]  /*a3e10*/  SHF.R.U32.HI R8, RZ, 0x8, R49 ;  /* 0x00000008ff087819 */ /* 0x008fe40000011631 */
[----:B------:R-:W-:Y:S02]  /*a3e20*/  PRMT R49, R6, 0x3340, R5 ;  /* 0x0000334006317816 */ /* 0x000fe40000000005 */
[----:B-1----:R-:W-:-:S02]  /*a3e30*/  IADD3 R10, P6, R25, R47, RZ ;  /* 0x0000002f190a7210 */ /* 0x002fc40007fde0ff */
[----:B------:R-:W-:-:S03]  /*a3e40*/  LOP3.LUT R8, R8, 0xffff, RZ, 0xc0, !PT ;  /* 0x0000ffff08087812 */ /* 0x000fc600078ec0ff */
[----:B------:R-:W-:Y:S01]  /*a3e50*/  IMAD.X R11, R4, 0x1, R35, P6 ;  /* 0x00000001040b7824 */ /* 0x000fe200030e0623 */
[----:B------:R-:W-:Y:S02]  /*a3e60*/  IADD3 R28, P6, R25, R45, RZ ;  /* 0x0000002d191c7210 */ /* 0x000fe40007fde0ff */
[----:B------:R-:W-:Y:S02]  /*a3e70*/  LOP3.LUT R7, R7, 0xffff, RZ, 0xc0, !PT ;  /* 0x0000ffff07077812 */ /* 0x000fe400078ec0ff */
[----:B------:R-:W-:-:S04]  /*a3e80*/  SHF.R.U32.HI R6, RZ, 0x8, R29 ;  /* 0x00000008ff067819 */ /* 0x000fc8000001161d */
[----:B------:R-:W-:Y:S02]  /*a3e90*/  LOP3.LUT R6, R6, 0xffff, RZ, 0xc0, !PT ;  /* 0x0000ffff06067812 */ /* 0x000fe400078ec0ff */
[----:B------:R-:W-:-:S04]  /*a3ea0*/  SHF.R.U32.HI R5, RZ, 0x8, R2 ;  /* 0x00000008ff057819 */ /* 0x000fc80000011602 */
[----:B------:R-:W-:-:S04]  /*a3eb0*/  LOP3.LUT R5, R5, 0xffff, RZ, 0xc0, !PT ;  /* 0x0000ffff05057812 */ /* 0x000fc800078ec0ff */
[----:B------:R-:W-:Y:S01]  /*a3ec0*/  PRMT R2, R6, 0x3340, R5 ;  /* 0x0000334006027816 */ /* 0x000fe20000000005 */
[----:B------:R-:W-:Y:S01]  /*a3ed0*/  IMAD.X R29, R4, 0x1, R36, P6 ;  /* 0x00000001041d7824 */ /* 0x000fe200030e0624 */
[----:B------:R-:W-:Y:S01]  /*a3ee0*/  PRMT R55, R8, 0x3340, R7 ;  /* 0x0000334008377816 */ /* 0x000fe20000000007 */
[----:B------:R-:W-:Y:S01]  /*a3ef0*/  STL [R1+0x3aa8], R49 ;  /* 0x003aa83101007387 */ /* 0x000fe20000100800 */
[----:B------:R-:W-:-:S03]  /*a3f00*/  SHF.R.U32.HI R7, RZ, 0x8, R9 ;  /* 0x00000008ff077819 */ /* 0x000fc60000011609 */
[----:B------:R-:W-:Y:S01]  /*a3f10*/  STL [R1+0x3aac], R55 ;  /* 0x003aac3701007387 */ /* 0x000fe20000100800 */
[----:B------:R-:W-:-:S04]  /*a3f20*/  SHF.R.U32.HI R6, RZ, 0x8, R58 ;  /* 0x00000008ff067819 */ /* 0x000fc8000001163a */
[----:B------:R-:W-:Y:S02]  /*a3f30*/  LOP3.LUT R6, R6, 0xffff, RZ, 0xc0, !PT ;  /* 0x0000ffff06067812 */ /* 0x000fe400078ec0ff */
[----:B------:R-:W-:Y:S01]  /*a3f40*/  SHF.R.U32.HI R8, RZ, 0x8, R33 ;  /* 0x00000008ff087819 */ /* 0x000fe20000011621 */
[----:B------:R0:W-:Y:S03]  /*a3f50*/  STL.64 [R1+0x468], R10 ;  /* 0x0004680a01007387 */ /* 0x0001e60000100a00 */
[----:B------:R-:W-:Y:S01]  /*a3f60*/  LOP3.LUT R8, R8, 0xffff, RZ, 0xc0, !PT ;  /* 0x0000ffff08087812 */ /* 0x000fe200078ec0ff */
[----:B------:R-:W-:Y:S03]  /*a3f70*/  STL [R1+0x3ab8], R2 ;  /* 0x003ab80201007387 */ /* 0x000fe60000100800 */
[----:B------:R-:W-:Y:S01]  /*a3f80*/  PRMT R8, R8, 0x3340, R0 ;  /* 0x0000334008087816 */ /* 0x000fe20000000000 */
[----:B------:R1:W-:Y:S01]  /*a3f90*/  STL.64 [R1+0x498], R28 ;  /* 0x0004981c01007387 */ /* 0x0003e20000100a00 */
[----:B0-----:R-:W-:-:S02]  /*a3fa0*/  SHF.R.U32.HI R10, RZ, 0x8, R30 ;  /* 0x00000008ff0a7819 */ /* 0x001fc4000001161e */
[----:B------:R-:W-:Y:S02]  /*a3fb0*/  SHF.R.U32.HI R11, RZ, 0x8, R14 ;  /* 0x00000008ff0b7819 */ /* 0x000fe4000001160e */
[----:B------:R-:W-:Y:S02]  /*a3fc0*/  LOP3.LUT R10, R10, 0xffff, RZ, 0xc0, !PT ;  /* 0x0000ffff0a0a7812 */ /* 0x000fe400078ec0ff */
[----:B------:R-:W-:Y:S02]  /*a3fd0*/  LOP3.LUT R11, R11, 0xffff, RZ, 0xc0, !PT ;  /* 0x0000ffff0b0b7812 */ /* 0x000fe400078ec0ff */
[--C-:B------:R-:W-:Y:S02]  /*a3fe0*/  PRMT R10, R10, 0x3340, R0.reuse ;  /* 0x000033400a0a7816 */ /* 0x100fe40000000000 */
[----:B------:R-:W-:Y:S02]  /*a3ff0*/  PRMT R11, R11, 0x3340, R0 ;  /* 0x000033400b0b7816 */ /* 0x000fe40000000000 */
[----:B------:R-:W-:-:S02]  /*a4000*/  SHF.R.U32.HI R14, RZ, 0x8, R18 ;  /* 0x00000008ff0e7819 */ /* 0x000fc40000011612 */
[----:B------:R-:W-:Y:S02]  /*a4010*/  LOP3.LUT R7, R7, 0xffff, RZ, 0xc0, !PT ;  /* 0x0000ffff07077812 */ /* 0x000fe400078ec0ff */
[----:B------:R-:W-:Y:S02]  /*a4020*/  LOP3.LUT R14, R14, 0xffff, RZ, 0xc0, !PT ;  /* 0x0000ffff0e0e7812 */ /* 0x000fe400078ec0ff */
[----:B------:R-:W-:Y:S02]  /*a4030*/  LOP3.LUT R12, R12, 0xffff, RZ, 0xc0, !PT ;  /* 0x0000ffff0c0c7812 */ /* 0x000fe400078ec0ff */
[--C-:B------:R-:W-:Y:S02]  /*a4040*/  PRMT R7, R7, 0x3340, R0.reuse ;  /* 0x0000334007077816 */ /* 0x100fe40000000000 */
[--C-:B------:R-:W-:Y:S02]  /*a4050*/  PRMT R14, R14, 0x3340, R0.reuse ;  /* 0x000033400e0e7816 */ /* 0x100fe40000000000 */
[----:B------:R-:W-:-:S02]  /*a4060*/  PRMT R12, R12, 0x3340, R0 ;  /* 0x000033400c0c7816 */ /* 0x000fc40000000000 */
[----:B--2---:R-:W-:-:S04]  /*a4070*/  SHF.R.U32.HI R5, RZ, 0x8, R22 ;  /* 0x00000008ff057819 */ /* 0x004fc80000011616 */
[----:B------:R-:W-:Y:S02]  /*a4080*/  LOP3.LUT R5, R5, 0xffff, RZ, 0xc0, !PT ;  /* 0x0000ffff05057812 */ /* 0x000fe400078ec0ff */
[----:B------:R-:W-:Y:S02]  /*a4090*/  IADD3 R22, P6, R25, R46, RZ ;  /* 0x0000002e19167210 */ /* 0x000fe40007fde0ff */
[----:B------:R-:W-:Y:S02]  /*a40a0*/  PRMT R58, R6, 0x3340, R5 ;  /* 0x00003340063a7816 */ /* 0x000fe40000000005 */
[----:B----4-:R-:W-:Y:S01]  /*a40b0*/  SHF.R.U32.HI R5, RZ, 0x8, R15 ;  /* 0x00000008ff057819 */ /* 0x010fe2000001160f */
[----:B------:R-:W-:-:S03]  /*a40c0*/  IMAD.X R23, R4, 0x1, R37, P6 ;  /* 0x0000000104177824 */ /* 0x000fc600030e0625 */
[----:B------:R-:W-:Y:S02]  /*a40d0*/  LOP3.LUT R9, R5, 0xffff, RZ, 0xc0, !PT ;  /* 0x0000ffff05097812 */ /* 0x000fe400078ec0ff */
[----:B-1----:R-:W-:Y:S02]  /*a40e0*/  IADD3 R28, P6, R25, R44, RZ ;  /* 0x0000002c191c7210 */ /* 0x002fe40007fde0ff */
[----:B------:R-:W-:Y:S01]  /*a40f0*/  PRMT R9, R9, 0x3340, R0 ;  /* 0x0000334009097816 */ /* 0x000fe20000000000 */
[----:B------:R0:W-:Y:S02]  /*a4100*/  STL.64 [R1+0x4d8], R22 ;  /* 0x0004d81601007387 */ /* 0x0001e40000100a00 */
[----:B------:R-:W-:Y:S02]  /*a4110*/  IMAD.X R29, R4, 0x1, R38, P6 ;  /* 0x00000001041d7824 */ /* 0x000fe400030e0626 */
[----:B0-----:R-:W2:Y:S04]  /*a4120*/  LDL.LU R22, [R1+0x2664] ;  /* 0x0026640001167983 */ /* 0x001ea80000300800 */
[----:B------:R-:W3:Y:S04]  /*a4130*/  LDL.LU R19, [R1+0x24] ;  /* 0x0000240001137983 */ /* 0x000ee80000300800 */
[----:B------:R0:W-:Y:S01]  /*a4140*/  STL.64 [R1+0x3a50], R8 ;  /* 0x003a500801007387 */ /* 0x0001e20000100a00 */
[----:B------:R-:W-:-:S03]  /*a4150*/  SHF.R.U32.HI R6, RZ, 0x8, R17 ;  /* 0x00000008ff067819 */ /* 0x000fc60000011611 */
[----:B------:R-:W-:Y:S01]  /*a4160*/  STL.64 [R1+0x460], R28 ;  /* 0x0004601c01007387 */ /* 0x000fe20000100a00 */
[----:B0-----:R-:W-:-:S03]  /*a4170*/  IADD3 R8, P6, R25, R43, RZ ;  /* 0x0000002b19087210 */ /* 0x001fc60007fde0ff */
[----:B------:R-:W-:Y:S02]  /*a4180*/  STL.64 [R1+0x3a60], R10 ;  /* 0x003a600a01007387 */ /* 0x000fe40000100a00 */
[----:B------:R-:W-:Y:S01]  /*a4190*/  IMAD.X R9, R4, 0x1, R39, P6 ;  /* 0x0000000104097824 */ /* 0x000fe200030e0627 */
[----:B------:R-:W-:Y:S02]  /*a41a0*/  SHF.R.U32.HI R15, RZ, 0x8, R13 ;  /* 0x00000008ff0f7819 */ /* 0x000fe4000001160d */
[----:B------:R-:W-:Y:S02]  /*a41b0*/  SHF.R.U32.HI R13, RZ, 0x8, R20 ;  /* 0x00000008ff0d7819 */ /* 0x000fe40000011614 */
[----:B------:R0:W-:Y:S01]  /*a41c0*/  STL.64 [R1+0x458], R8 ;  /* 0x0004580801007387 */ /* 0x0001e20000100a00 */
[----:B------:R-:W-:Y:S02]  /*a41d0*/  LOP3.LUT R6, R6, 0xffff, RZ, 0xc0, !PT ;  /* 0x0000ffff06067812 */ /* 0x000fe400078ec0ff */
[----:B------:R-:W-:-:S02]  /*a41e0*/  LOP3.LUT R15, R15, 0xffff, RZ, 0xc0, !PT ;  /* 0x0000ffff0f0f7812 */ /* 0x000fc400078ec0ff */
[----:B------:R-:W-:Y:S02]  /*a41f0*/  LOP3.LUT R13, R13, 0xffff, RZ, 0xc0, !PT ;  /* 0x0000ffff0d0d7812 */ /* 0x000fe400078ec0ff */
[----:B0-----:R-:W-:Y:S02]  /*a4200*/  IADD3 R8, P6, R25, R61, RZ ;  /* 0x0000003d19087210 */ /* 0x001fe40007fde0ff */
[--C-:B------:R-:W-:Y:S01]  /*a4210*/  PRMT R6, R6, 0x3340, R0.reuse ;  /* 0x0000334006067816 */ /* 0x100fe20000000000 */
[----:B------:R-:W4:Y:S02]  /*a4220*/  LDL.LU R25, [R1+0x51c] ;  /* 0x00051c0001197983 */ /* 0x000f240000300800 */
[----:B------:R-:W-:Y:S01]  /*a4230*/  IMAD.X R9, R4, 0x1, R41, P6 ;  /* 0x0000000104097824 */ /* 0x000fe200030e0629 */
[--C-:B------:R-:W-:Y:S01]  /*a4240*/  PRMT R15, R15, 0x3340, R0.reuse ;  /* 0x000033400f0f7816 */ /* 0x100fe20000000000 */
[----:B------:R-:W4:Y:S01]  /*a4250*/  LDL.LU R33, [R1+0x510] ;  /* 0x0005100001217983 */ /* 0x000f220000300800 */
[----:B------:R-:W-:-:S03]  /*a4260*/  PRMT R13, R13, 0x3340, R0 ;  /* 0x000033400d0d7816 */ /* 0x000fc60000000000 */
[----:B------:R-:W-:Y:S01]  /*a4270*/  STL.64 [R1+0x438], R8 ;  /* 0x0004380801007387 */ /* 0x000fe20000100a00 */
[----:B------:R-:W-:-:S03]  /*a4280*/  LOP3.LUT R20, R59, 0xffff, RZ, 0xc0, !PT ;  /* 0x0000ffff3b147812 */ /* 0x000fc600078ec0ff */
[----:B------:R3:W-:Y:S04]  /*a4290*/  STL.64 [R1+0x3a78], R6 ;  /* 0x003a780601007387 */ /* 0x0007e80000100a00 */
[----:B------:R-:W-:Y:S04]  /*a42a0*/  STL.64 [R1+0x3a80], R14 ;  /* 0x003a800e01007387 */ /* 0x000fe80000100a00 */
[----:B------:R-:W-:Y:S04]  /*a42b0*/  STL.64 [R1+0x3a90], R12 ;  /* 0x003a900c01007387 */ /* 0x000fe80000100a00 */
[----:B------:R-:W4:Y:S01]  /*a42c0*/  LDL.LU R59, [R1+0x3ad4] ;  /* 0x003ad400013b7983 */ /* 0x000f220000300800 */
[----:B------:R-:W-:-:S02]  /*a42d0*/  LOP3.LUT R17, R60, 0xffff, RZ, 0xc0, !PT ;  /* 0x0000ffff3c117812 */ /* 0x000fc400078ec0ff */
[----:B------:R-:W-:Y:S02]  /*a42e0*/  PRMT R4, R20, 0x3340, R0 ;  /* 0x0000334014047816 */ /* 0x000fe40000000000 */
[----:B--2---:R-:W-:-:S04]  /*a42f0*/  LOP3.LUT R18, R22, 0xffff, RZ, 0xc0, !PT ;  /* 0x0000ffff16127812 */ /* 0x004fc800078ec0ff */
[----:B------:R-:W-:Y:S02]  /*a4300*/  PRMT R5, R18, 0x3340, R17 ;  /* 0x0000334012057816 */ /* 0x000fe40000000011 */
[----:B---3--:R-:W-:Y:S02]  /*a4310*/  IADD3 R6, P6, R19, R40, RZ ;  /* 0x0000002813067210 */ /* 0x008fe40007fde0ff */
[----:B------:R-:W-:Y:S02]  /*a4320*/  PRMT R2, R5, 0x5410, R4 ;  /* 0x0000541005027816 */ /* 0x000fe40000000004 */
[----:B------:R-:W-:Y:S02]  /*a4330*/  SHF.R.S32.HI R4, RZ, 0x1f, R19 ;  /* 0x0000001fff047819 */ /* 0x000fe40000011413 */
[----:B------:R-:W-:-:S03]  /*a4340*/  SHF.R.U32.HI R5, RZ, 0x8, R21 ;  /* 0x00000008ff057819 */ /* 0x000fc60000011615 */
[----:B------:R-:W-:Y:S01]  /*a4350*/  IMAD.X R7, R4, 0x1, R42, P6 ;  /* 0x0000000104077824 */ /* 0x000fe200030e062a */
[----:B------:R-:W-:Y:S02]  /*a4360*/  SHF.R.U32.HI R22, RZ, 0x8, R18 ;  /* 0x00000008ff167819 */ /* 0x000fe40000011612 */
[----:B------:R-:W-:Y:S01]  /*a4370*/  SHF.R.U32.HI R21, RZ, 0x8, R17 ;  /* 0x00000008ff157819 */ /* 0x000fe20000011611 */
[----:B------:R-:W-:Y:S01]  /*a4380*/  STL [R1+0x27c], R2 ;  /* 0x00027c0201007387 */ /* 0x000fe20000100800 */
[----:B------:R-:W-:Y:S02]  /*a4390*/  LOP3.LUT R18, R5, 0xffff, RZ, 0xc0, !PT ;  /* 0x0000ffff05127812 */ /* 0x000fe400078ec0ff */
[----:B------:R-:W-:Y:S01]  /*a43a0*/  LOP3.LUT R17, R22, 0xffff, RZ, 0xc0, !PT ;  /* 0x0000ffff16117812 */ /* 0x000fe200078ec0ff */
[----:B------:R0:W-:Y:S01]  /*a43b0*/  STL.64 [R1+0x450], R6 ;  /* 0x0004500601007387 */ /* 0x0001e20000100a00 */
[----:B------:R-:W-:-:S04]  /*a43c0*/  LOP3.LUT R5, R21, 0xffff, RZ, 0xc0, !PT ;  /* 0x0000ffff15057812 */ /* 0x000fc800078ec0ff */
[----:B------:R-:W-:Y:S02]  /*a43d0*/  PRMT R60, R17, 0x3340, R5 ;  /* 0x00003340113c7816 */ /* 0x000fe40000000005 */
[----:B------:R-:W-:Y:S02]  /*a43e0*/  SHF.R.U32.HI R17, RZ, 0x8, R20 ;  /* 0x00000008ff117819 */ /* 0x000fe40000011614 */
[----:B0-----:R-:W-:Y:S02]  /*a43f0*/  IADD3 R6, P6, R19, R57, RZ ;  /* 0x0000003913067210 */ /* 0x001fe40007fde0ff */
[----:B------:R-:W-:-:S03]  /*a4400*/  SHF.R.U32.HI R20, RZ, 0x8, R24 ;  /* 0x00000008ff147819 */ /* 0x000fc60000011618 */
[----:B------:R-:W-:Y:S01]  /*a4410*/  IMAD.X R7, R4, 0x1, R34, P6 ;  /* 0x0000000104077824 */ /* 0x000fe200030e0622 */
[----:B----4-:R-:W-:-:S04]  /*a4420*/  LOP3.LUT R25, R25, 0xffff, RZ, 0xc0, !PT ;  /* 0x0000ffff19197812 */ /* 0x010fc800078ec0ff */
[----:B------:R0:W-:Y:S01]  /*a4430*/  STL.64 [R1+0x448], R6 ;  /* 0x0004480601007387 */ /* 0x0001e20000100a00 */
[----:B------:R-:W-:-:S04]  /*a4440*/  LOP3.LUT R22, R33, 0xffff, RZ, 0xc0, !PT ;  /* 0x0000ffff21167812 */ /* 0x000fc800078ec0ff */
[----:B------:R-:W-:Y:S02]  /*a4450*/  PRMT R5, R22, 0x3340, R0 ;  /* 0x0000334016057816 */ /* 0x000fe40000000000 */
[----:B0-----:R-:W-:Y:S02]  /*a4460*/  IADD3 R6, P6, R19, R47, RZ ;  /* 0x0000002f13067210 */ /* 0x001fe40007fde0ff */
[----:B------:R-:W-:-:S04]  /*a4470*/  LOP3.LUT R24, R59, 0xffff, RZ, 0xc0, !PT ;  /* 0x0000ffff3b187812 */ /* 0x000fc800078ec0ff */
[----:B------:R-:W-:Y:S01]  /*a4480*/  PRMT R21, R25, 0x3340, R24 ;  /* 0x0000334019157816 */ /* 0x000fe20000000018 */
[----:B------:R-:W-:-:S03]  /*a4490*/  IMAD.X R7, R4, 0x1, R35, P6 ;  /* 0x0000000104077824 */ /* 0x000fc600030e0623 */
[----:B------:R-:W-:Y:S02]  /*a44a0*/  PRMT R2, R21, 0x5410, R5 ;  /* 0x0000541015027816 */ /* 0x000fe40000000005 */
[----:B------:R-:W-:Y:S02]  /*a44b0*/  SHF.R.U32.HI R21, RZ, 0x8, R25 ;  /* 0x00000008ff157819 */ /* 0x000fe40000011619 */
[----:B------:R-:W-:Y:S01]  /*a44c0*/  SHF.R.U32.HI R5, RZ, 0x8, R24 ;  /* 0x00000008ff057819 */ /* 0x000fe20000011618 */
[----:B------:R-:W-:Y:S01]  /*a44d0*/  STL [R1+0x288], R2 ;  /* 0x0002880201007387 */ /* 0x000fe20000100800 */
[----:B------:R-:W-:Y:S02]  /*a44e0*/  LOP3.LUT R21, R21, 0xffff, RZ, 0xc0, !PT ;  /* 0x0000ffff15157812 */ /* 0x000fe400078ec0ff */
[----:B------:R-:W-:Y:S01]  /*a44f0*/  LOP3.LUT R5, R5, 0xffff, RZ, 0xc0, !PT ;  /* 0x0000ffff05057812 */ /* 0x000fe200078ec0ff */
[----:B------:R0:W-:Y:S03]  /*a4500*/  STL.64 [R1+0x518], R6 ;  /* 0x0005180601007387 */ /* 0x0001e60000100a00 */
[----:B------:R-:W-:-:S02]  /*a4510*/  PRMT R59, R21, 0x3340, R5 ;  /* 0x00003340153b7816 */ /* 0x000fc40000000005 */
[----:B------:R-:W-:Y:S02]  /*a4520*/  SHF.R.U32.HI R21, RZ, 0x8, R54 ;  /* 0x00000008ff157819 */ /* 0x000fe40000011636 */
[----:B0-----:R-:W-:Y:S01]  /*a4530*/  IADD3 R6, P6, R19, R45, RZ ;  /* 0x0000002d13067210 */ /* 0x001fe20007fde0ff */
[----:B------:R-:W-:Y:S04]  /*a4540*/  STL.64 [R1+0x3aa0], R58 ;  /* 0x003aa03a01007387 */ /* 0x000fe80000100a00 */
[----:B------:R-:W-:Y:S01]  /*a4550*/  IMAD.X R7, R4, 0x1, R36, P6 ;  /* 0x0000000104077824 */ /* 0x000fe200030e0624 */
[----:B------:R-:W2:Y:S01]  /*a4560*/  LDL.LU R53, [R1+0x588] ;  /* 0x0005880001357983 */ /* 0x000ea20000300800 */
[----:B------:R-:W-:Y:S02]  /*a4570*/  LOP3.LUT R20, R20, 0xffff, RZ, 0xc0, !PT ;  /* 0x0000ffff14147812 */ /* 0x000fe400078ec0ff */
[----:B------:R-:W-:Y:S01]  /*a4580*/  LOP3.LUT R21, R21, 0xffff, RZ, 0xc0, !PT ;  /* 0x0000ffff15157812 */ /* 0x000fe200078ec0ff */
[----:B------:R0:W-:Y:S01]  /*a4590*/  STL.64 [R1+0x510], R6 ;  /* 0x0005100601007387 */ /* 0x0001e20000100a00 */
[----:B------:R-:W-:-:S02]  /*a45a0*/  SHF.R.U32.HI R25, RZ, 0x8, R56 ;  /* 0x00000008ff197819 */ /* 0x000fc40000011638 */
[----:B------:R-:W-:Y:S01]  /*a45b0*/  SHF.R.U32.HI R24, RZ, 0x8, R48 ;  /* 0x00000008ff187819 */ /* 0x000fe20000011630 */
[----:B------:R-:W3:Y:S01]  /*a45c0*/  LDL.LU R54, [R1+0x6bc] ;  /* 0x0006bc0001367983 */ /* 0x000ee20000300800 */
[----:B------:R-:W-:Y:S02]  /*a45d0*/  PRMT R20, R20, 0x3340, R0 ;  /* 0x0000334014147816 */ /* 0x000fe40000000000 */
[----:B------:R-:W-:Y:S01]  /*a45e0*/  SHF.R.U32.HI R22, RZ, 0x8, R22 ;  /* 0x00000008ff167819 */ /* 0x000fe20000011616 */
[----:B------:R-:W4:Y:S01]  /*a45f0*/  LDL.LU R49, [R1+0x20] ;  /* 0x0000200001317983 */ /* 0x000f220000300800 */
[----:B------:R-:W-:Y:S02]  /*a4600*/  PRMT R21, R21, 0x3340, R0 ;  /* 0x0000334015157816 */ /* 0x000fe40000000000 */
[----:B0-----:R-:W-:Y:S02]  /*a4610*/  IADD3 R6, P6, R19, R46, RZ ;  /* 0x0000002e13067210 */ /* 0x001fe40007fde0ff */
[----:B------:R-:W-:-:S02]  /*a4620*/  LOP3.LUT R25, R25, 0xffff, RZ, 0xc0, !PT ;  /* 0x0000ffff19197812 */ /* 0x000fc400078ec0ff */
[----:B------:R-:W-:Y:S01]  /*a4630*/  LOP3.LUT R24, R24, 0xffff, RZ, 0xc0, !PT ;  /* 0x0000ffff18187812 */ /* 0x000fe200078ec0ff */
[----:B------:R-:W-:Y:S01]  /*a4640*/  IMAD.X R7, R4, 0x1, R37, P6 ;  /* 0x0000000104077824 */ /* 0x000fe200030e0625 */
[----:B------:R-:W-:Y:S01]  /*a4650*/  LOP3.LUT R22, R22, 0xffff, RZ, 0xc0, !PT ;  /* 0x0000ffff16167812 */ /* 0x000fe200078ec0ff */
[----:B------:R-:W-:Y:S01]  /*a4660*/  STL.64 [R1+0x3ab0], R20 ;  /* 0x003ab01401007387 */ /* 0x000fe20000100a00 */
[--C-:B------:R-:W-:Y:S02]  /*a4670*/  PRMT R25, R25, 0x3340, R0.reuse ;  /* 0x0000334019197816 */ /* 0x100fe40000000000 */
[--C-:B------:R-:W-:Y:S01]  /*a4680*/  PRMT R24, R24, 0x3340, R0.reuse ;  /* 0x0000334018187816 */ /* 0x100fe20000000000 */
[----:B------:R-:W4:Y:S01]  /*a4690*/  LDL.LU R23, [R1+0x5d4] ;  /* 0x0005d40001177983 */ /* 0x000f220000300800 */
[----:B------:R-:W-:-:S03]  /*a46a0*/  PRMT R5, R22, 0x3340, R0 ;  /* 0x0000334016057816 */ /* 0x000fc60000000000 */
[----:B------:R0:W-:Y:S01]  /*a46b0*/  STL.64 [R1+0x580], R6 ;  /* 0x0005800601007387 */ /* 0x0001e20000100a00 */
[----:B------:R-:W-:-:S03]  /*a46c0*/  SHF.R.U32.HI R22, RZ, 0x8, R27 ;  /* 0x00000008ff167819 */ /* 0x000fc6000001161b */
[----:B------:R-:W4:Y:S01]  /*a46d0*/  LDL.LU R28, [R1+0x4] ;  /* 0x00000400011c7983 */ /* 0x000f220000300800 */
[----:B------:R-:W-:-:S03]  /*a46e0*/  SHF.R.U32.HI R27, RZ, 0x8, R26 ;  /* 0x00000008ff1b7819 */ /* 0x000fc6000001161a */
[----:B------:R-:W4:Y:S04]  /*a46f0*/  LDL.LU R29, [R1+0x5d0] ;  /* 0x0005d000011d7983 */ /* 0x000f280000300800 */
[----:B------:R-:W-:Y:S04]  /*a4700*/  STL.64 [R1+0x3ac0], R24 ;  /* 0x003ac01801007387 */ /* 0x000fe80000100a00 */
[----:B------:R-:W3:Y:S01]  /*a4710*/  LDL.LU R26, [R1+0x3ad0] ;  /* 0x003ad000011a7983 */ /* 0x000ee20000300800 */
[----:B0-----:R-:W-:-:S03]  /*a4720*/  IADD3 R6, P6, R19, R44, RZ ;  /* 0x0000002c13067210 */ /* 0x001fc60007fde0ff */
[----:B------:R-:W4:Y:S02]  /*a4730*/  LDL.LU R30, [R1+0x8] ;  /* 0x00000800011e7983 */ /* 0x000f240000300800 */
[----:B------:R-:W-:-:S05]  /*a4740*/  IMAD.X R7, R4, 0x1, R38, P6 ;  /* 0x0000000104077824 */ /* 0x000fca00030e0626 */
[----:B------:R0:W-:Y:S04]  /*a4750*/  STL.64 [R1+0x558], R6 ;  /* 0x0005580601007387 */ /* 0x0001e80000100a00 */
[----:B------:R-:W4:Y:S04]  /*a4760*/  LDL.LU R33, [R1+0x5b8] ;  /* 0x0005b80001217983 */ /* 0x000f280000300800 */
[----:B------:R-:W4:Y:S01]  /*a4770*/  LDL.LU R56, [R1+0x10] ;  /* 0x0000100001387983 */ /* 0x000f220000300800 */
[----:B0-----:R-:W-:-:S03]  /*a4780*/  IADD3 R6, P6, R19, R43, RZ ;  /* 0x0000002b13067210 */ /* 0x001fc60007fde0ff */
[----:B------:R-:W4:Y:S02]  /*a4790*/  LDL.LU R48, [R1+0x5bc] ;  /* 0x0005bc0001307983 */ /* 0x000f240000300800 */
[----:B------:R-:W-:Y:S02]  /*a47a0*/  IMAD.X R7, R4, 0x1, R39, P6 ;  /* 0x0000000104077824 */ /* 0x000fe400030e0627 */
[----:B------:R-:W-:Y:S04]  /*a47b0*/  STL [R1+0x39f8], R0 ;  /* 0x0039f80001007387 */ /* 0x000fe80000100800 */
[----:B------:R0:W-:Y:S04]  /*a47c0*/  STL.64 [R1+0x5d8], R6 ;  /* 0x0005d80601007387 */ /* 0x0001e80000100a00 */
[----:B------:R-:W4:Y:S04]  /*a47d0*/  LDL.LU R12, [R1+0xf4] ;  /* 0x0000f400010c7983 */ /* 0x000f280000300800 */
[----:B------:R-:W4:Y:S01]  /*a47e0*/  LDL.LU R13, [R1+0x684] ;  /* 0x00068400010d7983 */ /* 0x000f220000300800 */
[----:B0-----:R-:W-:-:S05]  /*a47f0*/  IADD3 R6, P6, R19, R61, RZ ;  /* 0x0000003d13067210 */ /* 0x001fca0007fde0ff */
[----:B------:R-:W-:-:S05]  /*a4800*/  IMAD.X R7, R4, 0x1, R41, P6 ;  /* 0x0000000104077824 */ /* 0x000fca00030e0629 */
[----:B------:R0:W-:Y:S04]  /*a4810*/  STL.64 [R1+0x588], R6 ;  /* 0x0005880601007387 */ /* 0x0001e80000100a00 */
[----:B------:R-:W4:Y:S04]  /*a4820*/  LDL.LU R14, [R1+0xf0] ;  /* 0x0000f000010e7983 */ /* 0x000f280000300800 */
[----:B------:R-:W4:Y:S04]  /*a4830*/  LDL.LU R15, [R1+0x680] ;  /* 0x00068000010f7983 */ /* 0x000f280000300800 */
[----:B0-----:R-:W4:Y:S01]  /*a4840*/  LDL.LU R6, [R1+0xec] ;  /* 0x0000ec0001067983 */ /* 0x001f220000300800 */
[----:B------:R-:W-:-:S02]  /*a4850*/  SHF.R.U32.HI R32, RZ, 0x8, R32 ;  /* 0x00000008ff207819 */ /* 0x000fc40000011620 */
[----:B------:R-:W-:Y:S02]  /*a4860*/  LOP3.LUT R27, R27, 0xffff, RZ, 0xc0, !PT ;  /* 0x0000ffff1b1b7812 */ /* 0x000fe400078ec0ff */
[----:B------:R-:W-:Y:S02]  /*a4870*/  LOP3.LUT R32, R32, 0xffff, RZ, 0xc0, !PT ;  /* 0x0000ffff20207812 */ /* 0x000fe400078ec0ff */
[----:B------:R-:W-:Y:S02]  /*a4880*/  LOP3.LUT R17, R17, 0xffff, RZ, 0xc0, !PT ;  /* 0x0000ffff11117812 */ /* 0x000fe400078ec0ff */
[----:B------:R-:W-:Y:S02]  /*a4890*/  LOP3.LUT R22, R22, 0xffff, RZ, 0xc0, !PT ;  /* 0x0000ffff16167812 */ /* 0x000fe400078ec0ff */
[--C-:B------:R-:W-:Y:S02]  /*a48a0*/  PRMT R27, R27, 0x3340, R0.reuse ;  /* 0x000033401b1b7816 */ /* 0x100fe40000000000 */
[----:B------:R-:W-:-:S02]  /*a48b0*/  PRMT R32, R32, 0x3340, R0 ;  /* 0x0000334020207816 */ /* 0x000fc40000000000 */
[--C-:B------:R-:W-:Y:S02]  /*a48c0*/  PRMT R31, R31, 0x3340, R0.reuse ;  /* 0x000033401f1f7816 */ /* 0x100fe40000000000 */
[--C-:B------:R-:W-:Y:S02]  /*a48d0*/  PRMT R18, R18, 0x3340, R0.reuse ;  /* 0x0000334012127816 */ /* 0x100fe40000000000 */
[--C-:B------:R-:W-:Y:S02]  /*a48e0*/  PRMT R17, R17, 0x3340, R0.reuse ;  /* 0x0000334011117816 */ /* 0x100fe40000000000 */
[----:B------:R-:W-:Y:S02]  /*a48f0*/  PRMT R22, R22, 0x3340, R0 ;  /* 0x0000334016167816 */ /* 0x000fe40000000000 */
[----:B--2---:R-:W-:Y:S02]  /*a4900*/  PRMT R32, R53, 0x5410, R32 ;  /* 0x0000541035207816 */ /* 0x004fe40000000020 */
[----:B---3--:R-:W-:-:S02]  /*a4910*/  PRMT R26, R54, 0x5410, R26 ;  /* 0x00005410361a7816 */ /* 0x008fc4000000001a */
[----:B------:R-:W2:Y:S04]  /*a4920*/  LDL.LU R54, [R1+0x63c] ;  /* 0x00063c0001367983 */ /* 0x000ea80000300800 */
[----:B------:R-:W3:Y:S04]  /*a4930*/  LDL.LU R7, [R1+0xe8] ;  /* 0x0000e80001077983 */ /* 0x000ee80000300800 */
[----:B------:R-:W3:Y:S01]  /*a4940*/  LDL.LU R10, [R1+0x638] ;  /* 0x00063800010a7983 */ /* 0x000ee20000300800 */
[----:B----4-:R-:W-:-:S03]  /*a4950*/  PRMT R0, R29, 0x5410, R28 ;  /* 0x000054101d007816 */ /* 0x010fc6000000001c */
[----:B------:R-:W-:Y:S04]  /*a4960*/  STL.64 [R1+0x3ac8], R26 ;  /* 0x003ac81a01007387 */ /* 0x000fe80000100a00 */
[----:B------:R-:W4:Y:S04]  /*a4970*/  LDL.LU R11, [R1+0xe4] ;  /* 0x0000e400010b7983 */ /* 0x000f280000300800 */
[----:B------:R-:W4:Y:S04]  /*a4980*/  LDL.LU R8, [R1+0x60] ;  /* 0x0000600001087983 */ /* 0x000f280000300800 */
[----:B------:R-:W4:Y:S04]  /*a4990*/  LDL.LU R9, [R1+0x78] ;  /* 0x0000780001097983 */ /* 0x000f280000300800 */
[----:B------:R-:W4:Y:S04]  /*a49a0*/  LDL.LU R2, [R1+0x70] ;  /* 0x0000700001027983 */ /* 0x000f280000300800 */
[----:B------:R0:W-:Y:S04]  /*a49b0*/  STL [R1+0x4], R0 ;  /* 0x0000040001007387 */ /* 0x0001e80000100800 */
[----:B------:R-:W4:Y:S04]  /*a49c0*/  LDL.LU R53, [R1+0x84] ;  /* 0x0000840001357983 */ /* 0x000f280000300800 */
[----:B------:R-:W4:Y:S04]  /*a49d0*/  LDL.LU R19, [R1+0x270] ;  /* 0x0002700001137983 */ /* 0x000f280000300800 */
[----:B------:R-:W4:Y:S04]  /*a49e0*/  LDL.LU R28, [R1+0x98] ;  /* 0x00009800011c7983 */ /* 0x000f280000300800 */
[----:B------:R-:W4:Y:S01]  /*a49f0*/  LDL.LU R29, [R1+0x24c] ;  /* 0x00024c00011d7983 */ /* 0x000f220000300800 */
[----:B------:R-:W-:-:S02]  /*a4a00*/  SHF.R.S32.HI R4, RZ, 0x1f, R49 ;  /* 0x0000001fff047819 */ /* 0x000fc40000011431 */
[----:B------:R-:W-:Y:S01]  /*a4a10*/  IADD3 R20, P6, R49, R40, RZ ;  /* 0x0000002831147210 */ /* 0x000fe20007fde0ff */
[----:B------:R-:W4:Y:S04]  /*a4a20*/  LDL.LU R55, [R1+0x1c] ;  /* 0x00001c0001377983 */ /* 0x000f280000300800 */
[----:B------:R-:W-:-:S05]  /*a4a30*/  IMAD.X R21, R4, 0x1, R42, P6 ;  /* 0x0000000104157824 */ /* 0x000fca00030e062a */
[----:B------:R1:W-:Y:S01]  /*a4a40*/  STL.64 [R1+0x5d0], R20 ;  /* 0x0005d01401007387 */ /* 0x0003e20000100a00 */
[----:B0-----:R-:W-:-:S03]  /*a4a50*/  PRMT R0, R48, 0x5410, R56 ;  /* 0x0000541030007816 */ /* 0x001fc60000000038 */
[----:B------:R-:W4:Y:S01]  /*a4a60*/  LDL.LU R16, [R1+0xe0] ;  /* 0x0000e00001107983 */ /* 0x000f220000300800 */
[----:B-1----:R-:W-:-:S05]  /*a4a70*/  PRMT R20, R33, 0x5410, R30 ;  /* 0x0000541021147816 */ /* 0x002fca000000001e */
[----:B------:R0:W-:Y:S01]  /*a4a80*/  STL [R1+0x8], R20 ;  /* 0x0000081401007387 */ /* 0x0001e20000100800 */
[----:B------:R-:W-:-:S03]  /*a4a90*/  PRMT R31, R23, 0x5410, R31 ;  /* 0x00005410171f7816 */ /* 0x000fc6000000001f */
[----:B------:R-:W4:Y:S01]  /*a4aa0*/  LDL.LU R48, [R1+0x254] ;  /* 0x0002540001307983 */ /* 0x000f220000300800 */
[----:B0-----:R-:W-:-:S03]  /*a4ab0*/  IADD3 R20, P6, R49, R57, RZ ;  /* 0x0000003931147210 */ /* 0x001fc60007fde0ff */
[----:B------:R0:W-:Y:S02]  /*a4ac0*/  STL [R1+0x10], R0 ;  /* 0x0000100001007387 */ /* 0x0001e40000100800 */
[----:B------:R-:W-:Y:S02]  /*a4ad0*/  IMAD.X R21, R4, 0x1, R34, P6 ;  /* 0x0000000104157824 */ /* 0x000fe400030e0622 */
[----:B------:R-:W4:Y:S04]  /*a4ae0*/  LDL.LU R23, [R1+0x9c] ;  /* 0x00009c0001177983 */ /* 0x000f280000300800 */
[----:B------:R-:W4:Y:S04]  /*a4af0*/  LDL.LU R56, [R1+0x244] ;  /* 0x0002440001387983 */ /* 0x000f280000300800 */
[----:B------:R-:W4:Y:S04]  /*a4b00*/  LDL.LU R30, [R1+0x94] ;  /* 0x00009400011e7983 */ /* 0x000f280000300800 */
[----:B------:R-:W4:Y:S04]  /*a4b10*/  LDL.LU R33, [R1+0x248] ;  /* 0x0002480001217983 */ /* 0x000f280000300800 */
[----:B------:R1:W-:Y:S01]  /*a4b20*/  STL.64 [R1+0x5b8], R20 ;  /* 0x0005b81401007387 */ /* 0x0003e20000100a00 */
[----:B0-----:R-:W-:-:S02]  /*a4b30*/  PRMT R0, R15, 0x5410, R14 ;  /* 0x000054100f007816 */ /* 0x001fc4000000000e */
[----:B-1----:R-:W-:Y:S02]  /*a4b40*/  PRMT R20, R13, 0x5410, R12 ;  /* 0x000054100d147816 */ /* 0x002fe4000000000c */
[----:B------:R-:W-:-:S05]  /*a4b50*/  IADD3 R12, P6, R49, R47, RZ ;  /* 0x0000002f310c7210 */ /* 0x000fca0007fde0ff */
[----:B------:R-:W-:Y:S01]  /*a4b60*/  IMAD.X R13, R4, 0x1, R35, P6 ;  /* 0x00000001040d7824 */ /* 0x000fe200030e0623 */
[----:B------:R-:W-:Y:S04]  /*a4b70*/  STL [R1+0x24], R20 ;  /* 0x0000241401007387 */ /* 0x000fe80000100800 */
[----:B------:R3:W-:Y:S04]  /*a4b80*/  STL [R1+0x28], R0 ;  /* 0x0000280001007387 */ /* 0x0007e80000100800 */
[----:B------:R-:W-:Y:S01]  /*a4b90*/  STL.64 [R1+0x680], R12 ;  /* 0x0006800c01007387 */ /* 0x000fe20000100a00 */
[----:B--2---:R-:W-:-:S02]  /*a4ba0*/  PRMT R54, R54, 0x5410, R6 ;  /* 0x0000541036367816 */ /* 0x004fc40000000006 */
[----:B------:R-:W-:Y:S02]  /*a4bb0*/  IADD3 R6, P6, R49, R45, RZ ;  /* 0x0000002d31067210 */ /* 0x000fe40007fde0ff */
[----:B---3--:R-:W-:-:S03]  /*a4bc0*/  PRMT R0, R10, 0x5410, R7 ;  /* 0x000054100a007816 */ /* 0x008fc60000000007 */
[----:B------:R-:W-:Y:S02]  /*a4bd0*/  IMAD.X R7, R4, 0x1, R36, P6 ;  /* 0x0000000104077824 */ /* 0x000fe400030e0624 */
[----:B------:R-:W-:Y:S04]  /*a4be0*/  STL [R1+0x2c], R0 ;  /* 0x00002c0001007387 */ /* 0x000fe80000100800 */
[----:B------:R0:W-:Y:S02]  /*a4bf0*/  STL.64 [R1+0x638], R6 ;  /* 0x0006380601007387 */ /* 0x0001e40000100a00 */
[----:B0-----:R-:W-:-:S05]  /*a4c00*/  IADD3 R6, P6, R49, R46, RZ ;  /* 0x0000002e31067210 */ /* 0x001fca0007fde0ff */
[----:B------:R-:W-:-:S05]  /*a4c10*/  IMAD.X R7, R4, 0x1, R37, P6 ;  /* 0x0000000104077824 */ /* 0x000fca00030e0625 */
[----:B------:R0:W-:Y:S01]  /*a4c20*/  STL.64 [R1+0x6e0], R6 ;  /* 0x0006e00601007387 */ /* 0x0001e20000100a00 */
[----:B----4-:R-:W-:Y:S02]  /*a4c30*/  PRMT R50, R50, 0x5410, R2 ;  /* 0x0000541032327816 */ /* 0x010fe40000000002 */
[----:B0-----:R-:W-:-:S05]  /*a4c40*/  IADD3 R6, P6, R49, R44, RZ ;  /* 0x0000002c31067210 */ /* 0x001fca0007fde0ff */
[----:B------:R-:W-:Y:S01]  /*a4c50*/  IMAD.X R7, R4, 0x1, R38, P6 ;  /* 0x0000000104077824 */ /* 0x000fe200030e0626 */
[----:B------:R-:W-:Y:S02]  /*a4c60*/  PRMT R2, R19, 0x5410, R53 ;  /* 0x0000541013027816 */ /* 0x000fe40000000035 */
[----:B------:R-:W-:Y:S02]  /*a4c70*/  PRMT R0, R29, 0x5410, R28 ;  /* 0x000054101d007816 */ /* 0x000fe4000000001c */
[----:B------:R0:W-:Y:S04]  /*a4c80*/  STL.64 [R1+0x6b8], R6 ;  /* 0x0006b80601007387 */ /* 0x0001e80000100a00 */
[----:B------:R-:W-:Y:S01]  /*a4c90*/  STL [R1+0x84], R2 ;  /* 0x0000840201007387 */ /* 0x000fe20000100800 */
[----:B0-----:R-:W-:-:S03]  /*a4ca0*/  IADD3 R6, P6, R49, R43, RZ ;  /* 0x0000002b31067210 */ /* 0x001fc60007fde0ff */
[----:B------:R-:W-:Y:S02]  /*a4cb0*/  STL [R1+0x98], R0 ;  /* 0x0000980001007387 */ /* 0x000fe40000100800 */
[----:B------:R-:W-:Y:S02]  /*a4cc0*/  IMAD.X R7, R4, 0x1, R39, P6 ;  /* 0x0000000104077824 */ /* 0x000fe400030e0627 */
[----:B------:R-:W2:Y:S04]  /*a4cd0*/  LDL.LU R53, [R1+0xac] ;  /* 0x0000ac0001357983 */ /* 0x000ea80000300800 */
[----:B------:R-:W2:Y:S04]  /*a4ce0*/  LDL.LU R19, [R1+0x238] ;  /* 0x0002380001137983 */ /* 0x000ea80000300800 */
[----:B------:R-:W3:Y:S04]  /*a4cf0*/  LDL.LU R28, [R1+0xb8] ;  /* 0x0000b800011c7983 */ /* 0x000ee80000300800 */
[----:B------:R0:W-:Y:S04]  /*a4d00*/  STL.64 [R1+0x790], R6 ;  /* 0x0007900601007387 */ /* 0x0001e80000100a00 */
[----:B------:R-:W3:Y:S01]  /*a4d10*/  LDL.LU R29, [R1+0x234] ;  /* 0x00023400011d7983 */ /* 0x000ee20000300800 */
[----:B0-----:R-:W-:-:S05]  /*a4d20*/  IADD3 R6, P6, R49, R61, RZ ;  /* 0x0000003d31067210 */ /* 0x001fca0007fde0ff */
[----:B------:R-:W-:Y:S01]  /*a4d30*/  IMAD.X R7, R4, 0x1, R41, P6 ;  /* 0x0000000104077824 */ /* 0x000fe200030e0629 */
[----:B------:R-:W-:-:S04]  /*a4d40*/  PRMT R2, R33, 0x5410, R30 ;  /* 0x0000541021027816 */ /* 0x000fc8000000001e */
[----:B------:R0:W-:Y:S04]  /*a4d50*/  STL.64 [R1+0x730], R6 ;  /* 0x0007300601007387 */ /* 0x0001e80000100a00 */
        /* <DEDUP_REMOVED lines=12> */
[----:B------:R-:W-:-:S03]  /*a4e20*/  PRMT R51, R51, 0x5410, R11 ;  /* 0x0000541033337816 */ /* 0x000fc6000000000b */
[----:B0-----:R-:W4:Y:S01]  /*a4e30*/  LDL.LU R6, [R1+0x200] ;  /* 0x0002000001067983 */ /* 0x001f220000300800 */
[----:B------:R-:W-:-:S03]  /*a4e40*/  PRMT R52, R52, 0x5410, R8 ;  /* 0x0000541034347816 */ /* 0x000fc60000000008 */
[----:B------:R-:W4:Y:S01]  /*a4e50*/  LDL.LU R10, [R1+0xbc] ;  /* 0x0000bc00010a7983 */ /* 0x000f220000300800 */
[----:B------:R-:W-:-:S03]  /*a4e60*/  PRMT R3, R3, 0x5410, R9 ;  /* 0x0000541003037816 */ /* 0x000fc60000000009 */
[----:B------:R-:W4:Y:S04]  /*a4e70*/  LDL.LU R11, [R1+0x1f0] ;  /* 0x0001f000010b7983 */ /* 0x000f280000300800 */
[----:B------:R-:W4:Y:S04]  /*a4e80*/  LDL.LU R8, [R1+0xb4] ;  /* 0x0000b40001087983 */ /* 0x000f280000300800 */
[----:B------:R-:W4:Y:S01]  /*a4e90*/  LDL.LU R9, [R1+0x1f4] ;  /* 0x0001f40001097983 */ /* 0x000f220000300800 */
[----:B------:R-:W-:-:S03]  /*a4ea0*/  PRMT R56, R56, 0x5410, R23 ;  /* 0x0000541038387816 */ /* 0x000fc60000000017 */
[----:B-1----:R-:W4:Y:S04]  /*a4eb0*/  LDL.LU R2, [R1+0xb0] ;  /* 0x0000b00001027983 */ /* 0x002f280000300800 */
[----:B------:R-:W4:Y:S01]  /*a4ec0*/  LDL.LU R23, [R1+0x1ec] ;  /* 0x0001ec0001177983 */ /* 0x000f220000300800 */
[----:B------:R-:W-:-:S03]  /*a4ed0*/  SHF.R.S32.HI R4, RZ, 0x1f, R55 ;  /* 0x0000001fff047819 */ /* 0x000fc60000011437 */
[----:B------:R-:W4:Y:S01]  /*a4ee0*/  LDL.LU R30, [R1+0xa4] ;  /* 0x0000a400011e7983 */ /* 0x000f220000300800 */
[----:B------:R-:W-:-:S03]  /*a4ef0*/  IADD3 R26, P6, R55, R40, RZ ;  /* 0x00000028371a7210 */ /* 0x000fc60007fde0ff */
[----:B------:R-:W4:Y:S01]  /*a4f00*/  LDL.LU R33, [R1+0x1e4] ;  /* 0x0001e40001217983 */ /* 0x000f220000300800 */
[----:B------:R-:W-:Y:S01]  /*a4f10*/  PRMT R48, R48, 0x5410, R16 ;  /* 0x0000541030307816 */ /* 0x000fe20000000010 */
[----:B------:R-:W-:Y:S02]  /*a4f20*/  IMAD.X R27, R4, 0x1, R42, P6 ;  /* 0x00000001041b7824 */ /* 0x000fe400030e062a */
[----:B------:R-:W4:Y:S04]  /*a4f30*/  LDL.LU R7, [R1+0x18] ;  /* 0x0000180001077983 */ /* 0x000f280000300800 */
[----:B------:R-:W-:Y:S04]  /*a4f40*/  STL.64 [R1+0x738], R26 ;  /* 0x0007381a01007387 */ /* 0x000fe80000100a00 */
[----:B------:R-:W4:Y:S01]  /*a4f50*/  LDL.LU R49, [R1+0xa8] ;  /* 0x0000a80001317983 */ /* 0x000f220000300800 */
[----:B--2---:R-:W-:-:S05]  /*a4f60*/  PRMT R16, R19, 0x5410, R53 ;  /* 0x0000541013107816 */ /* 0x004fca0000000035 */
[----:B------:R0:W-:Y:S01]  /*a4f70*/  STL [R1+0xac], R16 ;  /* 0x0000ac1001007387 */ /* 0x0001e20000100800 */
[----:B---3--:R-:W-:-:S03]  /*a4f80*/  PRMT R19, R29, 0x5410, R28 ;  /* 0x000054101d137816 */ /* 0x008fc6000000001c */
[----:B0-----:R-:W2:Y:S04]  /*a4f90*/  LDL.LU R16, [R1+0x1e8] ;  /* 0x0001e80001107983 */ /* 0x001ea80000300800 */
[----:B------:R0:W-:Y:S04]  /*a4fa0*/  STL [R1+0xb8], R19 ;  /* 0x0000b81301007387 */ /* 0x0001e80000100800 */
[----:B------:R-:W3:Y:S04]  /*a4fb0*/  LDL.LU R53, [R1+0xa0] ;  /* 0x0000a00001357983 */ /* 0x000ee80000300800 */
[----:B0-----:R-:W3:Y:S04]  /*a4fc0*/  LDL.LU R19, [R1+0x1e0] ;  /* 0x0001e00001137983 */ /* 0x001ee80000300800 */
[----:B------:R-:W3:Y:S04]  /*a4fd0*/  LDL.LU R28, [R1+0x8c] ;  /* 0x00008c00011c7983 */ /* 0x000ee80000300800 */
[----:B------:R-:W3:Y:S01]  /*a4fe0*/  LDL.LU R29, [R1+0x1b0] ;  /* 0x0001b000011d7983 */ /* 0x000ee20000300800 */
[----:B------:R-:W-:-:S05]  /*a4ff0*/  IADD3 R26, P6, R55, R57, RZ ;  /* 0x00000039371a7210 */ /* 0x000fca0007fde0ff */
[----:B------:R-:W-:-:S05]  /*a5000*/  IMAD.X R27, R4, 0x1, R34, P6 ;  /* 0x00000001041b7824 */ /* 0x000fca00030e0622 */
[----:B------:R4:W-:Y:S02]  /*a5010*/  STL.64 [R1+0x820], R26 ;  /* 0x0008201a01007387 */ /* 0x0009e40000100a00 */
[----:B----4-:R-:W-:Y:S02]  /*a5020*/  PRMT R26, R24, 0x5410, R0 ;  /* 0x00005410181a7816 */ /* 0x010fe40000000000 */
[----:B------:R-:W-:Y:S02]  /*a5030*/  IADD3 R24, P6, R55, R47, RZ ;  /* 0x0000002f37187210 */ /* 0x000fe40007fde0ff */
[----:B------:R-:W-:-:S03]  /*a5040*/  PRMT R0, R20, 0x5410, R25 ;  /* 0x0000541014007816 */ /* 0x000fc60000000019 */
[----:B------:R-:W-:Y:S01]  /*a5050*/  IMAD.X R25, R4, 0x1, R35, P6 ;  /* 0x0000000104197824 */ /* 0x000fe200030e0623 */
[----:B------:R-:W-:Y:S01]  /*a5060*/  STL [R1+0xcc], R26 ;  /* 0x0000cc1a01007387 */ /* 0x000fe20000100800 */
[----:B------:R-:W-:-:S03]  /*a5070*/  IADD3 R20, P6, R55, R45, RZ ;  /* 0x0000002d37147210 */ /* 0x000fc60007fde0ff */
[----:B------:R0:W-:Y:S04]  /*a5080*/  STL [R1+0xc8], R0 ;  /* 0x0000c80001007387 */ /* 0x0001e80000100800 */
[----:B------:R1:W-:Y:S01]  /*a5090*/  STL.64 [R1+0x7f8], R24 ;  /* 0x0007f81801007387 */ /* 0x0003e20000100a00 */
[----:B------:R-:W-:Y:S02]  /*a50a0*/  PRMT R14, R14, 0x5410, R13 ;  /* 0x000054100e0e7816 */ /* 0x000fe4000000000d */
[----:B0-----:R-:W-:Y:S02]  /*a50b0*/  PRMT R0, R12, 0x5410, R59 ;  /* 0x000054100c007816 */ /* 0x001fe4000000003b */
[----:B-1----:R-:W-:Y:S01]  /*a50c0*/  PRMT R24, R58, 0x5410, R21 ;  /* 0x000054103a187816 */ /* 0x002fe20000000015 */
[----:B------:R-:W-:Y:S01]  /*a50d0*/  IMAD.X R21, R4, 0x1, R36, P6 ;  /* 0x0000000104157824 */ /* 0x000fe200030e0624 */
[----:B------:R-:W-:-:S03]  /*a50e0*/  IADD3 R12, P6, R55, R46, RZ ;  /* 0x0000002e370c7210 */ /* 0x000fc60007fde0ff */
[----:B------:R-:W-:Y:S04]  /*a50f0*/  STL [R1+0xdc], R24 ;  /* 0x0000dc1801007387 */ /* 0x000fe80000100800 */
[----:B------:R0:W-:Y:S01]  /*a5100*/  STL [R1+0xd4], R0 ;  /* 0x0000d40001007387 */ /* 0x0001e20000100800 */
[----:B------:R-:W-:-:S03]  /*a5110*/  IMAD.X R13, R4, 0x1, R37, P6 ;  /* 0x00000001040d7824 */ /* 0x000fc600030e0625 */
[----:B------:R-:W-:Y:S01]  /*a5120*/  STL.64 [R1+0x7f0], R20 ;  /* 0x0007f01401007387 */ /* 0x000fe20000100a00 */
[----:B0-----:R-:W-:-:S03]  /*a5130*/  PRMT R0, R6, 0x5410, R15 ;  /* 0x0000541006007816 */ /* 0x001fc6000000000f */
[----:B------:R-:W-:Y:S04]  /*a5140*/  STL [R1+0xd8], R14 ;  /* 0x0000d80e01007387 */ /* 0x000fe80000100800 */
[----:B------:R0:W-:Y:S01]  /*a5150*/  STL [R1+0xd0], R0 ;  /* 0x0000d00001007387 */ /* 0x0001e20000100800 */
[----:B------:R-:W-:Y:S02]  /*a5160*/  PRMT R6, R11, 0x5410, R10 ;  /* 0x000054100b067816 */ /* 0x000fe4000000000a */
[----:B0-----:R-:W-:Y:S02]  /*a5170*/  PRMT R0, R9, 0x5410, R8 ;  /* 0x0000541009007816 */ /* 0x001fe40000000008 */
[----:B------:R-:W-:Y:S01]  /*a5180*/  IADD3 R8, P6, R55, R44, RZ ;  /* 0x0000002c37087210 */ /* 0x000fe20007fde0ff */
[----:B------:R-:W-:Y:S04]  /*a5190*/  STL.64 [R1+0x8a0], R12 ;  /* 0x0008a00c01007387 */ /* 0x000fe80000100a00 */
[----:B------:R-:W-:Y:S01]  /*a51a0*/  IMAD.X R9, R4, 0x1, R38, P6 ;  /* 0x0000000104097824 */ /* 0x000fe200030e0626 */
[----:B------:R-:W-:Y:S01]  /*a51b0*/  STL [R1+0xbc], R6 ;  /* 0x0000bc0601007387 */ /* 0x000fe20000100800 */
[----:B------:R-:W-:-:S03]  /*a51c0*/  PRMT R2, R23, 0x5410, R2 ;  /* 0x0000541017027816 */ /* 0x000fc60000000002 */
[----:B------:R0:W-:Y:S04]  /*a51d0*/  STL [R1+0xb4], R0 ;  /* 0x0000b40001007387 */ /* 0x0001e80000100800 */
[----:B------:R1:W-:Y:S01]  /*a51e0*/  STL.64 [R1+0x888], R8 ;  /* 0x0008880801007387 */ /* 0x0003e20000100a00 */
[----:B0-----:R-:W-:-:S03]  /*a51f0*/  PRMT R0, R33, 0x5410, R30 ;  /* 0x0000541021007816 */ /* 0x001fc6000000001e */
[----:B------:R-:W-:Y:S01]  /*a5200*/  STL [R1+0xe0], R2 ;  /* 0x0000e00201007387 */ /* 0x000fe20000100800 */
[----:B-1----:R-:W-:-:S03]  /*a5210*/  IADD3 R8, P6, R55, R43, RZ ;  /* 0x0000002b37087210 */ /* 0x002fc60007fde0ff */
[----:B------:R-:W-:Y:S02]  /*a5220*/  STL [R1+0xe4], R0 ;  /* 0x0000e40001007387 */ /* 0x000fe40000100800 */
[----:B------:R-:W-:Y:S02]  /*a5230*/  IMAD.X R9, R4, 0x1, R39, P6 ;  /* 0x0000000104097824 */ /* 0x000fe400030e0627 */
[----:B------:R-:W4:Y:S04]  /*a5240*/  LDL.LU R11, [R1+0x90] ;  /* 0x00009000010b7983 */ /* 0x000f280000300800 */
[----:B------:R-:W4:Y:S04]  /*a5250*/  LDL.LU R23, [R1+0x1d4] ;  /* 0x0001d40001177983 */ /* 0x000f280000300800 */
[----:B------:R-:W4:Y:S04]  /*a5260*/  LDL.LU R30, [R1+0x88] ;  /* 0x00008800011e7983 */ /* 0x000f280000300800 */
[----:B------:R0:W-:Y:S04]  /*a5270*/  STL.64 [R1+0x880], R8 ;  /* 0x0008800801007387 */ /* 0x0001e80000100a00 */
[----:B------:R-:W4:Y:S01]  /*a5280*/  LDL.LU R33, [R1+0x198] ;  /* 0x0001980001217983 */ /* 0x000f220000300800 */
[----:B0-----:R-:W-:-:S05]  /*a5290*/  IADD3 R8, P6, R55, R61, RZ ;  /* 0x0000003d37087210 */ /* 0x001fca0007fde0ff */
[----:B------:R-:W-:-:S05]  /*a52a0*/  IMAD.X R9, R4, 0x1, R41, P6 ;  /* 0x0000000104097824 */ /* 0x000fca00030e0629 */
[----:B------:R-:W-:Y:S01]  /*a52b0*/  STL.64 [R1+0x908], R8 ;  /* 0x0009080801007387 */ /* 0x000fe20000100a00 */
[----:B------:R-:W-:Y:S02]  /*a52c0*/  IADD3 R12, P6, R7, R40, RZ ;  /* 0x00000028070c7210 */ /* 0x000fe40007fde0ff */
[----:B--2---:R-:W-:-:S05]  /*a52d0*/  PRMT R4, R16, 0x5410, R49 ;  /* 0x0000541010047816 */ /* 0x004fca0000000031 */
[----:B------:R0:W-:Y:S01]  /*a52e0*/  STL [R1+0x1c], R4 ;  /* 0x00001c0401007387 */ /* 0x0001e20000100800 */
[----:B---3--:R-:W-:Y:S02]  /*a52f0*/  PRMT R2, R19, 0x5410, R53 ;  /* 0x0000541013027816 */ /* 0x008fe40000000035 */
[----:B------:R-:W-:Y:S02]  /*a5300*/  PRMT R0, R29, 0x5410, R28 ;  /* 0x000054101d007816 */ /* 0x000fe4000000001c */
[----:B------:R-:W2:Y:S04]  /*a5310*/  LDL.LU R28, [R1+0x80] ;  /* 0x00008000011c7983 */ /* 0x000ea80000300800 */
[----:B------:R-:W-:Y:S04]  /*a5320*/  STL [R1+0xa4], R2 ;  /* 0x0000a40201007387 */ /* 0x000fe80000100800 */
[----:B------:R-:W2:Y:S01]  /*a5330*/  LDL.LU R29, [R1+0x1ac] ;  /* 0x0001ac00011d7983 */ /* 0x000ea20000300800 */
[----:B0-----:R-:W-:-:S03]  /*a5340*/  SHF.R.S32.HI R4, RZ, 0x1f, R7 ;  /* 0x0000001fff047819 */ /* 0x001fc60000011407 */
[----:B------:R0:W-:Y:S02]  /*a5350*/  STL [R1+0x8c], R0 ;  /* 0x00008c0001007387 */ /* 0x0001e40000100800 */
[----:B------:R-:W-:Y:S02]  /*a5360*/  IMAD.X R13, R4, 0x1, R42, P6 ;  /* 0x00000001040d7824 */ /* 0x000fe400030e062a */
[----:B------:R-:W3:Y:S04]  /*a5370*/  LDL.LU R25, [R1+0x7c] ;  /* 0x00007c0001197983 */ /* 0x000ee80000300800 */
[----:B------:R-:W3:Y:S04]  /*a5380*/  LDL.LU R8, [R1+0x194] ;  /* 0x0001940001087983 */ /* 0x000ee80000300800 */
[----:B0-----:R-:W3:Y:S04]  /*a5390*/  LDL.LU R0, [R1+0x14] ;  /* 0x0000140001007983 */ /* 0x001ee80000300800 */
[----:B------:R-:W3:Y:S04]  /*a53a0*/  LDL.LU R2, [R1+0x74] ;  /* 0x0000740001027983 */ /* 0x000ee80000300800 */
[----:B------:R-:W3:Y:S04]  /*a53b0*/  LDL.LU R9, [R1+0x184] ;  /* 0x0001840001097983 */ /* 0x000ee80000300800 */
[----:B------:R-:W3:Y:S04]  /*a53c0*/  LDL.LU R20, [R1+0x64] ;  /* 0x0000640001147983 */ /* 0x000ee80000300800 */
        /* <DEDUP_REMOVED lines=13> */
[----:B------:R-:W3:Y:S01]  /*a54a0*/  LDL.LU R6, [R1+0x100] ;  /* 0x0001000001067983 */ /* 0x000ee20000300800 */
[----:B------:R-:W-:-:S05]  /*a54b0*/  IADD3 R26, P6, R7, R57, RZ ;  /* 0x00000039071a7210 */ /* 0x000fca0007fde0ff */
[----:B------:R-:W-:Y:S01]  /*a54c0*/  IMAD.X R27, R4, 0x1, R34, P6 ;  /* 0x00000001041b7824 */ /* 0x000fe200030e0622 */
[----:B----4-:R-:W-:Y:S02]  /*a54d0*/  PRMT R11, R23, 0x5410, R11 ;  /* 0x00005410170b7816 */ /* 0x010fe4000000000b */
[----:B------:R-:W4:Y:S04]  /*a54e0*/  LDL.LU R23, [R1+0x38] ;  /* 0x0000380001177983 */ /* 0x000f280000300800 */
[----:B------:R-:W-:Y:S01]  /*a54f0*/  STL [R1+0x90], R11 ;  /* 0x0000900b01007387 */ /* 0x000fe20000100800 */
[----:B------:R-:W-:-:S03]  /*a5500*/  PRMT R10, R33, 0x5410, R30 ;  /* 0x00005410210a7816 */ /* 0x000fc6000000001e */
[----:B------:R-:W4:Y:S04]  /*a5510*/  LDL.LU R30, [R1+0x150] ;  /* 0x00015000011e7983 */ /* 0x000f280000300800 */
[----:B------:R0:W-:Y:S04]  /*a5520*/  STL [R1+0x88], R10 ;  /* 0x0000880a01007387 */ /* 0x0001e80000100800 */
[----:B------:R-:W4:Y:S04]  /*a5530*/  LDL.LU R33, [R1+0xc] ;  /* 0x00000c0001217983 */ /* 0x000f280000300800 */
[----:B0-----:R-:W4:Y:S04]  /*a5540*/  LDL.LU R10, [R1] ;  /* 0x00000000010a7983 */ /* 0x001f280000300800 */
[----:B------:R-:W4:Y:S04]  /*a5550*/  LDL.LU R11, [R1+0x104] ;  /* 0x00010400010b7983 */ /* 0x000f280000300800 */
[----:B------:R0:W-:Y:S04]  /*a5560*/  STL.64 [R1+0x8f8], R26 ;  /* 0x0008f81a01007387 */ /* 0x0001e80000100a00 */
[----:B0-----:R-:W4:Y:S01]  /*a5570*/  LDL.LU.64 R26, [R1+0x3ac8] ;  /* 0x003ac800011a7983 */ /* 0x001f220000300a00 */
[----:B--2---:R-:W-:-:S03]  /*a5580*/  PRMT R24, R29, 0x5410, R28 ;  /* 0x000054101d187816 */ /* 0x004fc6000000001c */
[----:B------:R-:W2:Y:S04]  /*a5590*/  LDL.LU R28, [R1+0x140] ;  /* 0x00014000011c7983 */ /* 0x000ea80000300800 */
[----:B------:R-:W2:Y:S04]  /*a55a0*/  LDL.LU R29, [R1+0x110] ;  /* 0x00011000011d7983 */ /* 0x000ea80000300800 */
[----:B------:R0:W-:Y:S01]  /*a55b0*/  STL [R1+0x80], R24 ;  /* 0x0000801801007387 */ /* 0x0001e20000100800 */
[----:B---3--:R-:W-:Y:S02]  /*a55c0*/  PRMT R8, R8, 0x5410, R25 ;  /* 0x0000541008087816 */ /* 0x008fe40000000019 */
[----:B0-----:R-:W-:-:S03]  /*a55d0*/  IADD3 R24, P6, R7, R47, RZ ;  /* 0x0000002f07187210 */ /* 0x001fc60007fde0ff */
[----:B------:R-:W-:Y:S02]  /*a55e0*/  STL [R1+0x7c], R8 ;  /* 0x00007c0801007387 */ /* 0x000fe40000100800 */
[----:B------:R-:W-:Y:S01]  /*a55f0*/  IMAD.X R25, R4, 0x1, R35, P6 ;  /* 0x0000000104197824 */ /* 0x000fe200030e0623 */
[----:B------:R-:W-:-:S04]  /*a5600*/  PRMT R9, R9, 0x5410, R2 ;  /* 0x0000541009097816 */ /* 0x000fc80000000002 */
[----:B------:R0:W-:Y:S01]  /*a5610*/  STL.64 [R1+0x8f0], R24 ;  /* 0x0008f01801007387 */ /* 0x0001e20000100a00 */
[----:B------:R-:W-:Y:S02]  /*a5620*/  PRMT R21, R21, 0x5410, R20 ;  /* 0x0000541015157816 */ /* 0x000fe40000000014 */
[----:B------:R-:W-:Y:S01]  /*a5630*/  IADD3 R20, P6, R7, R45, RZ ;  /* 0x0000002d07147210 */ /* 0x000fe20007fde0ff */
[----:B0-----:R-:W3:Y:S04]  /*a5640*/  LDL.LU.64 R24, [R1+0x3ac0] ;  /* 0x003ac00001187983 */ /* 0x001ee80000300a00 */
[----:B------:R-:W3:Y:S04]  /*a5650*/  LDL.LU R8, [R1+0x10c] ;  /* 0x00010c0001087983 */ /* 0x000ee80000300800 */
[----:B------:R-:W3:Y:S04]  /*a5660*/  LDL.LU R2, [R1+0x3ab8] ;  /* 0x003ab80001027983 */ /* 0x000ee80000300800 */
[----:B------:R0:W-:Y:S01]  /*a5670*/  STL [R1+0xec], R9 ;  /* 0x0000ec0901007387 */ /* 0x0001e20000100800 */
[----:B------:R-:W-:-:S02]  /*a5680*/  PRMT R49, R49, 0x5410, R55 ;  /* 0x0000541031317816 */ /* 0x000fc40000000037 */
[----:B------:R-:W-:Y:S01]  /*a5690*/  PRMT R59, R59, 0x5410, R58 ;  /* 0x000054103b3b7816 */ /* 0x000fe2000000003a */
[----:B0-----:R-:W3:Y:S04]  /*a56a0*/  LDL.LU R9, [R1+0x138] ;  /* 0x0001380001097983 */ /* 0x001ee80000300800 */
[----:B------:R0:W-:Y:S02]  /*a56b0*/  STL [R1+0xf4], R21 ;  /* 0x0000f41501007387 */ /* 0x0001e40000100800 */
[----:B0-----:R-:W-:Y:S01]  /*a56c0*/  IMAD.X R21, R4, 0x1, R36, P6 ;  /* 0x0000000104157824 */ /* 0x001fe200030e0624 */
[----:B------:R-:W-:-:S04]  /*a56d0*/  IADD3 R58, P6, R7, R46, RZ ;  /* 0x0000002e073a7210 */ /* 0x000fc80007fde0ff */
[----:B------:R0:W-:Y:S01]  /*a56e0*/  STL.64 [R1+0x968], R20 ;  /* 0x0009681401007387 */ /* 0x0001e20000100a00 */
[----:B------:R-:W-:-:S03]  /*a56f0*/  PRMT R53, R53, 0x5410, R16 ;  /* 0x0000541035357816 */ /* 0x000fc60000000010 */
[----:B0-----:R-:W3:Y:S04]  /*a5700*/  LDL.LU.64 R20, [R1+0x3ab0] ;  /* 0x003ab00001147983 */ /* 0x001ee80000300a00 */
[----:B------:R-:W3:Y:S04]  /*a5710*/  LDL.LU R55, [R1+0x3aac] ;  /* 0x003aac0001377983 */ /* 0x000ee80000300800 */
[----:B------:R0:W-:Y:S01]  /*a5720*/  STL [R1+0xe8], R49 ;  /* 0x0000e83101007387 */ /* 0x0001e20000100800 */
[----:B------:R-:W-:-:S03]  /*a5730*/  PRMT R13, R13, 0x5410, R12 ;  /* 0x000054100d0d7816 */ /* 0x000fc6000000000c */
        /* <DEDUP_REMOVED lines=8> */
[----:B------:R0:W-:Y:S04]  /*a57c0*/  STL [R1+0xfc], R53 ;  /* 0x0000fc3501007387 */ /* 0x0001e80000100800 */
[----:B0-----:R-:W3:Y:S04]  /*a57d0*/  LDL.LU R53, [R1+0x3a98] ;  /* 0x003a980001357983 */ /* 0x001ee80000300800 */
[----:B------:R0:W-:Y:S01]  /*a57e0*/  STL [R1+0xf8], R13 ;  /* 0x0000f80d01007387 */ /* 0x0001e20000100800 */
[----:B------:R-:W-:Y:S01]  /*a57f0*/  PRMT R6, R6, 0x5410, R15 ;  /* 0x0000541006067816 */ /* 0x000fe2000000000f */
[----:B0-----:R-:W-:-:S05]  /*a5800*/  IMAD.X R13, R4, 0x1, R38, P6 ;  /* 0x00000001040d7824 */ /* 0x001fca00030e0626 */
[----:B------:R0:W-:Y:S04]  /*a5810*/  STL.64 [R1+0x958], R12 ;  /* 0x0009580c01007387 */ /* 0x0001e80000100a00 */
[----:B0-----:R-:W3:Y:S04]  /*a5820*/  LDL.LU.64 R12, [R1+0x3a90] ;  /* 0x003a9000010c7983 */ /* 0x001ee80000300a00 */
[----:B------:R-:W3:Y:S04]  /*a5830*/  LDL.LU R19, [R1+0x3a88] ;  /* 0x003a880001137983 */ /* 0x000ee80000300800 */
[----:B------:R0:W-:Y:S04]  /*a5840*/  STL [R1+0x3c], R14 ;  /* 0x00003c0e01007387 */ /* 0x0001e80000100800 */
[----:B------:R1:W-:Y:S01]  /*a5850*/  STL [R1+0x100], R6 ;  /* 0x0001000601007387 */ /* 0x0003e20000100800 */
[----:B0-----:R-:W-:-:S05]  /*a5860*/  IADD3 R14, P6, R7, R43, RZ ;  /* 0x0000002b070e7210 */ /* 0x001fca0007fde0ff */
[----:B------:R-:W-:Y:S01]  /*a5870*/  IMAD.X R15, R4, 0x1, R39, P6 ;  /* 0x00000001040f7824 */ /* 0x000fe200030e0627 */
[----:B-1----:R-:W-:-:S05]  /*a5880*/  IADD3 R6, P6, R7, R61, RZ ;  /* 0x0000003d07067210 */ /* 0x002fca0007fde0ff */
[----:B------:R-:W-:Y:S01]  /*a5890*/  IMAD.X R7, R4, 0x1, R41, P6 ;  /* 0x0000000104077824 */ /* 0x000fe200030e0629 */
[----:B------:R0:W-:Y:S04]  /*a58a0*/  STL.64 [R1+0x950], R14 ;  /* 0x0009500e01007387 */ /* 0x0001e80000100a00 */
[----:B0-----:R-:W3:Y:S04]  /*a58b0*/  LDL.LU.64 R14, [R1+0x3a80] ;  /* 0x003a8000010e7983 */ /* 0x001ee80000300a00 */
[----:B------:R0:W-:Y:S04]  /*a58c0*/  STL.64 [R1+0x930], R6 ;  /* 0x0009300601007387 */ /* 0x0001e80000100a00 */
[----:B0-----:R-:W3:Y:S04]  /*a58d0*/  LDL.LU.64 R6, [R1+0x3a78] ;  /* 0x003a780001067983 */ /* 0x001ee80000300a00 */
[----:B------:R-:W2:Y:S01]  /*a58e0*/  LDL.LU R4, [R1+0x148] ;  /* 0x0001480001047983 */ /* 0x000ea20000300800 */
[----:B----4-:R-:W-:-:S03]  /*a58f0*/  PRMT R30, R30, 0x5410, R23 ;  /* 0x000054101e1e7816 */ /* 0x010fc60000000017 */
[----:B------:R-:W4:Y:S04]  /*a5900*/  LDL.LU R23, [R1+0x3a70] ;  /* 0x003a700001177983 */ /* 0x000f280000300800 */
[----:B------:R0:W-:Y:S04]  /*a5910*/  STL [R1+0x38], R30 ;  /* 0x0000381e01007387 */ /* 0x0001e80000100800 */
[----:B0-----:R-:W3:Y:S01]  /*a5920*/  LDL.LU R30, [R1+0x3a6c] ;  /* 0x003a6c00011e7983 */ /* 0x001ee20000300800 */
[----:B--2---:R-:W-:-:S03]  /*a5930*/  PRMT R4, R4, 0x5410, R33 ;  /* 0x0000541004047816 */ /* 0x004fc60000000021 */
[----:B------:R-:W2:Y:S01]  /*a5940*/  LDL.LU R33, [R1+0x3a68] ;  /* 0x003a680001217983 */ /* 0x000ea20000300800 */
[----:B------:R-:W-:Y:S02]  /*a5950*/  PRMT R11, R11, 0x5410, R10 ;  /* 0x000054100b0b7816 */ /* 0x000fe4000000000a */
[----:B------:R-:W-:Y:S01]  /*a5960*/  IADD3 R10, P6, R0, R40, RZ ;  /* 0x00000028000a7210 */ /* 0x000fe20007fde0ff */
[----:B------:R0:W-:Y:S04]  /*a5970*/  STL [R1+0xc], R4 ;  /* 0x00000c0401007387 */ /* 0x0001e80000100800 */
[----:B------:R1:W-:Y:S01]  /*a5980*/  STL [R1+0x108], R11 ;  /* 0x0001080b01007387 */ /* 0x0003e20000100800 */
[----:B0-----:R-:W-:Y:S02]  /*a5990*/  SHF.R.S32.HI R4, RZ, 0x1f, R0 ;  /* 0x0000001fff047819 */ /* 0x001fe40000011400 */
[----:B---3--:R-:W-:-:S03]  /*a59a0*/  PRMT R29, R29, 0x5410, R30 ;  /* 0x000054101d1d7816 */ /* 0x008fc6000000001e */
[----:B-1----:R-:W-:-:S05]  /*a59b0*/  IMAD.X R11, R4, 0x1, R42, P6 ;  /* 0x00000001040b7824 */ /* 0x002fca00030e062a */
[----:B------:R0:W-:Y:S04]  /*a59c0*/  STL.64 [R1+0x980], R10 ;  /* 0x0009800a01007387 */ /* 0x0001e80000100a00 */
[----:B0-----:R-:W3:Y:S04]  /*a59d0*/  LDL.LU.64 R10, [R1+0x3a60] ;  /* 0x003a6000010a7983 */ /* 0x001ee80000300a00 */
[----:B------:R-:W4:Y:S04]  /*a59e0*/  LDL.LU R30, [R1+0x114] ;  /* 0x00011400011e7983 */ /* 0x000f280000300800 */
[----:B------:R0:W-:Y:S01]  /*a59f0*/  STL [R1+0x104], R29 ;  /* 0x0001041d01007387 */ /* 0x0001e20000100800 */
[----:B--2---:R-:W-:-:S02]  /*a5a00*/  PRMT R33, R28, 0x5410, R33 ;  /* 0x000054101c217816 */ /* 0x004fc40000000021 */
[----:B------:R-:W-:-:S05]  /*a5a10*/  IADD3 R28, P6, R0, R57, RZ ;  /* 0x00000039001c7210 */ /* 0x000fca0007fde0ff */
[----:B0-----:R-:W-:-:S05]  /*a5a20*/  IMAD.X R29, R4, 0x1, R34, P6 ;  /* 0x00000001041d7824 */ /* 0x001fca00030e0622 */
[----:B------:R0:W-:Y:S04]  /*a5a30*/  STL.64 [R1+0x978], R28 ;  /* 0x0009781c01007387 */ /* 0x0001e80000100a00 */
[----:B0-----:R-:W2:Y:S02]  /*a5a40*/  LDL.LU.64 R28, [R1+0x3a58] ;  /* 0x003a5800011c7983 */ /* 0x001ea40000300a00 */
[----:B--2---:R-:W-:Y:S02]  /*a5a50*/  PRMT R8, R8, 0x5410, R29 ;  /* 0x0000541008087816 */ /* 0x004fe4000000001d */
[----:B------:R-:W2:Y:S01]  /*a5a60*/  LDL.LU R29, [R1+0x134] ;  /* 0x00013400011d7983 */ /* 0x000ea20000300800 */
[----:B------:R-:W-:-:S03]  /*a5a70*/  PRMT R9, R9, 0x5410, R28 ;  /* 0x0000541009097816 */ /* 0x000fc6000000001c */
[----:B------:R0:W-:Y:S04]  /*a5a80*/  STL [R1+0x110], R8 ;  /* 0x0001100801007387 */ /* 0x0001e80000100800 */
[----:B------:R-:W3:Y:S01]  /*a5a90*/  LDL.LU R28, [R1+0x130] ;  /* 0x00013000011c7983 */ /* 0x000ee20000300800 */
[----:B0-----:R-:W-:-:S03]  /*a5aa0*/  IADD3 R8, P6, R0, R47, RZ ;  /* 0x0000002f00087210 */ /* 0x001fc60007fde0ff */
[----:B------:R0:W-:Y:S02]  /*a5ab0*/  STL [R1+0x10c], R9 ;  /* 0x00010c0901007387 */ /* 0x0001e40000100800 */
[----:B0-----:R-:W-:-:S05]  /*a5ac0*/  IMAD.X R9, R4, 0x1, R35, P6 ;  /* 0x0000000104097824 */ /* 0x001fca00030e0623 */
[----:B------:R0:W-:Y:S04]  /*a5ad0*/  STL.64 [R1+0x998], R8 ;  /* 0x0009980801007387 */ /* 0x0001e80000100a00 */
[----:B0-----:R-:W3:Y:S01]  /*a5ae0*/  LDL.LU.64 R8, [R1+0x3a50] ;  /* 0x003a500001087983 */ /* 0x001ee20000300a00 */
[----:B----4-:R-:W-:Y:S02]  /*a5af0*/  PRMT R16, R30, 0x5410, R16 ;  /* 0x000054101e107816 */ /* 0x010fe40000000010 */
[----:B------:R-:W-:Y:S02]  /*a5b00*/  PRMT R12, R53, 0x5410, R12 ;  /* 0x00005410350c7816 */ /* 0x000fe4000000000c */
[----:B------:R-:W4:Y:S01]  /*a5b10*/  LDL.LU R53, [R1+0x3a4c] ;  /* 0x003a4c0001357983 */ /* 0x000f220000300800 */
[----:B--2---:R-:W-:-:S02]  /*a5b20*/  PRMT R19, R29, 0x5410, R19 ;  /* 0x000054101d137816 */ /* 0x004fc40000000013 */
[----:B---3--:R-:W-:Y:S02]  /*a5b30*/  PRMT R23, R28, 0x5410, R23 ;  /* 0x000054101c177816 */ /* 0x008fe40000000017 */
[----:B------:R-:W-:-:S05]  /*a5b40*/  IADD3 R28, P6, R0, R45, RZ ;  /* 0x0000002d001c7210 */ /* 0x000fca0007fde0ff */
[----:B------:R-:W-:-:S05]  /*a5b50*/  IMAD.X R29, R4, 0x1, R36, P6 ;  /* 0x00000001041d7824 */ /* 0x000fca00030e0624 */
[----:B------:R-:W-:Y:S04]  /*a5b60*/  STL.64 [R1+0x970], R28 ;  /* 0x0009701c01007387 */ /* 0x000fe80000100a00 */
[----:B------:R-:W-:Y:S04]  /*a5b70*/  STL [R1+0x118], R16 ;  /* 0x0001181001007387 */ /* 0x000fe80000100800 */
[----:B------:R0:W-:Y:S02]  /*a5b80*/  STL [R1+0x114], R12 ;  /* 0x0001140c01007387 */ /* 0x0001e40000100800 */
[----:B0-----:R-:W-:-:S02]  /*a5b90*/  PRMT R12, R2, 0x5410, R10 ;  /* 0x00005410020c7816 */ /* 0x001fc4000000000a */
[----:B------:R-:W2:Y:S01]  /*a5ba0*/  LDL.LU R2, [R1+0x3a48] ;  /* 0x003a480001027983 */ /* 0x000ea20000300800 */
[----:B------:R-:W-:-:S05]  /*a5bb0*/  IADD3 R28, P6, R0, R46, RZ ;  /* 0x0000002e001c7210 */ /* 0x000fca0007fde0ff */
[----:B------:R-:W-:Y:S01]  /*a5bc0*/  IMAD.X R29, R4, 0x1, R37, P6 ;  /* 0x00000001041d7824 */ /* 0x000fe200030e0625 */
[----:B------:R-:W-:-:S04]  /*a5bd0*/  PRMT R10, R55, 0x5410, R8 ;  /* 0x00005410370a7816 */ /* 0x000fc80000000008 */
[----:B------:R0:W-:Y:S01]  /*a5be0*/  STL.64 [R1+0x9b8], R28 ;  /* 0x0009b81c01007387 */ /* 0x0001e20000100a00 */
[----:B------:R-:W-:-:S03]  /*a5bf0*/  PRMT R9, R58, 0x5410, R9 ;  /* 0x000054103a097816 */ /* 0x000fc60000000009 */
[----:B------:R-:W3:Y:S01]  /*a5c00*/  LDL.LU R55, [R1+0x3a44] ;  /* 0x003a440001377983 */ /* 0x000ee20000300800 */
[----:B0-----:R-:W-:-:S03]  /*a5c10*/  IADD3 R28, P6, R0, R44, RZ ;  /* 0x0000002c001c7210 */ /* 0x001fc60007fde0ff */
[----:B------:R-:W-:Y:S02]  /*a5c20*/  STL [R1+0x120], R12 ;  /* 0x0001200c01007387 */ /* 0x000fe40000100800 */
[----:B------:R-:W-:Y:S02]  /*a5c30*/  IMAD.X R29, R4, 0x1, R38, P6 ;  /* 0x00000001041d7824 */ /* 0x000fe400030e0626 */
[----:B------:R-:W3:Y:S04]  /*a5c40*/  LDL.LU R8, [R1+0x50] ;  /* 0x0000500001087983 */ /* 0x000ee80000300800 */
[----:B------:R-:W-:Y:S04]  /*a5c50*/  STL [R1+0x11c], R10 ;  /* 0x00011c0a01007387 */ /* 0x000fe80000100800 */
[----:B------:R-:W3:Y:S04]  /*a5c60*/  LDL.LU R58, [R1+0x3a40] ;  /* 0x003a4000013a7983 */ /* 0x000ee80000300800 */
[----:B------:R0:W-:Y:S01]  /*a5c70*/  STL.64 [R1+0x9e0], R28 ;  /* 0x0009e01c01007387 */ /* 0x0001e20000100a00 */
[----:B------:R-:W-:-:S03]  /*a5c80*/  PRMT R7, R49, 0x5410, R7 ;  /* 0x0000541031077816 */ /* 0x000fc60000000007 */
[----:B------:R-:W3:Y:S01]  /*a5c90*/  LDL.LU R49, [R1+0x3a3c] ;  /* 0x003a3c0001317983 */ /* 0x000ee20000300800 */
[----:B0-----:R-:W-:-:S03]  /*a5ca0*/  IADD3 R28, P6, R0, R43, RZ ;  /* 0x0000002b001c7210 */ /* 0x001fc60007fde0ff */
[----:B------:R-:W-:Y:S02]  /*a5cb0*/  STL [R1+0x124], R9 ;  /* 0x0001240901007387 */ /* 0x000fe40000100800 */
[----:B------:R-:W-:Y:S02]  /*a5cc0*/  IMAD.X R29, R4, 0x1, R39, P6 ;  /* 0x00000001041d7824 */ /* 0x000fe400030e0627 */
[----:B------:R-:W-:Y:S04]  /*a5cd0*/  STL [R1+0x128], R7 ;  /* 0x0001280701007387 */ /* 0x000fe80000100800 */
[----:B------:R0:W-:Y:S04]  /*a5ce0*/  STL.64 [R1+0x9d8], R28 ;  /* 0x0009d81c01007387 */ /* 0x0001e80000100a00 */
[----:B------:R-:W3:Y:S01]  /*a5cf0*/  LDL.LU R30, [R1+0x250] ;  /* 0x00025000011e7983 */ /* 0x000ee20000300800 */
[----:B0-----:R-:W-:-:S05]  /*a5d00*/  IADD3 R28, P6, R0, R61, RZ ;  /* 0x0000003d001c7210 */ /* 0x001fca0007fde0ff */
[----:B------:R-:W-:Y:S01]  /*a5d10*/  IMAD.X R29, R4, 0x1, R41, P6 ;  /* 0x00000001041d7824 */ /* 0x000fe200030e0629 */
[----:B----4-:R-:W-:Y:S02]  /*a5d20*/  PRMT R4, R53, 0x5410, R15 ;  /* 0x0000541035047816 */ /* 0x010fe4000000000f */
[----:B------:R-:W4:Y:S04]  /*a5d30*/  LDL.LU R53, [R1+0x3a38] ;  /* 0x003a380001357983 */ /* 0x000f280000300800 */
[----:B------:R-:W-:Y:S01]  /*a5d40*/  STL.64 [R1+0x9f0], R28 ;  /* 0x0009f01c01007387 */ /* 0x000fe20000100a00 */
[----:B--2---:R-:W-:-:S03]  /*a5d50*/  PRMT R0, R2, 0x5410, R11 ;  /* 0x0000541002007816 */ /* 0x004fc6000000000b */
[----:B------:R-:W2:Y:S04]  /*a5d60*/  LDL.LU R2, [R1+0x3a34] ;  /* 0x003a340001027983 */ /* 0x000ea80000300800 */
[----:B------:R0:W-:Y:S01]  /*a5d70*/  STL [R1+0x12c], R4 ;  /* 0x00012c0401007387 */ /* 0x0001e20000100800 */
[----:B---3--:R-:W-:-:S03]  /*a5d80*/  PRMT R6, R55, 0x5410, R6 ;  /* 0x0000541037067816 */ /* 0x008fc60000000006 */
[----:B------:R-:W3:Y:S04]  /*a5d90*/  LDL.LU R55, [R1+0x3a30] ;  /* 0x003a300001377983 */ /* 0x000ee80000300800 */
[----:B------:R1:W-:Y:S01]  /*a5da0*/  STL [R1+0x130], R0 ;  /* 0x0001300001007387 */ /* 0x0003e20000100800 */
[----:B0-----:R-:W-:Y:S02]  /*a5db0*/  SHF.R.S32.HI R4, RZ, 0x1f, R8 ;  /* 0x0000001fff047819 */ /* 0x001fe40000011408 */
[----:B------:R-:W-:Y:S01]  /*a5dc0*/  IADD3 R10, P6, R8, R40, RZ ;  /* 0x00000028080a7210 */ /* 0x000fe20007fde0ff */
[----:B-1----:R-:W3:Y:S04]  /*a5dd0*/  LDL.LU R0, [R1+0x13c8] ;  /* 0x0013c80001007983 */ /* 0x002ee80000300800 */
[----:B------:R0:W-:Y:S01]  /*a5de0*/  STL [R1+0x134], R6 ;  /* 0x0001340601007387 */ /* 0x0001e20000100800 */
[----:B------:R-:W-:Y:S01]  /*a5df0*/  IMAD.X R11, R4, 0x1, R42, P6 ;  /* 0x00000001040b7824 */ /* 0x000fe200030e062a */
[----:B------:R-:W-:-:S02]  /*a5e00*/  PRMT R9, R58, 0x5410, R14 ;  /* 0x000054103a097816 */ /* 0x000fc4000000000e */
[----:B------:R-:W3:Y:S04]  /*a5e10*/  LDL.LU R7, [R1+0xa68] ;  /* 0x000a680001077983 */ /* 0x000ee80000300800 */
[----:B------:R-:W3:Y:S01]  /*a5e20*/  LDL.LU R58, [R1+0x3a2c] ;  /* 0x003a2c00013a7983 */ /* 0x000ee20000300800 */
[----:B0-----:R-:W-:-:S03]  /*a5e30*/  PRMT R6, R49, 0x5410, R13 ;  /* 0x0000541031067816 */ /* 0x001fc6000000000d */
[----:B------:R0:W-:Y:S04]  /*a5e40*/  STL.64 [R1+0x9d0], R10 ;  /* 0x0009d00a01007387 */ /* 0x0001e80000100a00 */
[----:B------:R-:W3:Y:S04]  /*a5e50*/  LDL.LU R49, [R1+0x3a28] ;  /* 0x003a280001317983 */ /* 0x000ee80000300800 */
[----:B------:R-:W-:Y:S01]  /*a5e60*/  STL [R1+0x138], R9 ;  /* 0x0001380901007387 */ /* 0x000fe20000100800 */
[----:B0-----:R-:W-:-:S03]  /*a5e70*/  IADD3 R10, P6, R8, R57, RZ ;  /* 0x00000039080a7210 */ /* 0x001fc60007fde0ff */
[----:B------:R4:W-:Y:S02]  /*a5e80*/  STL [R1+0x13c], R6 ;  /* 0x00013c0601007387 */ /* 0x0009e40000100800 */
[----:B------:R-:W-:Y:S01]  /*a5e90*/  IMAD.X R11, R4, 0x1, R34, P6 ;  /* 0x00000001040b7824 */ /* 0x000fe200030e0622 */
[----:B----4-:R-:W-:Y:S02]  /*a5ea0*/  PRMT R6, R53, 0x5410, R18 ;  /* 0x0000541035067816 */ /* 0x010fe40000000012 */
[----:B------:R-:W4:Y:S04]  /*a5eb0*/  LDL.LU R53, [R1+0x3a24] ;  /* 0x003a240001357983 */ /* 0x000f280000300800 */
[----:B------:R-:W-:Y:S04]  /*a5ec0*/  STL.64 [R1+0xa00], R10 ;  /* 0x000a000a01007387 */ /* 0x000fe80000100a00 */
[----:B------:R2:W-:Y:S02]  /*a5ed0*/  STL [R1+0x140], R6 ;  /* 0x0001400601007387 */ /* 0x0005e40000100800 */
[----:B--2---:R-:W-:-:S02]  /*a5ee0*/  PRMT R6, R2, 0x5410, R20 ;  /* 0x0000541002067816 */ /* 0x004fc40000000014 */
[----:B------:R-:W2:Y:S01]  /*a5ef0*/  LDL.LU R2, [R1+0x3a20] ;  /* 0x003a200001027983 */ /* 0x000ea20000300800 */
[----:B------:R-:W-:-:S05]  /*a5f00*/  IADD3 R10, P6, R8, R47, RZ ;  /* 0x0000002f080a7210 */ /* 0x000fca0007fde0ff */
[----:B------:R-:W-:Y:S01]  /*a5f10*/  IMAD.X R11, R4, 0x1, R35, P6 ;  /* 0x00000001040b7824 */ /* 0x000fe200030e0623 */
[----:B------:R-:W-:Y:S02]  /*a5f20*/  IADD3 R14, P6, R8, R45, RZ ;  /* 0x0000002d080e7210 */ /* 0x000fe40007fde0ff */
[----:B------:R-:W-:Y:S02]  /*a5f30*/  PRMT R59, R59, 0x5410, R5 ;  /* 0x000054103b3b7816 */ /* 0x000fe40000000005 */
[----:B------:R0:W-:Y:S01]  /*a5f40*/  STL.64 [R1+0x9f8], R10 ;  /* 0x0009f80a01007387 */ /* 0x0001e20000100a00 */
[----:B------:R-:W-:-:S03]  /*a5f50*/  IMAD.X R15, R4, 0x1, R36, P6 ;  /* 0x00000001040f7824 */ /* 0x000fc600030e0624 */
[----:B0-----:R-:W4:Y:S04]  /*a5f60*/  LDL.LU R10, [R1+0x13cc] ;  /* 0x0013cc00010a7983 */ /* 0x001f280000300800 */
[----:B------:R-:W-:Y:S04]  /*a5f70*/  STL [R1+0x148], R6 ;  /* 0x0001480601007387 */ /* 0x000fe80000100800 */
[----:B------:R-:W4:Y:S04]  /*a5f80*/  LDL.LU R12, [R1+0xb0c] ;  /* 0x000b0c00010c7983 */ /* 0x000f280000300800 */
[----:B------:R-:W4:Y:S04]  /*a5f90*/  LDL.LU R16, [R1+0x13a8] ;  /* 0x0013a80001107983 */ /* 0x000f280000300800 */
[----:B------:R-:W4:Y:S04]  /*a5fa0*/  LDL.LU R28, [R1+0x2b4] ;  /* 0x0002b400011c7983 */ /* 0x000f280000300800 */
[----:B------:R-:W4:Y:S04]  /*a5fb0*/  LDL.LU R9, [R1+0x54] ;  /* 0x0000540001097983 */ /* 0x000f280000300800 */
[----:B---3--:R-:W-:Y:S04]  /*a5fc0*/  STL.64 [R1+0x3a08], R58 ;  /* 0x003a083a01007387 */ /* 0x008fe80000100a00 */
[----:B------:R0:W-:Y:S01]  /*a5fd0*/  STL.64 [R1+0xa48], R14 ;  /* 0x000a480e01007387 */ /* 0x0001e20000100a00 */
[----:B------:R-:W-:-:S03]  /*a5fe0*/  PRMT R5, R30, 0x5410, R25 ;  /* 0x000054101e057816 */ /* 0x000fc60000000019 */
[----:B------:R-:W3:Y:S01]  /*a5ff0*/  LDL.LU R30, [R1+0xa64] ;  /* 0x000a6400011e7983 */ /* 0x000ee20000300800 */
[----:B0-----:R-:W-:-:S05]  /*a6000*/  IADD3 R14, P6, R8, R46, RZ ;  /* 0x0000002e080e7210 */ /* 0x001fca0007fde0ff */
[----:B------:R-:W-:-:S05]  /*a6010*/  IMAD.X R15, R4, 0x1, R37, P6 ;  /* 0x00000001040f7824 */ /* 0x000fca00030e0625 */
[----:B------:R0:W-:Y:S04]  /*a6020*/  STL.64 [R1+0xa40], R14 ;  /* 0x000a400e01007387 */ /* 0x0001e80000100a00 */
[----:B------:R1:W-:Y:S04]  /*a6030*/  STL [R1+0x158], R5 ;  /* 0x0001580501007387 */ /* 0x0003e80000100800 */
[----:B------:R-:W3:Y:S01]  /*a6040*/  LDL.LU R29, [R1+0x4] ;  /* 0x00000400011d7983 */ /* 0x000ee20000300800 */
[----:B0-----:R-:W-:Y:S02]  /*a6050*/  IADD3 R14, P6, R8, R44, RZ ;  /* 0x0000002c080e7210 */ /* 0x001fe40007fde0ff */
[----:B-1----:R-:W-:-:S03]  /*a6060*/  LOP3.LUT R5, R0, 0xffff, RZ, 0xc0, !PT ;  /* 0x0000ffff00057812 */ /* 0x002fc600078ec0ff */
[----:B------:R-:W-:Y:S01]  /*a6070*/  IMAD.X R15, R4, 0x1, R38, P6 ;  /* 0x00000001040f7824 */ /* 0x000fe200030e0626 */
[----:B------:R-:W-:Y:S02]  /*a6080*/  IADD3 R6, P6, R8, R43, RZ ;  /* 0x0000002b08067210 */ /* 0x000fe40007fde0ff */
[--C-:B------:R-:W-:Y:S02]  /*a6090*/  PRMT R11, R7, 0x4210, R5.reuse ;  /* 0x00004210070b7816 */ /* 0x100fe40000000005 */
[----:B------:R-:W-:Y:S01]  /*a60a0*/  PRMT R5, R26, 0x5210, R5 ;  /* 0x000052101a057816 */ /* 0x000fe20000000005 */
[----:B------:R-:W-:Y:S01]  /*a60b0*/  IMAD.X R7, R4, 0x1, R39, P6 ;  /* 0x0000000104077824 */ /* 0x000fe200030e0627 */
[----:B--2---:R-:W-:Y:S02]  /*a60c0*/  PRMT R0, R2, 0x5410, R27 ;  /* 0x0000541002007816 */ /* 0x004fe4000000001b */
[----:B------:R-:W2:Y:S04]  /*a60d0*/  LDL.LU R2, [R1+0x3a1c] ;  /* 0x003a1c0001027983 */ /* 0x000ea80000300800 */
[----:B------:R-:W-:Y:S04]  /*a60e0*/  STL.64 [R1+0xa70], R14 ;  /* 0x000a700e01007387 */ /* 0x000fe80000100a00 */
[----:B------:R-:W-:Y:S04]  /*a60f0*/  STL [R1+0x270], R11 ;  /* 0x0002700b01007387 */ /* 0x000fe80000100800 */
[----:B------:R-:W-:Y:S04]  /*a6100*/  STL [R1+0x220], R5 ;  /* 0x0002200501007387 */ /* 0x000fe80000100800 */
[----:B------:R0:W-:Y:S04]  /*a6110*/  STL.64 [R1+0xa68], R6 ;  /* 0x000a680601007387 */ /* 0x0001e80000100a00 */
[----:B------:R-:W3:Y:S01]  /*a6120*/  LDL.LU R59, [R1+0x2b8] ;  /* 0x0002b800013b7983 */ /* 0x000ee20000300800 */
[----:B0-----:R-:W-:-:S05]  /*a6130*/  IADD3 R6, P6, R8, R61, RZ ;  /* 0x0000003d08067210 */ /* 0x001fca0007fde0ff */
[----:B------:R-:W-:-:S05]  /*a6140*/  IMAD.X R7, R4, 0x1, R41, P6 ;  /* 0x0000000104077824 */ /* 0x000fca00030e0629 */
[----:B------:R0:W-:Y:S04]  /*a6150*/  STL.64 [R1+0xa98], R6 ;  /* 0x000a980601007387 */ /* 0x0001e80000100a00 */
[----:B0-----:R-:W3:Y:S04]  /*a6160*/  LDL.LU R6, [R1+0x160] ;  /* 0x0001600001067983 */ /* 0x001ee80000300800 */
[----:B------:R-:W3:Y:S04]  /*a6170*/  LDL.LU R20, [R1+0xaac] ;  /* 0x000aac0001147983 */ /* 0x000ee80000300800 */
[----:B------:R-:W3:Y:S04]  /*a6180*/  LDL.LU R15, [R1+0x8] ;  /* 0x00000800010f7983 */ /* 0x000ee80000300800 */
[----:B------:R-:W3:Y:S01]  /*a6190*/  LDL.LU R7, [R1+0xaa8] ;  /* 0x000aa80001077983 */ /* 0x000ee20000300800 */
[----:B----4-:R-:W-:-:S03]  /*a61a0*/  LOP3.LUT R4, R10, 0xffff, RZ, 0xc0, !PT ;  /* 0x0000ffff0a047812 */ /* 0x010fc600078ec0ff */
[----:B------:R-:W4:Y:S01]  /*a61b0*/  LDL.LU R8, [R1+0x10] ;  /* 0x0000100001087983 */ /* 0x000f220000300800 */
[--C-:B------:R-:W-:Y:S02]  /*a61c0*/  PRMT R5, R12, 0x4210, R4.reuse ;  /* 0x000042100c057816 */ /* 0x100fe40000000004 */
[----:B------:R-:W-:Y:S02]  /*a61d0*/  PRMT R10, R32, 0x5210, R4 ;  /* 0x00005210200a7816 */ /* 0x000fe40000000004 */
[----:B------:R-:W-:Y:S01]  /*a61e0*/  LOP3.LUT R4, R16, 0xffff, RZ, 0xc0, !PT ;  /* 0x0000ffff10047812 */ /* 0x000fe200078ec0ff */
[----:B------:R-:W-:Y:S01]  /*a61f0*/  STL [R1+0x274], R5 ;  /* 0x0002740501007387 */ /* 0x000fe20000100800 */
[----:B------:R-:W-:-:S03]  /*a6200*/  PRMT R60, R60, 0x5410, R17 ;  /* 0x000054103c3c7816 */ /* 0x000fc60000000011 */
[----:B------:R0:W-:Y:S04]  /*a6210*/  STL [R1+0x224], R10 ;  /* 0x0002240a01007387 */ /* 0x0001e80000100800 */
[----:B0-----:R-:W4:Y:S01]  /*a6220*/  LDL.LU R10, [R1+0x164] ;  /* 0x00016400010a7983 */ /* 0x001f220000300800 */
[----:B------:R-:W-:-:S03]  /*a6230*/  LOP3.LUT R5, R28, 0xffff, RZ, 0xc0, !PT ;  /* 0x0000ffff1c057812 */ /* 0x000fc600078ec0ff */
[----:B------:R-:W4:Y:S04]  /*a6240*/  LDL.LU R17, [R1+0x13dc] ;  /* 0x0013dc0001117983 */ /* 0x000f280000300800 */
[----:B------:R-:W4:Y:S04]  /*a6250*/  LDL.LU R12, [R1+0xaa4] ;  /* 0x000aa400010c7983 */ /* 0x000f280000300800 */
[----:B------:R-:W4:Y:S04]  /*a6260*/  LDL.LU R16, [R1+0x24] ;  /* 0x0000240001107983 */ /* 0x000f280000300800 */
[----:B------:R-:W4:Y:S01]  /*a6270*/  LDL.LU R28, [R1+0xaa0] ;  /* 0x000aa000011c7983 */ /* 0x000f220000300800 */
[----:B------:R-:W-:-:S02]  /*a6280*/  PRMT R53, R53, 0x5410, R24 ;  /* 0x0000541035357816 */ /* 0x000fc40000000018 */
[----:B------:R-:W-:Y:S02]  /*a6290*/  IADD3 R24, P6, R9, R40, RZ ;  /* 0x0000002809187210 */ /* 0x000fe40007fde0ff */
[----:B--2---:R-:W-:-:S05]  /*a62a0*/  PRMT R2, R2, 0x4210, R4 ;  /* 0x0000421002027816 */ /* 0x004fca0000000004 */
[----:B------:R0:W-:Y:S02]  /*a62b0*/  STL [R1+0x3910], R2 ;  /* 0x0039100201007387 */ /* 0x0001e40000100800 */
[----:B0-----:R-:W-:Y:S02]  /*a62c0*/  PRMT R2, R31, 0x5210, R4 ;  /* 0x000052101f027816 */ /* 0x001fe40000000004 */
[--C-:B---3--:R-:W-:Y:S02]  /*a62d0*/  PRMT R4, R30, 0x4210, R5.reuse ;  /* 0x000042101e047816 */ /* 0x108fe40000000005 */
[----:B------:R-:W2:Y:S04]  /*a62e0*/  LDL.LU R30, [R1+0x28] ;  /* 0x00002800011e7983 */ /* 0x000ea80000300800 */
[----:B------:R0:W-:Y:S04]  /*a62f0*/  STL [R1+0x228], R2 ;  /* 0x0002280201007387 */ /* 0x0001e80000100800 */
[----:B------:R1:W-:Y:S04]  /*a6300*/  STL [R1+0x260], R4 ;  /* 0x0002600401007387 */ /* 0x0003e80000100800 */
[----:B------:R-:W3:Y:S01]  /*a6310*/  LDL.LU R18, [R1+0x13e8] ;  /* 0x0013e80001127983 */ /* 0x000ee20000300800 */
[----:B0-----:R-:W-:-:S03]  /*a6320*/  PRMT R2, R29, 0x5210, R5 ;  /* 0x000052101d027816 */ /* 0x001fc60000000005 */
[----:B------:R-:W3:Y:S01]  /*a6330*/  LDL.LU R13, [R1+0x13ac] ;  /* 0x0013ac00010d7983 */ /* 0x000ee20000300800 */
[----:B-1----:R-:W-:-:S03]  /*a6340*/  SHF.R.S32.HI R4, RZ, 0x1f, R9 ;  /* 0x0000001fff047819 */ /* 0x002fc60000011409 */
[----:B------:R-:W3:Y:S01]  /*a6350*/  LDL.LU R14, [R1+0xad0] ;  /* 0x000ad000010e7983 */ /* 0x000ee20000300800 */
[----:B------:R-:W-:-:S03]  /*a6360*/  LOP3.LUT R5, R59, 0xffff, RZ, 0xc0, !PT ;  /* 0x0000ffff3b057812 */ /* 0x000fc600078ec0ff */
[----:B------:R0:W-:Y:S01]  /*a6370*/  STL [R1+0x3914], R2 ;  /* 0x0039140201007387 */ /* 0x0001e20000100800 */
[----:B------:R-:W-:-:S03]  /*a6380*/  IMAD.X R25, R4, 0x1, R42, P6 ;  /* 0x0000000104197824 */ /* 0x000fc600030e062a */
[----:B------:R-:W3:Y:S01]  /*a6390*/  LDL.LU R11, [R1+0x2c] ;  /* 0x00002c00010b7983 */ /* 0x000ee20000300800 */
[----:B------:R-:W-:-:S03]  /*a63a0*/  LOP3.LUT R6, R6, 0xffff, RZ, 0xc0, !PT ;  /* 0x0000ffff06067812 */ /* 0x000fc600078ec0ff */
[----:B------:R-:W3:Y:S01]  /*a63b0*/  LDL.LU R29, [R1+0xad4] ;  /* 0x000ad400011d7983 */ /* 0x000ee20000300800 */
[----:B------:R-:W-:-:S03]  /*a63c0*/  PRMT R20, R20, 0x4210, R5 ;  /* 0x0000421014147816 */ /* 0x000fc60000000005 */
[----:B------:R-:W-:Y:S01]  /*a63d0*/  STL.64 [R1+0xa60], R24 ;  /* 0x000a601801007387 */ /* 0x000fe20000100a00 */
[----:B0-----:R-:W-:-:S03]  /*a63e0*/  PRMT R2, R15, 0x5210, R5 ;  /* 0x000052100f027816 */ /* 0x001fc60000000005 */
[----:B------:R0:W-:Y:S01]  /*a63f0*/  STL [R1+0x264], R20 ;  /* 0x0002641401007387 */ /* 0x0001e20000100800 */
[----:B------:R-:W-:-:S03]  /*a6400*/  PRMT R5, R7, 0x4210, R6 ;  /* 0x0000421007057816 */ /* 0x000fc60000000006 */
[----:B------:R-:W3:Y:S04]  /*a6410*/  LDL.LU R15, [R1+0x2d0] ;  /* 0x0002d000010f7983 */ /* 0x000ee80000300800 */
[----:B------:R4:W-:Y:S04]  /*a6420*/  STL [R1+0x204], R2 ;  /* 0x0002040201007387 */ /* 0x0009e80000100800 */
[----:B------:R1:W-:Y:S04]  /*a6430*/  STL [R1+0x268], R5 ;  /* 0x0002680501007387 */ /* 0x0003e80000100800 */
[----:B------:R-:W3:Y:S01]  /*a6440*/  LDL.LU R7, [R1+0x2cc] ;  /* 0x0002cc0001077983 */ /* 0x000ee20000300800 */
[----:B0-----:R-:W-:-:S02]  /*a6450*/  IADD3 R20, P6, R9, R57, RZ ;  /* 0x0000003909147210 */ /* 0x001fc40007fde0ff */
[----:B----4-:R-:W-:Y:S02]  /*a6460*/  PRMT R2, R8, 0x5210, R6 ;  /* 0x0000521008027816 */ /* 0x010fe40000000006 */
[----:B------:R-:W-:Y:S01]  /*a6470*/  PRMT R49, R49, 0x5410, R21 ;  /* 0x0000541031317816 */ /* 0x000fe20000000015 */
[----:B------:R-:W-:Y:S01]  /*a6480*/  IMAD.X R21, R4, 0x1, R34, P6 ;  /* 0x0000000104157824 */ /* 0x000fe200030e0622 */
[----:B------:R-:W4:Y:S01]  /*a6490*/  LDL.LU R8, [R1+0xacc] ;  /* 0x000acc0001087983 */ /* 0x000f220000300800 */
[----:B-1----:R-:W-:-:S03]  /*a64a0*/  LOP3.LUT R5, R10, 0xffff, RZ, 0xc0, !PT ;  /* 0x0000ffff0a057812 */ /* 0x002fc600078ec0ff */
[----:B------:R0:W-:Y:S01]  /*a64b0*/  STL [R1+0x208], R2 ;  /* 0x0002080201007387 */ /* 0x0001e20000100800 */
[----:B------:R-:W-:-:S03]  /*a64c0*/  LOP3.LUT R6, R17, 0xffff, RZ, 0xc0, !PT ;  /* 0x0000ffff11067812 */ /* 0x000fc600078ec0ff */
[----:B------:R-:W4:Y:S01]  /*a64d0*/  LDL.LU R10, [R1+0xac8] ;  /* 0x000ac800010a7983 */ /* 0x000f220000300800 */
[----:B------:R-:W-:-:S03]  /*a64e0*/  PRMT R12, R12, 0x4210, R5 ;  /* 0x000042100c0c7816 */ /* 0x000fc60000000005 */
[----:B------:R-:W-:Y:S01]  /*a64f0*/  STL.64 [R1+0xaa8], R20 ;  /* 0x000aa81401007387 */ /* 0x000fe20000100a00 */
[----:B------:R-:W-:-:S03]  /*a6500*/  PRMT R5, R16, 0x5210, R5 ;  /* 0x0000521010057816 */ /* 0x000fc60000000005 */
[----:B------:R1:W-:Y:S01]  /*a6510*/  STL [R1+0x26c], R12 ;  /* 0x00026c0c01007387 */ /* 0x0003e20000100800 */
[----:B0-----:R-:W-:-:S03]  /*a6520*/  PRMT R2, R28, 0x4210, R6 ;  /* 0x000042101c027816 */ /* 0x001fc60000000006 */
[----:B-1----:R-:W4:Y:S01]  /*a6530*/  LDL.LU R12, [R1+0x16c] ;  /* 0x00016c00010c7983 */ /* 0x002f220000300800 */
[----:B------:R-:W-:-:S03]  /*a6540*/  IADD3 R20, P6, R9, R47, RZ ;  /* 0x0000002f09147210 */ /* 0x000fc60007fde0ff */
[----:B------:R-:W-:Y:S04]  /*a6550*/  STL [R1+0x20c], R5 ;  /* 0x00020c0501007387 */ /* 0x000fe80000100800 */
[----:B------:R-:W4:Y:S04]  /*a6560*/  LDL.LU R16, [R1+0x168] ;  /* 0x0001680001107983 */ /* 0x000f280000300800 */
[----:B------:R2:W-:Y:S01]  /*a6570*/  STL [R1+0x250], R2 ;  /* 0x0002500201007387 */ /* 0x0005e20000100800 */
[----:B------:R-:W-:-:S03]  /*a6580*/  IMAD.X R21, R4, 0x1, R35, P6 ;  /* 0x0000000104157824 */ /* 0x000fc600030e0623 */
[----:B------:R-:W4:Y:S01]  /*a6590*/  LDL.LU R28, [R1+0xaf4] ;  /* 0x000af400011c7983 */ /* 0x000f220000300800 */
[----:B--2---:R-:W-:-:S03]  /*a65a0*/  PRMT R2, R30, 0x5210, R6 ;  /* 0x000052101e027816 */ /* 0x004fc60000000006 */
[----:B------:R-:W2:Y:S04]  /*a65b0*/  LDL.LU R30, [R1+0xaf0] ;  /* 0x000af000011e7983 */ /* 0x000ea80000300800 */
[----:B------:R0:W-:Y:S01]  /*a65c0*/  STL [R1+0x3918], R2 ;  /* 0x0039180201007387 */ /* 0x0001e20000100800 */
[----:B---3--:R-:W-:-:S03]  /*a65d0*/  LOP3.LUT R5, R18, 0xffff, RZ, 0xc0, !PT ;  /* 0x0000ffff12057812 */ /* 0x008fc600078ec0ff */
[----:B------:R1:W-:Y:S01]  /*a65e0*/  STL.64 [R1+0xaa0], R20 ;  /* 0x000aa01401007387 */ /* 0x0003e20000100a00 */
[----:B------:R-:W-:Y:S02]  /*a65f0*/  LOP3.LUT R6, R13, 0xffff, RZ, 0xc0, !PT ;  /* 0x0000ffff0d067812 */ /* 0x000fe400078ec0ff */
[----:B0-----:R-:W-:-:S05]  /*a6600*/  PRMT R2, R14, 0x4210, R5 ;  /* 0x000042100e027816 */ /* 0x001fca0000000005 */
[----:B------:R0:W-:Y:S01]  /*a6610*/  STL [R1+0x3920], R2 ;  /* 0x0039200201007387 */ /* 0x0001e20000100800 */
[----:B-1----:R-:W-:Y:S02]  /*a6620*/  IADD3 R20, P6, R9, R45, RZ ;  /* 0x0000002d09147210 */ /* 0x002fe40007fde0ff */
[----:B------:R-:W-:Y:S02]  /*a6630*/  PRMT R11, R11, 0x5210, R5 ;  /* 0x000052100b0b7816 */ /* 0x000fe40000000005 */
[----:B------:R-:W-:-:S03]  /*a6640*/  PRMT R5, R29, 0x4210, R6 ;  /* 0x000042101d057816 */ /* 0x000fc60000000006 */
[----:B------:R1:W-:Y:S01]  /*a6650*/  STL [R1+0x1e4], R11 ;  /* 0x0001e40b01007387 */ /* 0x0003e20000100800 */
[----:B0-----:R-:W-:Y:S01]  /*a6660*/  PRMT R2, R54, 0x5210, R6 ;  /* 0x0000521036027816 */ /* 0x001fe20000000006 */
[----:B------:R-:W-:Y:S02]  /*a6670*/  IMAD.X R21, R4, 0x1, R36, P6 ;  /* 0x0000000104157824 */ /* 0x000fe400030e0624 */
[----:B------:R-:W3:Y:S04]  /*a6680*/  LDL.LU R54, [R1+0x3a18] ;  /* 0x003a180001367983 */ /* 0x000ee80000300800 */
[----:B------:R0:W-:Y:S04]  /*a6690*/  STL [R1+0x258], R5 ;  /* 0x0002580501007387 */ /* 0x0001e80000100800 */
[----:B------:R4:W-:Y:S04]  /*a66a0*/  STL [R1+0x1e8], R2 ;  /* 0x0001e80201007387 */ /* 0x0009e80000100800 */
[----:B-1----:R-:W3:Y:S01]  /*a66b0*/  LDL.LU R11, [R1+0x1504] ;  /* 0x00150400010b7983 */ /* 0x002ee20000300800 */
[----:B0-----:R-:W-:-:S03]  /*a66c0*/  LOP3.LUT R5, R15, 0xffff, RZ, 0xc0, !PT ;  /* 0x0000ffff0f057812 */ /* 0x001fc600078ec0ff */
[----:B------:R-:W3:Y:S01]  /*a66d0*/  LDL.LU R29, [R1+0x1500] ;  /* 0x00150000011d7983 */ /* 0x000ee20000300800 */
[----:B------:R-:W-:-:S03]  /*a66e0*/  LOP3.LUT R6, R7, 0xffff, RZ, 0xc0, !PT ;  /* 0x0000ffff07067812 */ /* 0x000fc600078ec0ff */
[----:B------:R0:W-:Y:S04]  /*a66f0*/  STL.64 [R1+0xad0], R20 ;  /* 0x000ad01401007387 */ /* 0x0001e80000100a00 */
[----:B------:R-:W3:Y:S04]  /*a6700*/  LDL.LU R15, [R1+0xaec] ;  /* 0x000aec00010f7983 */ /* 0x000ee80000300800 */
[----:B------:R-:W3:Y:S01]  /*a6710*/  LDL.LU R7, [R1+0x84] ;  /* 0x0000840001077983 */ /* 0x000ee20000300800 */
[--C-:B------:R-:W-:Y:S02]  /*a6720*/  PRMT R51, R51, 0x5210, R5.reuse ;  /* 0x0000521033337816 */ /* 0x100fe40000000005 */
[----:B----4-:R-:W-:-:S02]  /*a6730*/  PRMT R2, R8, 0x4210, R5 ;  /* 0x0000421008027816 */ /* 0x010fc40000000005 */
[----:B------:R-:W-:Y:S01]  /*a6740*/  PRMT R52, R52, 0x5210, R6 ;  /* 0x0000521034347816 */ /* 0x000fe20000000006 */
[----:B------:R-:W-:Y:S01]  /*a6750*/  STL [R1+0x3924], R51 ;  /* 0x0039243301007387 */ /* 0x000fe20000100800 */
[----:B0-----:R-:W-:-:S03]  /*a6760*/  IADD3 R20, P6, R9, R46, RZ ;  /* 0x0000002e09147210 */ /* 0x001fc60007fde0ff */
[----:B------:R0:W-:Y:S02]  /*a6770*/  STL [R1+0x240], R2 ;  /* 0x0002400201007387 */ /* 0x0001e40000100800 */
[----:B------:R-:W-:Y:S02]  /*a6780*/  IMAD.X R21, R4, 0x1, R37, P6 ;  /* 0x0000000104157824 */ /* 0x000fe400030e0625 */
[----:B------:R-:W-:Y:S01]  /*a6790*/  STL [R1+0x3928], R52 ;  /* 0x0039283401007387 */ /* 0x000fe20000100800 */
[----:B0-----:R-:W-:Y:S02]  /*a67a0*/  PRMT R2, R10, 0x4210, R6 ;  /* 0x000042100a027816 */ /* 0x001fe40000000006 */
[----:B------:R-:W-:-:S03]  /*a67b0*/  LOP3.LUT R5, R12, 0xffff, RZ, 0xc0, !PT ;  /* 0x0000ffff0c057812 */ /* 0x000fc600078ec0ff */
[----:B------:R0:W-:Y:S01]  /*a67c0*/  STL [R1+0x244], R2 ;  /* 0x0002440201007387 */ /* 0x0001e20000100800 */
[----:B------:R-:W-:-:S03]  /*a67d0*/  PRMT R50, R50, 0x5210, R5 ;  /* 0x0000521032327816 */ /* 0x000fc60000000005 */
[----:B------:R1:W-:Y:S01]  /*a67e0*/  STL.64 [R1+0xac8], R20 ;  /* 0x000ac81401007387 */ /* 0x0003e20000100a00 */
[----:B------:R-:W-:-:S03]  /*a67f0*/  LOP3.LUT R6, R16, 0xffff, RZ, 0xc0, !PT ;  /* 0x0000ffff10067812 */ /* 0x000fc600078ec0ff */
[----:B------:R-:W4:Y:S01]  /*a6800*/  LDL.LU R8, [R1+0x13d8] ;  /* 0x0013d80001087983 */ /* 0x000f220000300800 */
[----:B0-----:R-:W-:-:S05]  /*a6810*/  PRMT R2, R28, 0x4210, R5 ;  /* 0x000042101c027816 */ /* 0x001fca0000000005 */
[----:B------:R2:W-:Y:S01]  /*a6820*/  STL [R1+0x248], R2 ;  /* 0x0002480201007387 */ /* 0x0005e20000100800 */
[----:B-1----:R-:W-:-:S03]  /*a6830*/  IADD3 R20, P6, R9, R44, RZ ;  /* 0x0000002c09147210 */ /* 0x002fc60007fde0ff */
[----:B------:R0:W-:Y:S01]  /*a6840*/  STL [R1+0x392c], R50 ;  /* 0x00392c3201007387 */ /* 0x0001e20000100800 */
[----:B------:R-:W-:-:S03]  /*a6850*/  PRMT R3, R3, 0x5210, R6 ;  /* 0x0000521003037816 */ /* 0x000fc60000000006 */
[----:B------:R-:W4:Y:S01]  /*a6860*/  LDL.LU R12, [R1+0x98] ;  /* 0x00009800010c7983 */ /* 0x000f220000300800 */
[----:B------:R-:W-:Y:S01]  /*a6870*/  IMAD.X R21, R4, 0x1, R38, P6 ;  /* 0x0000000104157824 */ /* 0x000fe200030e0626 */
[----:B--2---:R-:W-:-:S05]  /*a6880*/  PRMT R2, R30, 0x4210, R6 ;  /* 0x000042101e027816 */ /* 0x004fca0000000006 */
[----:B------:R1:W-:Y:S04]  /*a6890*/  STL [R1+0x24c], R2 ;  /* 0x00024c0201007387 */ /* 0x0003e80000100800 */
[----:B------:R-:W2:Y:S04]  /*a68a0*/  LDL.LU R10, [R1+0x2ec] ;  /* 0x0002ec00010a7983 */ /* 0x000ea80000300800 */
[----:B------:R-:W2:Y:S04]  /*a68b0*/  LDL.LU R16, [R1+0x2e8] ;  /* 0x0002e80001107983 */ /* 0x000ea80000300800 */
[----:B------:R-:W2:Y:S04]  /*a68c0*/  LDL.LU R28, [R1+0xae0] ;  /* 0x000ae000011c7983 */ /* 0x000ea80000300800 */
[----:B------:R-:W2:Y:S04]  /*a68d0*/  LDL.LU R30, [R1+0x94] ;  /* 0x00009400011e7983 */ /* 0x000ea80000300800 */
[----:B------:R-:W2:Y:S04]  /*a68e0*/  LDL.LU R17, [R1+0x58] ;  /* 0x0000580001117983 */ /* 0x000ea80000300800 */
[----:B------:R1:W-:Y:S01]  /*a68f0*/  STL [R1+0x3930], R3 ;  /* 0x0039300301007387 */ /* 0x0003e20000100800 */
[----:B---3--:R-:W-:-:S02]  /*a6900*/  LOP3.LUT R5, R11, 0xffff, RZ, 0xc0, !PT ;  /* 0x0000ffff0b057812 */ /* 0x008fc400078ec0ff */
[----:B------:R-:W-:Y:S02]  /*a6910*/  LOP3.LUT R6, R29, 0xffff, RZ, 0xc0, !PT ;  /* 0x0000ffff1d067812 */ /* 0x000fe400078ec0ff */
[----:B------:R-:W3:Y:S02]  /*a6920*/  LDL.LU R29, [R1+0xa94] ;  /* 0x000a9400011d7983 */ /* 0x000ee40000300800 */
[----:B------:R-:W-:Y:S02]  /*a6930*/  PRMT R54, R54, 0x4210, R6 ;  /* 0x0000421036367816 */ /* 0x000fe40000000006 */
[--C-:B0-----:R-:W-:Y:S01]  /*a6940*/  PRMT R50, R15, 0x4210, R5.reuse ;  /* 0x000042100f327816 */ /* 0x101fe20000000005 */
[----:B------:R-:W-:Y:S01]  /*a6950*/  STL.64 [R1+0xaf0], R20 ;  /* 0x000af01401007387 */ /* 0x000fe20000100a00 */
[----:B------:R-:W-:-:S03]  /*a6960*/  PRMT R52, R7, 0x5210, R5 ;  /* 0x0000521007347816 */ /* 0x000fc60000000005 */
[----:B------:R-:W-:Y:S01]  /*a6970*/  STL [R1+0x393c], R50 ;  /* 0x00393c3201007387 */ /* 0x000fe20000100800 */
[----:B------:R-:W-:-:S03]  /*a6980*/  PRMT R51, R48, 0x5210, R6 ;  /* 0x0000521030337816 */ /* 0x000fc60000000006 */
[----:B------:R-:W-:Y:S04]  /*a6990*/  STL [R1+0x3934], R52 ;  /* 0x0039343401007387 */ /* 0x000fe80000100800 */
[----:B------:R-:W-:Y:S04]  /*a69a0*/  STL [R1+0x3940], R54 ;  /* 0x0039403601007387 */ /* 0x000fe80000100800 */
[----:B------:R-:W3:Y:S01]  /*a69b0*/  LDL.LU R48, [R1+0x3a14] ;  /* 0x003a140001307983 */ /* 0x000ee20000300800 */
[----:B-1----:R-:W-:-:S03]  /*a69c0*/  IADD3 R2, P6, R9, R43, RZ ;  /* 0x0000002b09027210 */ /* 0x002fc60007fde0ff */
[----:B------:R-:W3:Y:S02]  /*a69d0*/  LDL.LU R15, [R1+0x2bc] ;  /* 0x0002bc00010f7983 */ /* 0x000ee40000300800 */
[----:B------:R-:W-:Y:S02]  /*a69e0*/  IMAD.X R3, R4, 0x1, R39, P6 ;  /* 0x0000000104037824 */ /* 0x000fe400030e0627 */
[----:B------:R-:W3:Y:S04]  /*a69f0*/  LDL.LU R7, [R1+0x1508] ;  /* 0x0015080001077983 */ /* 0x000ee80000300800 */
[----:B------:R-:W-:Y:S04]  /*a6a00*/  STL [R1+0x3938], R51 ;  /* 0x0039383301007387 */ /* 0x000fe80000100800 */
[----:B------:R0:W-:Y:S02]  /*a6a10*/  STL.64 [R1+0xae8], R2 ;  /* 0x000ae80201007387 */ /* 0x0001e40000100a00 */
[----:B0-----:R-:W-:-:S02]  /*a6a20*/  IADD3 R2, P6, R9, R61, RZ ;  /* 0x0000003d09027210 */ /* 0x001fc40007fde0ff */
[----:B------:R-:W3:Y:S03]  /*a6a30*/  LDL.LU R9, [R1+0xac] ;  /* 0x0000ac0001097983 */ /* 0x000ee60000300800 */
[----:B------:R-:W-:Y:S01]  /*a6a40*/  IMAD.X R3, R4, 0x1, R41, P6 ;  /* 0x0000000104037824 */ /* 0x000fe200030e0629 */
[----:B----4-:R-:W-:Y:S02]  /*a6a50*/  LOP3.LUT R4, R8, 0xffff, RZ, 0xc0, !PT ;  /* 0x0000ffff08047812 */ /* 0x010fe400078ec0ff */
[----:B------:R-:W4:Y:S04]  /*a6a60*/  LDL.LU R8, [R1+0x9cc] ;  /* 0x0009cc0001087983 */ /* 0x000f280000300800 */
[----:B------:R0:W-:Y:S02]  /*a6a70*/  STL.64 [R1+0xb08], R2 ;  /* 0x000b080201007387 */ /* 0x0001e40000100a00 */
[----:B0-----:R-:W-:-:S02]  /*a6a80*/  PRMT R2, R12, 0x5210, R4 ;  /* 0x000052100c027816 */ /* 0x001fc40000000004 */
[----:B--2---:R-:W-:-:S04]  /*a6a90*/  LOP3.LUT R5, R16, 0xffff, RZ, 0xc0, !PT ;  /* 0x0000ffff10057812 */ /* 0x004fc800078ec0ff */
[----:B------:R-:W-:Y:S02]  /*a6aa0*/  PRMT R52, R56, 0x5210, R5 ;  /* 0x0000521038347816 */ /* 0x000fe40000000005 */
[----:B---3--:R-:W-:Y:S02]  /*a6ab0*/  PRMT R48, R48, 0x4210, R4 ;  /* 0x0000421030307816 */ /* 0x008fe40000000004 */
[----:B------:R-:W-:-:S03]  /*a6ac0*/  LOP3.LUT R4, R10, 0xffff, RZ, 0xc0, !PT ;  /* 0x0000ffff0a047812 */ /* 0x000fc600078ec0ff */
[----:B------:R-:W-:Y:S04]  /*a6ad0*/  STL [R1+0x3944], R48 ;  /* 0x0039443001007387 */ /* 0x000fe80000100800 */
[----:B------:R-:W2:Y:S04]  /*a6ae0*/  LDL.LU R12, [R1+0xb8] ;  /* 0x0000b800010c7983 */ /* 0x000ea80000300800 */
[----:B------:R0:W-:Y:S01]  /*a6af0*/  STL [R1+0x3948], R2 ;  /* 0x0039480201007387 */ /* 0x0001e20000100800 */
[----:B------:R-:W-:-:S03]  /*a6b00*/  PRMT R51, R30, 0x5210, R4 ;  /* 0x000052101e337816 */ /* 0x000fc60000000004 */
[----:B------:R-:W3:Y:S01]  /*a6b10*/  LDL.LU R10, [R1+0x150c] ;  /* 0x00150c00010a7983 */ /* 0x000ee20000300800 */
[----:B0-----:R-:W-:-:S05]  /*a6b20*/  PRMT R2, R28, 0x4210, R4 ;  /* 0x000042101c027816 */ /* 0x001fca0000000004 */
[----:B------:R0:W-:Y:S04]  /*a6b30*/  STL [R1+0x210], R2 ;  /* 0x0002100201007387 */ /* 0x0001e80000100800 */
[----:B------:R-:W3:Y:S04]  /*a6b40*/  LDL.LU R16, [R1+0x13ec] ;  /* 0x0013ec0001107983 */ /* 0x000ee80000300800 */
[----:B------:R-:W3:Y:S01]  /*a6b50*/  LDL.LU R30, [R1+0x9c8] ;  /* 0x0009c800011e7983 */ /* 0x000ee20000300800 */
[----:B0-----:R-:W-:-:S03]  /*a6b60*/  PRMT R2, R29, 0x4210, R5 ;  /* 0x000042101d027816 */ /* 0x001fc60000000005 */
[----:B------:R-:W-:Y:S04]  /*a6b70*/  STL [R1+0x394c], R51 ;  /* 0x00394c3301007387 */ /* 0x000fe80000100800 */
[----:B------:R0:W-:Y:S04]  /*a6b80*/  STL [R1+0x3950], R2 ;  /* 0x0039500201007387 */ /* 0x0001e80000100800 */
[----:B------:R-:W3:Y:S04]  /*a6b90*/  LDL.LU R56, [R1+0x3a10] ;  /* 0x003a100001387983 */ /* 0x000ee80000300800 */
[----:B------:R-:W3:Y:S01]  /*a6ba0*/  LDL.LU R28, [R1+0xc8] ;  /* 0x0000c800011c7983 */ /* 0x000ee20000300800 */
[----:B------:R-:W-:-:S02]  /*a6bb0*/  SHF.R.S32.HI R4, RZ, 0x1f, R17 ;  /* 0x0000001fff047819 */ /* 0x000fc40000011411 */
[----:B0-----:R-:W-:Y:S01]  /*a6bc0*/  IADD3 R2, P6, R17, R40, RZ ;  /* 0x0000002811027210 */ /* 0x001fe20007fde0ff */
[----:B------:R-:W3:Y:S01]  /*a6bd0*/  LDL.LU R29, [R1+0x87c] ;  /* 0x00087c00011d7983 */ /* 0x000ee20000300800 */
[----:B------:R-:W-:-:S03]  /*a6be0*/  LOP3.LUT R5, R15, 0xffff, RZ, 0xc0, !PT ;  /* 0x0000ffff0f057812 */ /* 0x000fc600078ec0ff */
[----:B------:R4:W-:Y:S01]  /*a6bf0*/  STL [R1+0x3954], R52 ;  /* 0x0039543401007387 */ /* 0x0009e20000100800 */
[----:B------:R-:W-:-:S03]  /*a6c00*/  IMAD.X R3, R4, 0x1, R42, P6 ;  /* 0x0000000104037824 */ /* 0x000fc600030e062a */
[----:B------:R-:W3:Y:S01]  /*a6c10*/  LDL.LU R14, [R1+0xcc] ;  /* 0x0000cc00010e7983 */ /* 0x000ee20000300800 */
[----:B------:R-:W-:-:S03]  /*a6c20*/  LOP3.LUT R6, R7, 0xffff, RZ, 0xc0, !PT ;  /* 0x0000ffff07067812 */ /* 0x000fc600078ec0ff */
[----:B------:R0:W-:Y:S01]  /*a6c30*/  STL.64 [R1+0xae0], R2 ;  /* 0x000ae00201007387 */ /* 0x0001e20000100a00 */
[--C-:B----4-:R-:W-:Y:S02]  /*a6c40*/  PRMT R52, R8, 0x4210, R6.reuse ;  /* 0x0000421008347816 */ /* 0x110fe40000000006 */
[--C-:B0-----:R-:W-:Y:S02]  /*a6c50*/  PRMT R3, R9, 0x5210, R5.reuse ;  /* 0x0000521009037816 */ /* 0x101fe40000000005 */
[----:B------:R-:W-:Y:S02]  /*a6c60*/  IADD3 R2, P6, R17, R57, RZ ;  /* 0x0000003911027210 */ /* 0x000fe40007fde0ff */
[----:B--2---:R-:W-:Y:S02]  /*a6c70*/  PRMT R48, R12, 0x5210, R6 ;  /* 0x000052100c307816 */ /* 0x004fe40000000006 */
[----:B---3--:R-:W-:-:S05]  /*a6c80*/  PRMT R56, R56, 0x4210, R5 ;  /* 0x0000421038387816 */ /* 0x008fca0000000005 */
[----:B------:R-:W-:Y:S04]  /*a6c90*/  STL [R1+0x3958], R56 ;  /* 0x0039583801007387 */ /* 0x000fe80000100800 */
[----:B------:R-:W2:Y:S04]  /*a6ca0*/  LDL.LU R11, [R1+0x30c] ;  /* 0x00030c00010b7983 */ /* 0x000ea80000300800 */
[----:B------:R-:W3:Y:S04]  /*a6cb0*/  LDL.LU R15, [R1+0x308] ;  /* 0x00030800010f7983 */ /* 0x000ee80000300800 */
[----:B------:R0:W-:Y:S04]  /*a6cc0*/  STL [R1+0x395c], R3 ;  /* 0x00395c0301007387 */ /* 0x0001e80000100800 */
[----:B------:R-:W4:Y:S04]  /*a6cd0*/  LDL.LU R7, [R1+0x878] ;  /* 0x0008780001077983 */ /* 0x000f280000300800 */
[----:B------:R-:W-:Y:S04]  /*a6ce0*/  STL [R1+0x3964], R52 ;  /* 0x0039643401007387 */ /* 0x000fe80000100800 */
[----:B------:R-:W4:Y:S04]  /*a6cf0*/  LDL.LU R13, [R1+0xd4] ;  /* 0x0000d400010d7983 */ /* 0x000f280000300800 */
[----:B------:R-:W4:Y:S01]  /*a6d00*/  LDL.LU R8, [R1+0x42c] ;  /* 0x00042c0001087983 */ /* 0x000f220000300800 */
[----:B0-----:R-:W-:-:S03]  /*a6d10*/  IMAD.X R3, R4, 0x1, R34, P6 ;  /* 0x0000000104037824 */ /* 0x001fc600030e0622 */
[----:B------:R-:W4:Y:S01]  /*a6d20*/  LDL.LU R12, [R1+0xdc] ;  /* 0x0000dc00010c7983 */ /* 0x000f220000300800 */
[----:B------:R-:W-:-:S03]  /*a6d30*/  LOP3.LUT R5, R10, 0xffff, RZ, 0xc0, !PT ;  /* 0x0000ffff0a057812 */ /* 0x000fc600078ec0ff */
[----:B------:R-:W-:Y:S04]  /*a6d40*/  STL [R1+0x3960], R48 ;  /* 0x0039603001007387 */ /* 0x000fe80000100800 */
[----:B------:R0:W-:Y:S01]  /*a6d50*/  STL.64 [R1+0xb28], R2 ;  /* 0x000b280201007387 */ /* 0x0001e20000100a00 */
[----:B------:R-:W-:-:S03]  /*a6d60*/  LOP3.LUT R6, R16, 0xffff, RZ, 0xc0, !PT ;  /* 0x0000ffff10067812 */ /* 0x000fc600078ec0ff */
[----:B------:R-:W4:Y:S01]  /*a6d70*/  LDL.LU R9, [R1+0x2d4] ;  /* 0x0002d40001097983 */ /* 0x000f220000300800 */
[----:B------:R-:W-:-:S03]  /*a6d80*/  PRMT R54, R28, 0x5210, R5 ;  /* 0x000052101c367816 */ /* 0x000fc60000000005 */
[----:B------:R-:W4:Y:S01]  /*a6d90*/  LDL.LU R10, [R1+0x1510] ;  /* 0x00151000010a7983 */ /* 0x000f220000300800 */
[----:B0-----:R-:W-:-:S03]  /*a6da0*/  PRMT R2, R30, 0x4210, R5 ;  /* 0x000042101e027816 */ /* 0x001fc60000000005 */
[----:B------:R-:W4:Y:S04]  /*a6db0*/  LDL.LU R16, [R1+0x41c] ;  /* 0x00041c0001107983 */ /* 0x000f280000300800 */
[----:B------:R-:W4:Y:S04]  /*a6dc0*/  LDL.LU R30, [R1+0xd8] ;  /* 0x0000d800011e7983 */ /* 0x000f280000300800 */
[----:B------:R0:W-:Y:S04]  /*a6dd0*/  STL [R1+0x3968], R2 ;  /* 0x0039680201007387 */ /* 0x0001e80000100800 */
[----:B------:R-:W-:Y:S04]  /*a6de0*/  STL [R1+0x396c], R54 ;  /* 0x00396c3601007387 */ /* 0x000fe80000100800 */
[----:B------:R-:W4:Y:S01]  /*a6df0*/  LDL.LU R28, [R1+0x410] ;  /* 0x00041000011c7983 */ /* 0x000f220000300800 */
[----:B------:R-:W-:-:S02]  /*a6e00*/  PRMT R51, R29, 0x4210, R6 ;  /* 0x000042101d337816 */ /* 0x000fc40000000006 */
[----:B0-----:R-:W-:Y:S01]  /*a6e10*/  IADD3 R2, P6, R17, R47, RZ ;  /* 0x0000002f11027210 */ /* 0x001fe20007fde0ff */
[----:B------:R-:W4:Y:S01]  /*a6e20*/  LDL.LU R29, [R1+0xd0] ;  /* 0x0000d000011d7983 */ /* 0x000f220000300800 */
[----:B------:R-:W-:-:S03]  /*a6e30*/  PRMT R50, R14, 0x5210, R6 ;  /* 0x000052100e327816 */ /* 0x000fc60000000006 */
[----:B------:R-:W-:Y:S01]  /*a6e40*/  IMAD.X R3, R4, 0x1, R35, P6 ;  /* 0x0000000104037824 */ /* 0x000fe200030e0623 */
[----:B------:R-:W-:Y:S04]  /*a6e50*/  STL [R1+0x3970], R51 ;  /* 0x0039703301007387 */ /* 0x000fe80000100800 */
[----:B------:R-:W-:Y:S04]  /*a6e60*/  STL [R1+0x3974], R50 ;  /* 0x0039743201007387 */ /* 0x000fe80000100800 */
[----:B------:R-:W4:Y:S04]  /*a6e70*/  LDL.LU R14, [R1+0x1514] ;  /* 0x00151400010e7983 */ /* 0x000f280000300800 */
[----:B------:R4:W-:Y:S01]  /*a6e80*/  STL.64 [R1+0xb20], R2 ;  /* 0x000b200201007387 */ /* 0x0009e20000100a00 */
[----:B--2---:R-:W-:-:S03]  /*a6e90*/  LOP3.LUT R5, R11, 0xffff, RZ, 0xc0, !PT ;  /* 0x0000ffff0b057812 */ /* 0x004fc600078ec0ff */
[----:B------:R-:W2:Y:S01]  /*a6ea0*/  LDL.LU R11, [R1+0x14e0] ;  /* 0x0014e000010b7983 */ /* 0x000ea20000300800 */
[----:B---3--:R-:W-:-:S03]  /*a6eb0*/  LOP3.LUT R6, R15, 0xffff, RZ, 0xc0, !PT ;  /* 0x0000ffff0f067812 */ /* 0x008fc600078ec0ff */
[----:B------:R-:W3:Y:S01]  /*a6ec0*/  LDL.LU R15, [R1+0x3d0] ;  /* 0x0003d000010f7983 */ /* 0x000ee20000300800 */
[----:B----4-:R-:W-:-:S03]  /*a6ed0*/  PRMT R2, R7, 0x4210, R5 ;  /* 0x0000421007027816 */ /* 0x010fc60000000005 */
[----:B------:R-:W4:Y:S01]  /*a6ee0*/  LDL.LU R7, [R1+0xb4] ;  /* 0x0000b40001077983 */ /* 0x000f220000300800 */
[----:B------:R-:W-:-:S03]  /*a6ef0*/  PRMT R52, R13, 0x5210, R5 ;  /* 0x000052100d347816 */ /* 0x000fc60000000005 */
[----:B------:R0:W-:Y:S04]  /*a6f00*/  STL [R1+0x1d0], R2 ;  /* 0x0001d00201007387 */ /* 0x0001e80000100800 */
[----:B------:R-:W-:Y:S01]  /*a6f10*/  STL [R1+0x3978], R52 ;  /* 0x0039783401007387 */ /* 0x000fe20000100800 */
[----:B0-----:R-:W-:-:S03]  /*a6f20*/  PRMT R2, R8, 0x4210, R6 ;  /* 0x0000421008027816 */ /* 0x001fc60000000006 */
[----:B------:R-:W4:Y:S01]  /*a6f30*/  LDL.LU R8, [R1+0x390] ;  /* 0x0003900001087983 */ /* 0x000f220000300800 */
[----:B------:R-:W-:-:S03]  /*a6f40*/  PRMT R48, R12, 0x5210, R6 ;  /* 0x000052100c307816 */ /* 0x000fc60000000006 */
[----:B------:R0:W-:Y:S04]  /*a6f50*/  STL [R1+0x1d4], R2 ;  /* 0x0001d40201007387 */ /* 0x0001e80000100800 */
[----:B------:R-:W4:Y:S01]  /*a6f60*/  LDL.LU R12, [R1+0xbc] ;  /* 0x0000bc00010c7983 */ /* 0x000f220000300800 */
[----:B------:R-:W-:Y:S02]  /*a6f70*/  LOP3.LUT R5, R9, 0xffff, RZ, 0xc0, !PT ;  /* 0x0000ffff09057812 */ /* 0x000fe400078ec0ff */
[----:B0-----:R-:W-:Y:S02]  /*a6f80*/  IADD3 R2, P6, R17, R45, RZ ;  /* 0x0000002d11027210 */ /* 0x001fe40007fde0ff */
[----:B------:R-:W-:-:S03]  /*a6f90*/  PRMT R52, R16, 0x4210, R5 ;  /* 0x0000421010347816 */ /* 0x000fc60000000005 */
[----:B------:R-:W-:Y:S01]  /*a6fa0*/  IMAD.X R3, R4, 0x1, R36, P6 ;  /* 0x0000000104037824 */ /* 0x000fe200030e0624 */
[----:B------:R-:W-:Y:S01]  /*a6fb0*/  STL [R1+0x397c], R48 ;  /* 0x00397c3001007387 */ /* 0x000fe20000100800 */
[----:B------:R-:W-:-:S03]  /*a6fc0*/  LOP3.LUT R6, R10, 0xffff, RZ, 0xc0, !PT ;  /* 0x0000ffff0a067812 */ /* 0x000fc600078ec0ff */
[----:B------:R0:W-:Y:S04]  /*a6fd0*/  STL.64 [R1+0xb58], R2 ;  /* 0x000b580201007387 */ /* 0x0001e80000100a00 */
[----:B------:R-:W-:Y:S04]  /*a6fe0*/  STL [R1+0x3980], R52 ;  /* 0x0039803401007387 */ /* 0x000fe80000100800 */
[----:B------:R-:W4:Y:S01]  /*a6ff0*/  LDL.LU R10, [R1+0x324] ;  /* 0x00032400010a7983 */ /* 0x000f220000300800 */
[----:B0-----:R-:W-:Y:S02]  /*a7000*/  PRMT R3, R30, 0x5210, R5 ;  /* 0x000052101e037816 */ /* 0x001fe40000000005 */
[--C-:B------:R-:W-:Y:S01]  /*a7010*/  PRMT R2, R28, 0x4210, R6.reuse ;  /* 0x000042101c027816 */ /* 0x100fe20000000006 */
[----:B------:R-:W4:Y:S04]  /*a7020*/  LDL.LU R30, [R1+0x320] ;  /* 0x00032000011e7983 */ /* 0x000f280000300800 */
[----:B------:R-:W-:Y:S04]  /*a7030*/  STL [R1+0x3984], R3 ;  /* 0x0039840301007387 */ /* 0x000fe80000100800 */
[----:B------:R-:W4:Y:S04]  /*a7040*/  LDL.LU R9, [R1+0x378] ;  /* 0x0003780001097983 */ /* 0x000f280000300800 */
[----:B------:R0:W-:Y:S04]  /*a7050*/  STL [R1+0x1a0], R2 ;  /* 0x0001a00201007387 */ /* 0x0001e80000100800 */
[----:B------:R-:W4:Y:S04]  /*a7060*/  LDL.LU R16, [R1+0xe0] ;  /* 0x0000e00001107983 */ /* 0x000f280000300800 */
[----:B------:R-:W4:Y:S01]  /*a7070*/  LDL.LU R28, [R1+0x364] ;  /* 0x00036400011c7983 */ /* 0x000f220000300800 */
[----:B------:R-:W-:-:S02]  /*a7080*/  PRMT R51, R29, 0x5210, R6 ;  /* 0x000052101d337816 */ /* 0x000fc40000000006 */
[----:B0-----:R-:W-:Y:S01]  /*a7090*/  IADD3 R2, P6, R17, R46, RZ ;  /* 0x0000002e11027210 */ /* 0x001fe20007fde0ff */
[----:B------:R-:W4:Y:S01]  /*a70a0*/  LDL.LU R29, [R1+0x1c] ;  /* 0x00001c00011d7983 */ /* 0x000f220000300800 */
[----:B------:R-:W-:-:S03]  /*a70b0*/  LOP3.LUT R5, R14, 0xffff, RZ, 0xc0, !PT ;  /* 0x0000ffff0e057812 */ /* 0x000fc600078ec0ff */
[----:B------:R-:W-:Y:S01]  /*a70c0*/  IMAD.X R3, R4, 0x1, R37, P6 ;  /* 0x0000000104037824 */ /* 0x000fe200030e0625 */
[----:B------:R-:W-:Y:S04]  /*a70d0*/  STL [R1+0x3988], R51 ;  /* 0x0039883301007387 */ /* 0x000fe80000100800 */
[----:B------:R3:W-:Y:S01]  /*a70e0*/  STL.64 [R1+0xb50], R2 ;  /* 0x000b500201007387 */ /* 0x0007e20000100a00 */
[----:B------:R-:W-:-:S05]  /*a70f0*/  IADD3 R20, P6, R17, R44, RZ ;  /* 0x0000002c11147210 */ /* 0x000fca0007fde0ff */
[----:B------:R-:W-:Y:S01]  /*a7100*/  IMAD.X R21, R4, 0x1, R38, P6 ;  /* 0x0000000104157824 */ /* 0x000fe200030e0626 */
[----:B---3--:R-:W-:-:S05]  /*a7110*/  PRMT R3, R15, 0x4210, R5 ;  /* 0x000042100f037816 */ /* 0x008fca0000000005 */
[----:B------:R-:W-:Y:S01]  /*a7120*/  STL [R1+0x398c], R3 ;  /* 0x00398c0301007387 */ /* 0x000fe20000100800 */
[----:B--2---:R-:W-:-:S03]  /*a7130*/  LOP3.LUT R6, R11, 0xffff, RZ, 0xc0, !PT ;  /* 0x0000ffff0b067812 */ /* 0x004fc600078ec0ff */
[----:B------:R-:W2:Y:S04]  /*a7140*/  LDL.LU R14, [R1+0x2e4] ;  /* 0x0002e400010e7983 */ /* 0x000ea80000300800 */
[----:B------:R-:W3:Y:S01]  /*a7150*/  LDL.LU R11, [R1+0x354] ;  /* 0x00035400010b7983 */ /* 0x000ee20000300800 */
[----:B----4-:R-:W-:-:S03]  /*a7160*/  PRMT R54, R7, 0x5210, R5 ;  /* 0x0000521007367816 */ /* 0x010fc60000000005 */
[----:B------:R-:W4:Y:S04]  /*a7170*/  LDL.LU R15, [R1+0xe4] ;  /* 0x0000e400010f7983 */ /* 0x000f280000300800 */
[----:B------:R-:W4:Y:S01]  /*a7180*/  LDL.LU R13, [R1+0x5c] ;  /* 0x00005c00010d7983 */ /* 0x000f220000300800 */
[----:B------:R-:W-:-:S03]  /*a7190*/  PRMT R52, R8, 0x4210, R6 ;  /* 0x0000421008347816 */ /* 0x000fc60000000006 */
[----:B------:R-:W-:Y:S04]  /*a71a0*/  STL [R1+0x3990], R54 ;  /* 0x0039903601007387 */ /* 0x000fe80000100800 */
[----:B------:R-:W-:Y:S01]  /*a71b0*/  STL [R1+0x3994], R52 ;  /* 0x0039943401007387 */ /* 0x000fe20000100800 */
[----:B------:R-:W-:-:S03]  /*a71c0*/  PRMT R2, R12, 0x5210, R6 ;  /* 0x000052100c027816 */ /* 0x000fc60000000006 */
[----:B------:R-:W4:Y:S04]  /*a71d0*/  LDL.LU R7, [R1+0x151c] ;  /* 0x00151c0001077983 */ /* 0x000f280000300800 */
[----:B------:R-:W4:Y:S04]  /*a71e0*/  LDL.LU R12, [R1+0x1518] ;  /* 0x00151800010c7983 */ /* 0x000f280000300800 */
[----:B------:R-:W4:Y:S04]  /*a71f0*/  LDL.LU R8, [R1+0x338] ;  /* 0x0003380001087983 */ /* 0x000f280000300800 */
[----:B------:R0:W-:Y:S04]  /*a7200*/  STL [R1+0x3998], R2 ;  /* 0x0039980201007387 */ /* 0x0001e80000100800 */
[----:B------:R-:W4:Y:S04]  /*a7210*/  LDL.LU R18, [R1+0xa4] ;  /* 0x0000a40001127983 */ /* 0x000f280000300800 */
[----:B------:R-:W-:Y:S01]  /*a7220*/  STL.64 [R1+0xb70], R20 ;  /* 0x000b701401007387 */ /* 0x000fe20000100a00 */
[----:B------:R-:W-:-:S03]  /*a7230*/  LOP3.LUT R5, R10, 0xffff, RZ, 0xc0, !PT ;  /* 0x0000ffff0a057812 */ /* 0x000fc600078ec0ff */
[----:B------:R-:W4:Y:S01]  /*a7240*/  LDL.LU R10, [R1+0x31c] ;  /* 0x00031c00010a7983 */ /* 0x000f220000300800 */
[----:B------:R-:W-:-:S03]  /*a7250*/  LOP3.LUT R6, R30, 0xffff, RZ, 0xc0, !PT ;  /* 0x0000ffff1e067812 */ /* 0x000fc600078ec0ff */
[----:B------:R-:W4:Y:S01]  /*a7260*/  LDL.LU R30, [R1+0x8c] ;  /* 0x00008c00011e7983 */ /* 0x000f220000300800 */
[--C-:B0-----:R-:W-:Y:S02]  /*a7270*/  PRMT R2, R9, 0x4210, R5.reuse ;  /* 0x0000421009027816 */ /* 0x101fe40000000005 */
[----:B------:R-:W-:-:S05]  /*a7280*/  PRMT R52, R16, 0x5210, R5 ;  /* 0x0000521010347816 */ /* 0x000fca0000000005 */
[----:B------:R-:W-:Y:S04]  /*a7290*/  STL [R1+0x399c], R52 ;  /* 0x00399c3401007387 */ /* 0x000fe80000100800 */
[----:B------:R0:W-:Y:S04]  /*a72a0*/  STL [R1+0xb0], R2 ;  /* 0x0000b00201007387 */ /* 0x0001e80000100800 */
[----:B------:R-:W4:Y:S01]  /*a72b0*/  LDL.LU R9, [R1+0x14e4] ;  /* 0x0014e40001097983 */ /* 0x000f220000300800 */
[----:B0-----:R-:W-:-:S05]  /*a72c0*/  PRMT R2, R28, 0x4210, R6 ;  /* 0x000042101c027816 */ /* 0x001fca0000000006 */
[----:B------:R0:W-:Y:S04]  /*a72d0*/  STL [R1+0xb4], R2 ;  /* 0x0000b40201007387 */ /* 0x0001e80000100800 */
[----:B------:R-:W4:Y:S01]  /*a72e0*/  LDL.LU R16, [R1+0x340] ;  /* 0x0003400001107983 */ /* 0x000f220000300800 */
[----:B------:R-:W-:-:S03]  /*a72f0*/  PRMT R54, R29, 0x5210, R6 ;  /* 0x000052101d367816 */ /* 0x000fc60000000006 */
[----:B------:R-:W4:Y:S01]  /*a7300*/  LDL.LU R28, [R1+0x328] ;  /* 0x00032800011c7983 */ /* 0x000f220000300800 */
[----:B0-----:R-:W-:-:S03]  /*a7310*/  IADD3 R2, P6, R17, R43, RZ ;  /* 0x0000002b11027210 */ /* 0x001fc60007fde0ff */
[----:B------:R-:W-:Y:S02]  /*a7320*/  STL [R1+0x39a0], R54 ;  /* 0x0039a03601007387 */ /* 0x000fe40000100800 */
[----:B------:R-:W-:Y:S02]  /*a7330*/  IMAD.X R3, R4, 0x1, R39, P6 ;  /* 0x0000000104037824 */ /* 0x000fe400030e0627 */
[----:B------:R-:W4:Y:S04]  /*a7340*/  LDL.LU R29, [R1+0x90] ;  /* 0x00009000011d7983 */ /* 0x000f280000300800 */
[----:B------:R0:W-:Y:S02]  /*a7350*/  STL.64 [R1+0xb68], R2 ;  /* 0x000b680201007387 */ /* 0x0001e40000100a00 */
[----:B0-----:R-:W-:-:S05]  /*a7360*/  IADD3 R2, P6, R17, R61, RZ ;  /* 0x0000003d11027210 */ /* 0x001fca0007fde0ff */
[----:B------:R-:W-:-:S05]  /*a7370*/  IMAD.X R3, R4, 0x1, R41, P6 ;  /* 0x0000000104037824 */ /* 0x000fca00030e0629 */
[----:B------:R3:W-:Y:S01]  /*a7380*/  STL.64 [R1+0xb88], R2 ;  /* 0x000b880201007387 */ /* 0x0007e20000100a00 */
[----:B--2---:R-:W-:-:S03]  /*a7390*/  LOP3.LUT R4, R14, 0xffff, RZ, 0xc0, !PT ;  /* 0x0000ffff0e047812 */ /* 0x004fc600078ec0ff */
[----:B------:R-:W2:Y:S01]  /*a73a0*/  LDL.LU R14, [R1+0x304] ;  /* 0x00030400010e7983 */ /* 0x000ea20000300800 */
[--C-:B---3--:R-:W-:Y:S02]  /*a73b0*/  PRMT R2, R11, 0x4210, R4.reuse ;  /* 0x000042100b027816 */ /* 0x108fe40000000004 */
[----:B----4-:R-:W-:-:S03]  /*a73c0*/  PRMT R3, R15, 0x5210, R4 ;  /* 0x000052100f037816 */ /* 0x010fc60000000004 */
[----:B------:R0:W-:Y:S04]  /*a73d0*/  STL [R1+0xb8], R2 ;  /* 0x0000b80201007387 */ /* 0x0001e80000100800 */
[----:B------:R-:W3:Y:S04]  /*a73e0*/  LDL.LU R11, [R1+0x80] ;  /* 0x00008000010b7983 */ /* 0x000ee80000300800 */
[----:B------:R-:W-:Y:S04]  /*a73f0*/  STL [R1+0x39a4], R3 ;  /* 0x0039a40301007387 */ /* 0x000fe80000100800 */
[----:B------:R-:W4:Y:S01]  /*a7400*/  LDL.LU R15, [R1+0x348] ;  /* 0x00034800010f7983 */ /* 0x000f220000300800 */
[----:B------:R-:W-:-:S02]  /*a7410*/  LOP3.LUT R4, R7, 0xffff, RZ, 0xc0, !PT ;  /* 0x0000ffff07047812 */ /* 0x000fc400078ec0ff */
[----:B------:R-:W-:Y:S02]  /*a7420*/  LOP3.LUT R5, R12, 0xffff, RZ, 0xc0, !PT ;  /* 0x0000ffff0c057812 */ /* 0x000fe400078ec0ff */
[----:B------:R-:W4:Y:S01]  /*a7430*/  LDL.LU R12, [R1+0x2fc] ;  /* 0x0002fc00010c7983 */ /* 0x000f220000300800 */
[----:B0-----:R-:W-:-:S03]  /*a7440*/  PRMT R2, R8, 0x4210, R4 ;  /* 0x0000421008027816 */ /* 0x001fc60000000004 */
[----:B------:R-:W4:Y:S04]  /*a7450*/  LDL.LU R7, [R1+0x2f8] ;  /* 0x0002f80001077983 */ /* 0x000f280000300800 */
[----:B------:R-:W4:Y:S01]  /*a7460*/  LDL.LU R8, [R1+0x88] ;  /* 0x0000880001087983 */ /* 0x000f220000300800 */
[----:B------:R-:W-:-:S03]  /*a7470*/  PRMT R54, R18, 0x5210, R4 ;  /* 0x0000521012367816 */ /* 0x000fc60000000004 */
[----:B------:R0:W-:Y:S04]  /*a7480*/  STL [R1+0xa0], R2 ;  /* 0x0000a00201007387 */ /* 0x0001e80000100800 */
[----:B------:R-:W-:Y:S01]  /*a7490*/  STL [R1+0x39a8], R54 ;  /* 0x0039a83601007387 */ /* 0x000fe20000100800 */
[----:B0-----:R-:W-:-:S03]  /*a74a0*/  PRMT R2, R10, 0x4210, R5 ;  /* 0x000042100a027816 */ /* 0x001fc60000000005 */
[----:B------:R-:W4:Y:S01]  /*a74b0*/  LDL.LU R10, [R1+0x2e0] ;  /* 0x0002e000010a7983 */ /* 0x000f220000300800 */
[----:B------:R-:W-:-:S03]  /*a74c0*/  PRMT R52, R30, 0x5210, R5 ;  /* 0x000052101e347816 */ /* 0x000fc60000000005 */
[----:B------:R0:W-:Y:S01]  /*a74d0*/  STL [R1+0xa4], R2 ;  /* 0x0000a40201007387 */ /* 0x0001e20000100800 */
[----:B------:R-:W-:-:S03]  /*a74e0*/  SHF.R.S32.HI R4, RZ, 0x1f, R13 ;  /* 0x0000001fff047819 */ /* 0x000fc6000001140d */
[----:B------:R-:W4:Y:S01]  /*a74f0*/  LDL.LU R30, [R1+0x7c] ;  /* 0x00007c00011e7983 */ /* 0x000f220000300800 */
[----:B0-----:R-:W-:-:S03]  /*a7500*/  IADD3 R2, P6, R13, R40, RZ ;  /* 0x000000280d027210 */ /* 0x001fc60007fde0ff */
[----:B------:R0:W-:Y:S02]  /*a7510*/  STL [R1+0x39ac], R52 ;  /* 0x0039ac3401007387 */ /* 0x0001e40000100800 */
[----:B------:R-:W-:-:S05]  /*a7520*/  IMAD.X R3, R4, 0x1, R42, P6 ;  /* 0x0000000104037824 */ /* 0x000fca00030e062a */
[----:B------:R1:W-:Y:S01]  /*a7530*/  STL.64 [R1+0xb60], R2 ;  /* 0x000b600201007387 */ /* 0x0003e20000100a00 */
[----:B------:R-:W-:-:S03]  /*a7540*/  LOP3.LUT R6, R16, 0xffff, RZ, 0xc0, !PT ;  /* 0x0000ffff10067812 */ /* 0x000fc600078ec0ff */
[----:B------:R-:W4:Y:S01]  /*a7550*/  LDL.LU R16, [R1+0x264c] ;  /* 0x00264c0001107983 */ /* 0x000f220000300800 */
[----:B------:R-:W-:-:S04]  /*a7560*/  LOP3.LUT R5, R9, 0xffff, RZ, 0xc0, !PT ;  /* 0x0000ffff09057812 */ /* 0x000fc800078ec0ff */
[----:B0-----:R-:W-:-:S05]  /*a7570*/  PRMT R52, R28, 0x4210, R5 ;  /* 0x000042101c347816 */ /* 0x001fca0000000005 */
[----:B------:R-:W-:Y:S01]  /*a7580*/  STL [R1+0x39b0], R52 ;  /* 0x0039b03401007387 */ /* 0x000fe20000100800 */
[----:B-1----:R-:W-:-:S03]  /*a7590*/  PRMT R2, R29, 0x5210, R5 ;  /* 0x000052101d027816 */ /* 0x002fc60000000005 */
[----:B------:R-:W4:Y:S04]  /*a75a0*/  LDL.LU R17, [R1+0x2648] ;  /* 0x0026480001117983 */ /* 0x000f280000300800 */
[----:B------:R-:W4:Y:S04]  /*a75b0*/  LDL.LU R18, [R1+0x2dc] ;  /* 0x0002dc0001127983 */ /* 0x000f280000300800 */
[----:B------:R-:W4:Y:S04]  /*a75c0*/  LDL.LU R9, [R1+0xec] ;  /* 0x0000ec0001097983 */ /* 0x000f280000300800 */
[----:B------:R-:W4:Y:S04]  /*a75d0*/  LDL.LU R28, [R1+0x2c4] ;  /* 0x0002c400011c7983 */ /* 0x000f280000300800 */
[----:B------:R-:W4:Y:S04]  /*a75e0*/  LDL.LU R29, [R1+0xe8] ;  /* 0x0000e800011d7983 */ /* 0x000f280000300800 */
[----:B------:R0:W-:Y:S02]  /*a75f0*/  STL [R1+0x39b4], R2 ;  /* 0x0039b40201007387 */ /* 0x0001e40000100800 */
[----:B0-----:R-:W-:-:S05]  /*a7600*/  IADD3 R2, P6, R13, R57, RZ ;  /* 0x000000390d027210 */ /* 0x001fca0007fde0ff */
[----:B------:R-:W-:Y:S01]  /*a7610*/  IMAD.X R3, R4, 0x1, R34, P6 ;  /* 0x0000000104037824 */ /* 0x000fe200030e0622 */
[----:B------:R-:W-:-:S05]  /*a7620*/  IADD3 R24, P6, R13, R47, RZ ;  /* 0x0000002f0d187210 */ /* 0x000fca0007fde0ff */
[----:B------:R-:W-:Y:S01]  /*a7630*/  IMAD.X R25, R4, 0x1, R35, P6 ;  /* 0x0000000104197824 */ /* 0x000fe200030e0623 */
[----:B--2---:R-:W-:-:S05]  /*a7640*/  PRMT R14, R14, 0x4210, R6 ;  /* 0x000042100e0e7816 */ /* 0x004fca0000000006 */
[----:B------:R-:W-:Y:S01]  /*a7650*/  STL [R1+0x90], R14 ;  /* 0x0000900e01007387 */ /* 0x000fe20000100800 */
[----:B---3--:R-:W-:-:S05]  /*a7660*/  PRMT R5, R11, 0x5210, R6 ;  /* 0x000052100b057816 */ /* 0x008fca0000000006 */
[----:B------:R4:W-:Y:S02]  /*a7670*/  STL [R1+0x40], R5 ;  /* 0x0000400501007387 */ /* 0x0009e40000100800 */
[----:B----4-:R-:W-:Y:S02]  /*a7680*/  LOP3.LUT R5, R15, 0xffff, RZ, 0xc0, !PT ;  /* 0x0000ffff0f057812 */ /* 0x010fe400078ec0ff */
[----:B------:R-:W-:Y:S02]  /*a7690*/  LOP3.LUT R6, R12, 0xffff, RZ, 0xc0, !PT ;  /* 0x0000ffff0c067812 */ /* 0x000fe400078ec0ff */
[----:B------:R-:W2:Y:S04]  /*a76a0*/  LDL.LU R12, [R1+0x14e8] ;  /* 0x0014e800010c7983 */ /* 0x000ea80000300800 */
[----:B------:R0:W-:Y:S04]  /*a76b0*/  STL.64 [R1+0xba0], R2 ;  /* 0x000ba00201007387 */ /* 0x0001e80000100a00 */
[----:B------:R-:W3:Y:S01]  /*a76c0*/  LDL.LU R58, [R1+0x358] ;  /* 0x00035800013a7983 */ /* 0x000ee20000300800 */
[----:B0-----:R-:W-:-:S02]  /*a76d0*/  PRMT R3, R7, 0x4210, R5 ;  /* 0x0000421007037816 */ /* 0x001fc40000000005 */
[----:B------:R-:W-:-:S03]  /*a76e0*/  PRMT R2, R8, 0x5210, R5 ;  /* 0x0000521008027816 */ /* 0x000fc60000000005 */
[----:B------:R0:W-:Y:S04]  /*a76f0*/  STL [R1+0x94], R3 ;  /* 0x0000940301007387 */ /* 0x0001e80000100800 */
[----:B------:R-:W4:Y:S04]  /*a7700*/  LDL.LU R59, [R1+0x2c8] ;  /* 0x0002c800013b7983 */ /* 0x000f280000300800 */
[----:B------:R1:W-:Y:S04]  /*a7710*/  STL [R1+0x44], R2 ;  /* 0x0000440201007387 */ /* 0x0003e80000100800 */
[----:B------:R-:W4:Y:S01]  /*a7720*/  LDL.LU R20, [R1+0xf4] ;  /* 0x0000f40001147983 */ /* 0x000f220000300800 */
[----:B0-----:R-:W-:-:S03]  /*a7730*/  PRMT R3, R10, 0x4210, R6 ;  /* 0x000042100a037816 */ /* 0x001fc60000000006 */
[----:B------:R-:W4:Y:S04]  /*a7740*/  LDL.LU R14, [R1+0x2b0] ;  /* 0x0002b000010e7983 */ /* 0x000f280000300800 */
[----:B------:R-:W4:Y:S01]  /*a7750*/  LDL.LU R11, [R1+0xf0] ;  /* 0x0000f000010b7983 */ /* 0x000f220000300800 */
[----:B-1----:R-:W-:-:S03]  /*a7760*/  PRMT R2, R30, 0x5210, R6 ;  /* 0x000052101e027816 */ /* 0x002fc60000000006 */
[----:B------:R-:W4:Y:S04]  /*a7770*/  LDL.LU R15, [R1+0x360] ;  /* 0x00036000010f7983 */ /* 0x000f280000300800 */
[----:B------:R0:W-:Y:S04]  /*a7780*/  STL [R1+0x98], R3 ;  /* 0x0000980301007387 */ /* 0x0001e80000100800 */
[----:B------:R-:W4:Y:S04]  /*a7790*/  LDL.LU R30, [R1+0x318] ;  /* 0x00031800011e7983 */ /* 0x000f280000300800 */
[----:B------:R-:W4:Y:S04]  /*a77a0*/  LDL.LU R10, [R1+0x2a8] ;  /* 0x0002a800010a7983 */ /* 0x000f280000300800 */
[----:B------:R1:W-:Y:S04]  /*a77b0*/  STL [R1+0x39b8], R2 ;  /* 0x0039b80201007387 */ /* 0x0003e80000100800 */
[----:B------:R-:W4:Y:S01]  /*a77c0*/  LDL.LU R7, [R1+0xf8] ;  /* 0x0000f80001077983 */ /* 0x000f220000300800 */
[----:B------:R-:W-:-:S03]  /*a77d0*/  LOP3.LUT R5, R16, 0xffff, RZ, 0xc0, !PT ;  /* 0x0000ffff10057812 */ /* 0x000fc600078ec0ff */
[----:B------:R-:W4:Y:S04]  /*a77e0*/  LDL.LU R8, [R1+0x2a4] ;  /* 0x0002a40001087983 */ /* 0x000f280000300800 */
[----:B------:R-:W-:Y:S04]  /*a77f0*/  STL.64 [R1+0xb98], R24 ;  /* 0x000b981801007387 */ /* 0x000fe80000100a00 */
[----:B------:R-:W4:Y:S01]  /*a7800*/  LDL.LU R16, [R1+0xfc] ;  /* 0x0000fc0001107983 */ /* 0x000f220000300800 */
[----:B------:R-:W-:Y:S02]  /*a7810*/  LOP3.LUT R6, R17, 0xffff, RZ, 0xc0, !PT ;  /* 0x0000ffff11067812 */ /* 0x000fe400078ec0ff */
[----:B0-----:R-:W-:-:S02]  /*a7820*/  PRMT R3, R18, 0x4210, R5 ;  /* 0x0000421012037816 */ /* 0x001fc40000000005 */
[----:B-1----:R-:W-:-:S03]  /*a7830*/  PRMT R2, R9, 0x5210, R5 ;  /* 0x0000521009027816 */ /* 0x002fc60000000005 */
[----:B------:R-:W-:Y:S01]  /*a7840*/  STL [R1+0x80], R3 ;  /* 0x0000800301007387 */ /* 0x000fe20000100800 */
[----:B------:R-:W-:-:S03]  /*a7850*/  PRMT R9, R28, 0x4210, R6 ;  /* 0x000042101c097816 */ /* 0x000fc60000000006 */
[----:B------:R0:W-:Y:S01]  /*a7860*/  STL [R1+0x20], R2 ;  /* 0x0000200201007387 */ /* 0x0001e20000100800 */
[----:B------:R-:W-:-:S03]  /*a7870*/  PRMT R5, R29, 0x5210, R6 ;  /* 0x000052101d057816 */ /* 0x000fc60000000006 */
[----:B------:R1:W-:Y:S01]  /*a7880*/  STL [R1+0x84], R9 ;  /* 0x0000840901007387 */ /* 0x0003e20000100800 */
[----:B0-----:R-:W-:-:S03]  /*a7890*/  IADD3 R2, P6, R13, R45, RZ ;  /* 0x0000002d0d027210 */ /* 0x001fc60007fde0ff */
[----:B------:R2:W-:Y:S02]  /*a78a0*/  STL [R1+0x24], R5 ;  /* 0x0000240501007387 */ /* 0x0005e40000100800 */
[----:B------:R-:W-:Y:S02]  /*a78b0*/  IMAD.X R3, R4, 0x1, R36, P6 ;  /* 0x0000000104037824 */ /* 0x000fe400030e0624 */
[----:B------:R-:W4:Y:S04]  /*a78c0*/  LDL.LU R28, [R1+0x2654] ;  /* 0x00265400011c7983 */ /* 0x000f280000300800 */
[----:B------:R-:W4:Y:S04]  /*a78d0*/  LDL.LU R29, [R1+0x2650] ;  /* 0x00265000011d7983 */ /* 0x000f280000300800 */
[----:B------:R-:W4:Y:S04]  /*a78e0*/  LDL.LU R17, [R1+0x29c] ;  /* 0x00029c0001117983 */ /* 0x000f280000300800 */
[----:B------:R4:W-:Y:S04]  /*a78f0*/  STL.64 [R1+0xbc0], R2 ;  /* 0x000bc00201007387 */ /* 0x0009e80000100a00 */
[----:B------:R-:W4:Y:S04]  /*a7900*/  LDL.LU R18, [R1+0x3c] ;  /* 0x00003c0001127983 */ /* 0x000f280000300800 */
[----:B-1----:R-:W4:Y:S01]  /*a7910*/  LDL.LU R9, [R1+0x294] ;  /* 0x0002940001097983 */ /* 0x002f220000300800 */
[----:B--2---:R-:W-:-:S03]  /*a7920*/  LOP3.LUT R5, R12, 0xffff, RZ, 0xc0, !PT ;  /* 0x0000ffff0c057812 */ /* 0x004fc600078ec0ff */
[----:B------:R-:W2:Y:S01]  /*a7930*/  LDL.LU R12, [R1+0x38] ;  /* 0x00003800010c7983 */ /* 0x000ea20000300800 */
[----:B---3--:R-:W-:Y:S02]  /*a7940*/  LOP3.LUT R6, R58, 0xffff, RZ, 0xc0, !PT ;  /* 0x0000ffff3a067812 */ /* 0x008fe400078ec0ff */
[--C-:B----4-:R-:W-:Y:S02]  /*a7950*/  PRMT R3, R59, 0x4210, R5.reuse ;  /* 0x000042103b037816 */ /* 0x110fe40000000005 */
[----:B------:R-:W-:-:S03]  /*a7960*/  PRMT R2, R20, 0x5210, R5 ;  /* 0x0000521014027816 */ /* 0x000fc60000000005 */
[----:B------:R-:W-:Y:S04]  /*a7970*/  STL [R1+0x88], R3 ;  /* 0x0000880301007387 */ /* 0x000fe80000100800 */
[----:B------:R0:W-:Y:S01]  /*a7980*/  STL [R1+0x28], R2 ;  /* 0x0000280201007387 */ /* 0x0001e20000100800 */
[--C-:B------:R-:W-:Y:S02]  /*a7990*/  PRMT R14, R14, 0x4210, R6.reuse ;  /* 0x000042100e0e7816 */ /* 0x100fe40000000006 */
[----:B------:R-:W-:Y:S02]  /*a79a0*/  PRMT R5, R11, 0x5210, R6 ;  /* 0x000052100b057816 */ /* 0x000fe40000000006 */
[----:B0-----:R-:W-:Y:S01]  /*a79b0*/  IADD3 R2, P6, R13, R46, RZ ;  /* 0x0000002e0d027210 */ /* 0x001fe20007fde0ff */
[----:B------:R-:W-:Y:S04]  /*a79c0*/  STL [R1+0x50], R14 ;  /* 0x0000500e01007387 */ /* 0x000fe80000100800 */
[----:B------:R-:W-:Y:S01]  /*a79d0*/  IMAD.X R3, R4, 0x1, R37, P6 ;  /* 0x0000000104037824 */ /* 0x000fe200030e0625 */
[----:B------:R0:W-:Y:S01]  /*a79e0*/  STL [R1+0x10], R5 ;  /* 0x0000100501007387 */ /* 0x0001e20000100800 */
[----:B------:R-:W-:-:S03]  /*a79f0*/  LOP3.LUT R6, R30, 0xffff, RZ, 0xc0, !PT ;  /* 0x0000ffff1e067812 */ /* 0x000fc600078ec0ff */
[----:B------:R-:W3:Y:S04]  /*a7a00*/  LDL.LU R30, [R1+0x14ec] ;  /* 0x0014ec00011e7983 */ /* 0x000ee80000300800 */
[----:B------:R1:W-:Y:S01]  /*a7a10*/  STL.64 [R1+0xbb8], R2 ;  /* 0x000bb80201007387 */ /* 0x0003e20000100a00 */
[----:B0-----:R-:W-:-:S04]  /*a7a20*/  LOP3.LUT R5, R15, 0xffff, RZ, 0xc0, !PT ;  /* 0x0000ffff0f057812 */ /* 0x001fc800078ec0ff */
[--C-:B------:R-:W-:Y:S01]  /*a7a30*/  PRMT R7, R7, 0x5210, R5.reuse ;  /* 0x0000521007077816 */ /* 0x100fe20000000005 */
[----:B-1----:R-:W4:Y:S01]  /*a7a40*/  LDL.LU R2, [R1+0x6c] ;  /* 0x00006c0001027983 */ /* 0x002f220000300800 */
[----:B------:R-:W-:-:S03]  /*a7a50*/  PRMT R3, R10, 0x4210, R5 ;  /* 0x000042100a037816 */ /* 0x000fc60000000005 */
[----:B------:R-:W4:Y:S01]  /*a7a60*/  LDL.LU R14, [R1+0x298] ;  /* 0x00029800010e7983 */ /* 0x000f220000300800 */
[----:B------:R-:W-:-:S03]  /*a7a70*/  PRMT R5, R8, 0x4210, R6 ;  /* 0x0000421008057816 */ /* 0x000fc60000000006 */
[----:B------:R-:W4:Y:S04]  /*a7a80*/  LDL.LU R10, [R1+0x100] ;  /* 0x00010000010a7983 */ /* 0x000f280000300800 */
[----:B------:R0:W-:Y:S04]  /*a7a90*/  STL [R1+0x54], R3 ;  /* 0x0000540301007387 */ /* 0x0001e80000100800 */
[----:B------:R1:W-:Y:S01]  /*a7aa0*/  STL [R1+0x14], R7 ;  /* 0x0000140701007387 */ /* 0x0003e20000100800 */
[----:B0-----:R-:W-:-:S03]  /*a7ab0*/  PRMT R3, R16, 0x5210, R6 ;  /* 0x0000521010037816 */ /* 0x001fc60000000006 */
[----:B------:R-:W4:Y:S04]  /*a7ac0*/  LDL.LU R16, [R1+0x384] ;  /* 0x0003840001107983 */ /* 0x000f280000300800 */
[----:B------:R-:W-:Y:S04]  /*a7ad0*/  STL [R1+0x58], R5 ;  /* 0x0000580501007387 */ /* 0x000fe80000100800 */
[----:B------:R-:W4:Y:S04]  /*a7ae0*/  LDL.LU R11, [R1+0x380] ;  /* 0x00038000010b7983 */ /* 0x000f280000300800 */
[----:B------:R0:W-:Y:S04]  /*a7af0*/  STL [R1+0x18], R3 ;  /* 0x0000180301007387 */ /* 0x0001e80000100800 */
[----:B------:R-:W4:Y:S04]  /*a7b00*/  LDL.LU R15, [R1+0x290] ;  /* 0x00029000010f7983 */ /* 0x000f280000300800 */
[----:B-1----:R-:W4:Y:S04]  /*a7b10*/  LDL.LU R7, [R1+0xc] ;  /* 0x00000c0001077983 */ /* 0x002f280000300800 */
[----:B------:R-:W4:Y:S01]  /*a7b20*/  LDL.LU R8, [R1+0x284] ;  /* 0x0002840001087983 */ /* 0x000f220000300800 */
[----:B------:R-:W-:-:S02]  /*a7b30*/  IADD3 R20, P6, R13, R44, RZ ;  /* 0x0000002c0d147210 */ /* 0x000fc40007fde0ff */
[----:B------:R-:W-:-:S03]  /*a7b40*/  LOP3.LUT R28, R28, 0xffff, RZ, 0xc0, !PT ;  /* 0x0000ffff1c1c7812 */ /* 0x000fc600078ec0ff */
[----:B------:R-:W-:Y:S01]  /*a7b50*/  IMAD.X R21, R4, 0x1, R38, P6 ;  /* 0x0000000104157824 */ /* 0x000fe200030e0626 */
[--C-:B0-----:R-:W-:Y:S02]  /*a7b60*/  PRMT R3, R17, 0x4210, R28.reuse ;  /* 0x0000421011037816 */ /* 0x101fe4000000001c */
[----:B------:R-:W-:Y:S02]  /*a7b70*/  PRMT R28, R18, 0x5210, R28 ;  /* 0x00005210121c7816 */ /* 0x000fe4000000001c */
[----:B------:R-:W-:Y:S01]  /*a7b80*/  LOP3.LUT R29, R29, 0xffff, RZ, 0xc0, !PT ;  /* 0x0000ffff1d1d7812 */ /* 0x000fe200078ec0ff */
[----:B------:R0:W-:Y:S04]  /*a7b90*/  STL.64 [R1+0xbe0], R20 ;  /* 0x000be01401007387 */ /* 0x0001e80000100a00 */
[----:B------:R-:W-:Y:S04]  /*a7ba0*/  STL [R1+0x39bc], R28 ;  /* 0x0039bc1c01007387 */ /* 0x000fe80000100800 */
[----:B------:R1:W-:Y:S01]  /*a7bb0*/  STL [R1+0x30], R3 ;  /* 0x0000300301007387 */ /* 0x0003e20000100800 */
[----:B0-----:R-:W-:-:S02]  /*a7bc0*/  IADD3 R20, P6, R13, R43, RZ ;  /* 0x0000002b0d147210 */ /* 0x001fc40007fde0ff */
[----:B-1----:R-:W-:-:S03]  /*a7bd0*/  PRMT R3, R9, 0x4210, R29 ;  /* 0x0000421009037816 */ /* 0x002fc6000000001d */
[C---:B------:R-:W-:Y:S01]  /*a7be0*/  IMAD.X R21, R4.reuse, 0x1, R39, P6 ;  /* 0x0000000104157824 */ /* 0x040fe200030e0627 */
[----:B------:R-:W-:Y:S01]  /*a7bf0*/  IADD3 R24, P6, R13, R61, RZ ;  /* 0x0000003d0d187210 */ /* 0x000fe20007fde0ff */
[----:B------:R-:W4:Y:S04]  /*a7c00*/  LDL.LU R9, [R1+0x344] ;  /* 0x0003440001097983 */ /* 0x000f280000300800 */
[----:B------:R-:W-:Y:S01]  /*a7c10*/  STL [R1+0x34], R3 ;  /* 0x0000340301007387 */ /* 0x000fe20000100800 */
[----:B------:R-:W-:Y:S01]  /*a7c20*/  IMAD.X R25, R4, 0x1, R41, P6 ;  /* 0x0000000104197824 */ /* 0x000fe200030e0629 */
[----:B------:R-:W-:Y:S02]  /*a7c30*/  PRMT R55, R55, 0x5410, R22 ;  /* 0x0000541037377816 */ /* 0x000fe40000000016 */
[----:B--2---:R-:W-:-:S05]  /*a7c40*/  PRMT R29, R12, 0x5210, R29 ;  /* 0x000052100c1d7816 */ /* 0x004fca000000001d */
[----:B------:R-:W-:Y:S04]  /*a7c50*/  STL [R1+0x39c0], R29 ;  /* 0x0039c01d01007387 */ /* 0x000fe80000100800 */
[----:B------:R-:W2:Y:S04]  /*a7c60*/  LDL.LU R12, [R1+0x2660] ;  /* 0x00266000010c7983 */ /* 0x000ea80000300800 */
[----:B------:R0:W-:Y:S04]  /*a7c70*/  STL.64 [R1+0xbd8], R20 ;  /* 0x000bd81401007387 */ /* 0x0001e80000100a00 */
[----:B0-----:R-:W2:Y:S04]  /*a7c80*/  LDL.LU R21, [R1+0x280] ;  /* 0x0002800001157983 */ /* 0x001ea80000300800 */
[----:B------:R-:W2:Y:S04]  /*a7c90*/  LDL.LU R20, [R1+0x108] ;  /* 0x0001080001147983 */ /* 0x000ea80000300800 */
[----:B------:R-:W2:Y:S04]  /*a7ca0*/  LDL.LU R22, [R1+0x25c] ;  /* 0x00025c0001167983 */ /* 0x000ea80000300800 */
[----:B------:R-:W2:Y:S04]  /*a7cb0*/  LDL.LU R13, [R1+0x104] ;  /* 0x00010400010d7983 */ /* 0x000ea80000300800 */
[----:B------:R-:W-:Y:S01]  /*a7cc0*/  STL.64 [R1+0xbe8], R24 ;  /* 0x000be81801007387 */ /* 0x000fe20000100a00 */
[----:B---3--:R-:W-:-:S04]  /*a7cd0*/  LOP3.LUT R30, R30, 0xffff, RZ, 0xc0, !PT ;  /* 0x0000ffff1e1e7812 */ /* 0x008fc800078ec0ff */
[--C-:B----4-:R-:W-:Y:S02]  /*a7ce0*/  PRMT R3, R14, 0x4210, R30.reuse ;  /* 0x000042100e037816 */ /* 0x110fe4000000001e */
[----:B------:R-:W3:Y:S01]  /*a7cf0*/  LDL.LU R14, [R1+0x2670] ;  /* 0x00267000010e7983 */ /* 0x000ee20000300800 */
[----:B------:R-:W-:-:S03]  /*a7d00*/  PRMT R30, R10, 0x5210, R30 ;  /* 0x000052100a1e7816 */ /* 0x000fc6000000001e */
[----:B------:R0:W-:Y:S04]  /*a7d10*/  STL [R1+0x38], R3 ;  /* 0x0000380301007387 */ /* 0x0001e80000100800 */
[----:B------:R-:W4:Y:S01]  /*a7d20*/  LDL.LU R10, [R1+0x14f0] ;  /* 0x0014f000010a7983 */ /* 0x000f220000300800 */
[----:B------:R-:W-:-:S03]  /*a7d30*/  LOP3.LUT R16, R16, 0xffff, RZ, 0xc0, !PT ;  /* 0x0000ffff10107812 */ /* 0x000fc600078ec0ff */
[----:B------:R-:W-:Y:S04]  /*a7d40*/  STL [R1+0x39c4], R30 ;  /* 0x0039c41e01007387 */ /* 0x000fe80000100800 */
[----:B------:R-:W4:Y:S01]  /*a7d50*/  LDL.LU R58, [R1+0x23c] ;  /* 0x00023c00013a7983 */ /* 0x000f220000300800 */
[----:B------:R-:W-:Y:S02]  /*a7d60*/  LOP3.LUT R17, R11, 0xffff, RZ, 0xc0, !PT ;  /* 0x0000ffff0b117812 */ /* 0x000fe400078ec0ff */
[--C-:B0-----:R-:W-:Y:S02]  /*a7d70*/  PRMT R3, R15, 0x4210, R16.reuse ;  /* 0x000042100f037816 */ /* 0x101fe40000000010 */
[----:B------:R-:W-:-:S03]  /*a7d80*/  PRMT R16, R7, 0x5210, R16 ;  /* 0x0000521007107816 */ /* 0x000fc60000000010 */
[----:B------:R0:W-:Y:S04]  /*a7d90*/  STL [R1], R3 ;  /* 0x0000000301007387 */ /* 0x0001e80000100800 */
[----:B------:R-:W-:Y:S04]  /*a7da0*/  STL [R1+0x39c8], R16 ;  /* 0x0039c81001007387 */ /* 0x000fe80000100800 */
[----:B------:R-:W4:Y:S01]  /*a7db0*/  LDL.LU R59, [R1+0x10c] ;  /* 0x00010c00013b7983 */ /* 0x000f220000300800 */
[----:B0-----:R-:W-:-:S03]  /*a7dc0*/  PRMT R3, R8, 0x4210, R17 ;  /* 0x0000421008037816 */ /* 0x001fc60000000011 */
[----:B------:R-:W4:Y:S04]  /*a7dd0*/  LDL.LU R11, [R1+0x22c] ;  /* 0x00022c00010b7983 */ /* 0x000f280000300800 */
[----:B------:R-:W-:Y:S04]  /*a7de0*/  STL [R1+0x4], R3 ;  /* 0x0000040301007387 */ /* 0x000fe80000100800 */
[----:B------:R-:W4:Y:S01]  /*a7df0*/  LDL.LU R7, [R1+0x110] ;  /* 0x0001100001077983 */ /* 0x000f220000300800 */
[----:B------:R-:W-:Y:S02]  /*a7e00*/  SHF.R.S32.HI R15, RZ, 0x1f, R2 ;  /* 0x0000001fff0f7819 */ /* 0x000fe40000011402 */
[----:B------:R-:W-:Y:S01]  /*a7e10*/  IADD3 R4, P6, R2, R40, RZ ;  /* 0x0000002802047210 */ /* 0x000fe20007fde0ff */
[----:B------:R-:W4:Y:S01]  /*a7e20*/  LDL.LU R8, [R1+0x3f0] ;  /* 0x0003f00001087983 */ /* 0x000f220000300800 */
[----:B------:R-:W-:-:S03]  /*a7e30*/  PRMT R17, R33, 0x5210, R17 ;  /* 0x0000521021117816 */ /* 0x000fc60000000011 */
[----:B------:R-:W-:Y:S02]  /*a7e40*/  IMAD.X R5, R15, 0x1, R42, P6 ;  /* 0x000000010f057824 */ /* 0x000fe400030e062a */
[----:B------:R-:W-:Y:S01]  /*a7e50*/  STL [R1+0x39cc], R17 ;  /* 0x0039cc1101007387 */ /* 0x000fe20000100800 */
[----:B------:R-:W-:-:S03]  /*a7e60*/  LOP3.LUT R18, R9, 0xffff, RZ, 0xc0, !PT ;  /* 0x0000ffff09127812 */ /* 0x000fc600078ec0ff */
[----:B------:R-:W4:Y:S04]  /*a7e70*/  LDL.LU R9, [R1+0x3d4] ;  /* 0x0003d40001097983 */ /* 0x000f280000300800 */
[----:B------:R0:W-:Y:S02]  /*a7e80*/  STL.64 [R1+0xbd0], R4 ;  /* 0x000bd00401007387 */ /* 0x0001e40000100a00 */
[----:B0-----:R-:W-:-:S05]  /*a7e90*/  IADD3 R4, P6, R2, R57, RZ ;  /* 0x0000003902047210 */ /* 0x001fca0007fde0ff */
[----:B------:R-:W-:Y:S01]  /*a7ea0*/  IMAD.X R5, R15, 0x1, R34, P6 ;  /* 0x000000010f057824 */ /* 0x000fe200030e0622 */
[----:B--2---:R-:W-:Y:S02]  /*a7eb0*/  LOP3.LUT R12, R12, 0xffff, RZ, 0xc0, !PT ;  /* 0x0000ffff0c0c7812 */ /* 0x004fe400078ec0ff */
[--C-:B------:R-:W-:Y:S02]  /*a7ec0*/  PRMT R3, R21, 0x4210, R18.reuse ;  /* 0x0000421015037816 */ /* 0x100fe40000000012 */
[----:B------:R-:W-:Y:S02]  /*a7ed0*/  PRMT R18, R20, 0x5210, R18 ;  /* 0x0000521014127816 */ /* 0x000fe40000000012 */
[----:B------:R-:W2:Y:S01]  /*a7ee0*/  LDL.LU R20, [R1+0x21c] ;  /* 0x00021c0001147983 */ /* 0x000ea20000300800 */
[----:B------:R-:W-:-:S03]  /*a7ef0*/  PRMT R24, R22, 0x4210, R12 ;  /* 0x0000421016187816 */ /* 0x000fc6000000000c */
[----:B------:R-:W-:Y:S01]  /*a7f00*/  STL [R1+0x8], R3 ;  /* 0x0000080301007387 */ /* 0x000fe20000100800 */
[----:B------:R-:W-:-:S03]  /*a7f10*/  PRMT R12, R13, 0x5210, R12 ;  /* 0x000052100d0c7816 */ /* 0x000fc6000000000c */
[----:B------:R-:W2:Y:S04]  /*a7f20*/  LDL.LU R21, [R1+0x1fc] ;  /* 0x0001fc0001157983 */ /* 0x000ea80000300800 */
[----:B------:R-:W-:Y:S01]  /*a7f30*/  STL [R1+0x39d0], R18 ;  /* 0x0039d01201007387 */ /* 0x000fe20000100800 */
[----:B---3--:R-:W-:Y:S02]  /*a7f40*/  LOP3.LUT R13, R14, 0xffff, RZ, 0xc0, !PT ;  /* 0x0000ffff0e0d7812 */ /* 0x008fe400078ec0ff */
[----:B----4-:R-:W-:Y:S02]  /*a7f50*/  LOP3.LUT R14, R10, 0xffff, RZ, 0xc0, !PT ;  /* 0x0000ffff0a0e7812 */ /* 0x010fe400078ec0ff */
[----:B------:R-:W3:Y:S04]  /*a7f60*/  LDL.LU R10, [R1+0x35c] ;  /* 0x00035c00010a7983 */ /* 0x000ee80000300800 */
[----:B------:R0:W-:Y:S04]  /*a7f70*/  STL.64 [R1+0xc00], R4 ;  /* 0x000c000401007387 */ /* 0x0001e80000100a00 */
[----:B------:R-:W4:Y:S04]  /*a7f80*/  LDL.LU R22, [R1+0x18c] ;  /* 0x00018c0001167983 */ /* 0x000f280000300800 */
[----:B------:R-:W2:Y:S04]  /*a7f90*/  LDL.LU R48, [R1+0x118] ;  /* 0x0001180001307983 */ /* 0x000ea80000300800 */
[----:B------:R-:W2:Y:S04]  /*a7fa0*/  LDL.LU R50, [R1+0x2888] ;  /* 0x0028880001327983 */ /* 0x000ea80000300800 */
[----:B------:R-:W2:Y:S04]  /*a7fb0*/  LDL.LU R31, [R1+0x114] ;  /* 0x00011400011f7983 */ /* 0x000ea80000300800 */
[----:B------:R-:W2:Y:S04]  /*a7fc0*/  LDL.LU R32, [R1+0x2890] ;  /* 0x0028900001207983 */ /* 0x000ea80000300800 */
[----:B------:R-:W2:Y:S01]  /*a7fd0*/  LDL.LU R27, [R1+0x120] ;  /* 0x00012000011b7983 */ /* 0x000ea20000300800 */
[----:B------:R-:W-:-:S02]  /*a7fe0*/  PRMT R25, R58, 0x4210, R13 ;  /* 0x000042103a197816 */ /* 0x000fc4000000000d */
[----:B0-----:R-:W-:Y:S02]  /*a7ff0*/  IADD3 R4, P6, R2, R47, RZ ;  /* 0x0000002f02047210 */ /* 0x001fe40007fde0ff */
[----:B------:R-:W-:Y:S01]  /*a8000*/  PRMT R13, R59, 0x5210, R13 ;  /* 0x000052103b0d7816 */ /* 0x000fe2000000000d */
[----:B------:R-:W-:Y:S02]  /*a8010*/  STL.64 [R1+0x39e8], R24 ;  /* 0x0039e81801007387 */ /* 0x000fe40000100a00 */
[----:B------:R-:W-:Y:S02]  /*a8020*/  IMAD.X R5, R15, 0x1, R35, P6 ;  /* 0x000000010f057824 */ /* 0x000fe400030e0623 */
[----:B------:R-:W-:Y:S01]  /*a8030*/  STL.64 [R1+0x39f0], R12 ;  /* 0x0039f00c01007387 */ /* 0x000fe20000100a00 */
[----:B------:R-:W-:-:S03]  /*a8040*/  PRMT R26, R11, 0x4210, R14 ;  /* 0x000042100b1a7816 */ /* 0x000fc6000000000e */
[----:B------:R-:W2:Y:S04]  /*a8050*/  LDL.LU R6, [R1+0x288c] ;  /* 0x00288c0001067983 */ /* 0x000ea80000300800 */
[----:B------:R-:W2:Y:S01]  /*a8060*/  LDL.LU R58, [R1+0x11c] ;  /* 0x00011c00013a7983 */ /* 0x000ea20000300800 */
[----:B------:R-:W-:-:S03]  /*a8070*/  PRMT R14, R7, 0x5210, R14 ;  /* 0x00005210070e7816 */ /* 0x000fc6000000000e */
[----:B------:R0:W-:Y:S04]  /*a8080*/  STL.64 [R1+0xbb0], R4 ;  /* 0x000bb00401007387 */ /* 0x0001e80000100a00 */
[----:B------:R-:W2:Y:S04]  /*a8090*/  LDL.LU R11, [R1+0x368] ;  /* 0x00036800010b7983 */ /* 0x000ea80000300800 */
[----:B------:R-:W2:Y:S04]  /*a80a0*/  LDL.LU R59, [R1+0x2894] ;  /* 0x00289400013b7983 */ /* 0x000ea80000300800 */
[----:B------:R-:W2:Y:S01]  /*a80b0*/  LDL.LU R7, [R1+0x124] ;  /* 0x0001240001077983 */ /* 0x000ea20000300800 */
[----:B0-----:R-:W-:-:S03]  /*a80c0*/  IADD3 R4, P6, R2, R45, RZ ;  /* 0x0000002d02047210 */ /* 0x001fc60007fde0ff */
[----:B------:R-:W2:Y:S02]  /*a80d0*/  LDL.LU R56, [R1+0x1dc] ;  /* 0x0001dc0001387983 */ /* 0x000ea40000300800 */
[C---:B------:R-:W-:Y:S01]  /*a80e0*/  IMAD.X R5, R15.reuse, 0x1, R36, P6 ;  /* 0x000000010f057824 */ /* 0x040fe200030e0624 */
[----:B------:R-:W-:Y:S01]  /*a80f0*/  IADD3 R12, P6, R2, R46, RZ ;  /* 0x0000002e020c7210 */ /* 0x000fe20007fde0ff */
[----:B------:R-:W2:Y:S04]  /*a8100*/  LDL.LU R28, [R1+0x128] ;  /* 0x00012800011c7983 */ /* 0x000ea80000300800 */
[----:B------:R-:W2:Y:S01]  /*a8110*/  LDL.LU R25, [R1+0xc0] ;  /* 0x0000c00001197983 */ /* 0x000ea20000300800 */
[----:B------:R-:W-:-:S03]  /*a8120*/  IMAD.X R13, R15, 0x1, R37, P6 ;  /* 0x000000010f0d7824 */ /* 0x000fc600030e0625 */
[----:B------:R-:W2:Y:S04]  /*a8130*/  LDL.LU R52, [R1+0x14f8] ;  /* 0x0014f80001347983 */ /* 0x000ea80000300800 */
[----:B------:R0:W-:Y:S04]  /*a8140*/  STL.64 [R1+0xb30], R4 ;  /* 0x000b300401007387 */ /* 0x0001e80000100a00 */
[----:B------:R-:W2:Y:S01]  /*a8150*/  LDL.LU R24, [R1+0xc4] ;  /* 0x0000c40001187983 */ /* 0x000ea20000300800 */
[----:B---3--:R-:W-:-:S04]  /*a8160*/  LOP3.LUT R10, R10, 0xffff, RZ, 0xc0, !PT ;  /* 0x0000ffff0a0a7812 */ /* 0x008fc800078ec0ff */
[--C-:B----4-:R-:W-:Y:S02]  /*a8170*/  PRMT R22, R22, 0x4210, R10.reuse ;  /* 0x0000421016167816 */ /* 0x110fe4000000000a */
[----:B--2---:R-:W-:Y:S02]  /*a8180*/  PRMT R10, R48, 0x5210, R10 ;  /* 0x00005210300a7816 */ /* 0x004fe4000000000a */
[----:B0-----:R-:W-:Y:S02]  /*a8190*/  PRMT R4, R31, 0x5210, R50 ;  /* 0x000052101f047816 */ /* 0x001fe40000000032 */
[----:B------:R-:W-:Y:S02]  /*a81a0*/  PRMT R5, R27, 0x5210, R32 ;  /* 0x000052101b057816 */ /* 0x000fe40000000020 */
[----:B------:R-:W2:Y:S04]  /*a81b0*/  LDL.LU R27, [R1+0x28c] ;  /* 0x00028c00011b7983 */ /* 0x000ea80000300800 */
[----:B------:R-:W3:Y:S04]  /*a81c0*/  LDL.LU R54, [R1+0x12c] ;  /* 0x00012c0001367983 */ /* 0x000ee80000300800 */
[----:B------:R0:W-:Y:S04]  /*a81d0*/  STL.64 [R1+0xa90], R12 ;  /* 0x000a900c01007387 */ /* 0x0001e80000100a00 */
[----:B------:R-:W4:Y:S04]  /*a81e0*/  LDL.LU R3, [R1+0x36c] ;  /* 0x00036c0001037983 */ /* 0x000f280000300800 */
[----:B------:R-:W4:Y:S04]  /*a81f0*/  LDL.LU R31, [R1+0x14f4] ;  /* 0x0014f400011f7983 */ /* 0x000f280000300800 */
[----:B------:R-:W4:Y:S01]  /*a8200*/  LDL.LU R51, [R1+0x2a0] ;  /* 0x0002a00001337983 */ /* 0x000f220000300800 */
[----:B0-----:R-:W-:-:S03]  /*a8210*/  IADD3 R12, P6, R2, R44, RZ ;  /* 0x0000002c020c7210 */ /* 0x001fc60007fde0ff */
[----:B------:R-:W4:Y:S04]  /*a8220*/  LDL.LU R48, [R1+0x130] ;  /* 0x0001300001307983 */ /* 0x000f280000300800 */
[----:B------:R-:W4:Y:S04]  /*a8230*/  LDL.LU R50, [R1+0x2ac] ;  /* 0x0002ac0001327983 */ /* 0x000f280000300800 */
[----:B------:R-:W4:Y:S01]  /*a8240*/  LDL.LU R32, [R1+0x134] ;  /* 0x0001340001207983 */ /* 0x000f220000300800 */
[----:B------:R-:W-:Y:S01]  /*a8250*/  PRMT R6, R58, 0x5210, R6 ;  /* 0x000052103a067816 */ /* 0x000fe20000000006 */
[----:B------:R-:W-:-:S02]  /*a8260*/  IMAD.X R13, R15, 0x1, R38, P6 ;  /* 0x000000010f0d7824 */ /* 0x000fc400030e0626 */
[----:B------:R-:W4:Y:S01]  /*a8270*/  LDL.LU R58, [R1+0x370] ;  /* 0x00037000013a7983 */ /* 0x000f220000300800 */
[----:B------:R-:W-:-:S03]  /*a8280*/  PRMT R7, R7, 0x5210, R59 ;  /* 0x0000521007077816 */ /* 0x000fc6000000003b */
[----:B------:R-:W-:Y:S04]  /*a8290*/  STL.64 [R1+0x9c8], R12 ;  /* 0x0009c80c01007387 */ /* 0x000fe80000100a00 */
[----:B------:R-:W4:Y:S04]  /*a82a0*/  LDL.LU R59, [R1+0x2c0] ;  /* 0x0002c000013b7983 */ /* 0x000f280000300800 */
[----:B------:R-:W-:Y:S01]  /*a82b0*/  STL.64 [R1+0x39e0], R6 ;  /* 0x0039e00601007387 */ /* 0x000fe20000100a00 */
[----:B------:R-:W-:-:S03]  /*a82c0*/  LOP3.LUT R9, R9, 0xffff, RZ, 0xc0, !PT ;  /* 0x0000ffff09097812 */ /* 0x000fc600078ec0ff */
[----:B------:R0:W-:Y:S01]  /*a82d0*/  STL.64 [R1+0x39d8], R4 ;  /* 0x0039d80401007387 */ /* 0x0001e20000100a00 */
[----:B------:R-:W-:Y:S02]  /*a82e0*/  LOP3.LUT R11, R11, 0xffff, RZ, 0xc0, !PT ;  /* 0x0000ffff0b0b7812 */ /* 0x000fe400078ec0ff */
[--C-:B------:R-:W-:Y:S02]  /*a82f0*/  PRMT R21, R21, 0x4210, R9.reuse ;  /* 0x0000421015157816 */ /* 0x100fe40000000009 */
[----:B------:R-:W-:Y:S02]  /*a8300*/  PRMT R9, R23, 0x5210, R9 ;  /* 0x0000521017097816 */ /* 0x000fe40000000009 */
[----:B0-----:R-:W-:Y:S02]  /*a8310*/  IADD3 R4, P6, R2, R43, RZ ;  /* 0x0000002b02047210 */ /* 0x001fe40007fde0ff */
[----:B------:R-:W-:Y:S02]  /*a8320*/  PRMT R23, R56, 0x4210, R11 ;  /* 0x0000421038177816 */ /* 0x000fe4000000000b */
[----:B------:R-:W4:Y:S01]  /*a8330*/  LDL.LU R56, [R1+0x138] ;  /* 0x0001380001387983 */ /* 0x000f220000300800 */
[----:B------:R-:W-:-:S05]  /*a8340*/  IMAD.X R5, R15, 0x1, R39, P6 ;  /* 0x000000010f057824 */ /* 0x000fca00030e0627 */
[----:B------:R0:W-:Y:S04]  /*a8350*/  STL.64 [R1+0x878], R4 ;  /* 0x0008780401007387 */ /* 0x0001e80000100a00 */
[----:B------:R-:W4:Y:S01]  /*a8360*/  LDL.LU R12, [R1+0x14fc] ;  /* 0x0014fc00010c7983 */ /* 0x000f220000300800 */
[----:B------:R-:W-:-:S03]  /*a8370*/  PRMT R11, R28, 0x5210, R11 ;  /* 0x000052101c0b7816 */ /* 0x000fc6000000000b */
[----:B------:R-:W4:Y:S01]  /*a8380*/  LDL.LU R13, [R1+0x374] ;  /* 0x00037400010d7983 */ /* 0x000f220000300800 */
[----:B0-----:R-:W-:-:S05]  /*a8390*/  IADD3 R4, P6, R2, R61, RZ ;  /* 0x0000003d02047210 */ /* 0x001fca0007fde0ff */
[----:B------:R-:W-:Y:S01]  /*a83a0*/  IMAD.X R5, R15, 0x1, R41, P6 ;  /* 0x000000010f057824 */ /* 0x000fe200030e0629 */
[----:B------:R-:W-:-:S04]  /*a83b0*/  LOP3.LUT R8, R8, 0xffff, RZ, 0xc0, !PT ;  /* 0x0000ffff08087812 */ /* 0x000fc800078ec0ff */
[----:B------:R0:W-:Y:S01]  /*a83c0*/  STL.64 [R1+0x430], R4 ;  /* 0x0004300401007387 */ /* 0x0001e20000100a00 */
[----:B------:R-:W-:-:S03]  /*a83d0*/  LOP3.LUT R15, R52, 0xffff, RZ, 0xc0, !PT ;  /* 0x0000ffff340f7812 */ /* 0x000fc600078ec0ff */
[----:B------:R-:W4:Y:S04]  /*a83e0*/  LDL.LU R29, [R1+0x310] ;  /* 0x00031000011d7983 */ /* 0x000f280000300800 */
[----:B------:R-:W4:Y:S04]  /*a83f0*/  LDL.LU R2, [R1+0x13c] ;  /* 0x00013c0001027983 */ /* 0x000f280000300800 */
[----:B------:R-:W4:Y:S01]  /*a8400*/  LDL.LU R28, [R1+0x33c] ;  /* 0x00033c00011c7983 */ /* 0x000f220000300800 */
[----:B------:R-:W-:-:S03]  /*a8410*/  PRMT R20, R20, 0x4210, R8 ;  /* 0x0000421014147816 */ /* 0x000fc60000000008 */
[----:B------:R-:W4:Y:S01]  /*a8420*/  LDL.LU R52, [R1+0x140] ;  /* 0x0001400001347983 */ /* 0x000f220000300800 */
[----:B------:R-:W-:Y:S02]  /*a8430*/  PRMT R8, R19, 0x5210, R8 ;  /* 0x0000521013087816 */ /* 0x000fe40000000008 */
[----:B0-----:R-:W-:Y:S02]  /*a8440*/  IADD3 R4, P6, R25, R40, RZ ;  /* 0x0000002819047210 */ /* 0x001fe40007fde0ff */
[--C-:B--2---:R-:W-:Y:S02]  /*a8450*/  PRMT R27, R27, 0x4210, R15.reuse ;  /* 0x000042101b1b7816 */ /* 0x104fe4000000000f */
[----:B---3--:R-:W-:Y:S02]  /*a8460*/  PRMT R15, R54, 0x5210, R15 ;  /* 0x00005210360f7816 */ /* 0x008fe4000000000f */
[----:B------:R-:W2:Y:S01]  /*a8470*/  LDL.LU R54, [R1+0x2658] ;  /* 0x0026580001367983 */ /* 0x000ea20000300800 */
[----:B----4-:R-:W-:-:S02]  /*a8480*/  LOP3.LUT R31, R31, 0xffff, RZ, 0xc0, !PT ;  /* 0x0000ffff1f1f7812 */ /* 0x010fc400078ec0ff */
[----:B------:R-:W-:Y:S02]  /*a8490*/  LOP3.LUT R19, R3, 0xffff, RZ, 0xc0, !PT ;  /* 0x0000ffff03137812 */ /* 0x000fe400078ec0ff */
[----:B------:R-:W3:Y:S02]  /*a84a0*/  LDL.LU R3, [R1+0x37c] ;  /* 0x00037c0001037983 */ /* 0x000ee40000300800 */
[----:B------:R-:W-:Y:S02]  /*a84b0*/  PRMT R18, R51, 0x4210, R19 ;  /* 0x0000421033127816 */ /* 0x000fe40000000013 */
[----:B------:R-:W4:Y:S01]  /*a84c0*/  LDL.LU R51, [R1+0x27c] ;  /* 0x00027c0001337983 */ /* 0x000f220000300800 */
[--C-:B------:R-:W-:Y:S02]  /*a84d0*/  PRMT R17, R50, 0x4210, R31.reuse ;  /* 0x0000421032117816 */ /* 0x100fe4000000001f */
[----:B------:R-:W-:Y:S02]  /*a84e0*/  PRMT R31, R32, 0x5210, R31 ;  /* 0x00005210201f7816 */ /* 0x000fe4000000001f */
[----:B------:R-:W-:-:S02]  /*a84f0*/  SHF.R.S32.HI R32, RZ, 0x1f, R25 ;  /* 0x0000001fff207819 */ /* 0x000fc40000011419 */
[----:B------:R-:W-:Y:S02]  /*a8500*/  LOP3.LUT R33, R58, 0xffff, RZ, 0xc0, !PT ;  /* 0x0000ffff3a217812 */ /* 0x000fe400078ec0ff */
[----:B------:R-:W4:Y:S01]  /*a8510*/  LDL.LU R58, [R1+0xde0] ;  /* 0x000de000013a7983 */ /* 0x000f220000300800 */
[----:B------:R-:W-:Y:S01]  /*a8520*/  IMAD.X R5, R32, 0x1, R42, P6 ;  /* 0x0000000120057824 */ /* 0x000fe200030e062a */
[----:B------:R-:W-:-:S04]  /*a8530*/  PRMT R16, R59, 0x4210, R33 ;  /* 0x000042103b107816 */ /* 0x000fc80000000021 */
[----:B------:R0:W-:Y:S04]  /*a8540*/  STL.64 [R1+0x428], R4 ;  /* 0x0004280401007387 */ /* 0x0001e80000100a00 */
[----:B------:R-:W4:Y:S01]  /*a8550*/  LDL.LU R59, [R1+0x148] ;  /* 0x00014800013b7983 */ /* 0x000f220000300800 */
[----:B0-----:R-:W-:Y:S02]  /*a8560*/  IADD3 R4, P6, R24, R40, RZ ;  /* 0x0000002818047210 */ /* 0x001fe40007fde0ff */
[----:B------:R-:W-:Y:S02]  /*a8570*/  PRMT R19, R48, 0x5210, R19 ;  /* 0x0000521030137816 */ /* 0x000fe40000000013 */
[----:B------:R-:W4:Y:S04]  /*a8580*/  LDL.LU R48, [R1+0x265c] ;  /* 0x00265c0001307983 */ /* 0x000f280000300800 */
[----:B------:R-:W4:Y:S01]  /*a8590*/  LDL.LU R50, [R1+0x388] ;  /* 0x0003880001327983 */ /* 0x000f220000300800 */
[----:B------:R-:W-:-:S02]  /*a85a0*/  PRMT R30, R56, 0x5210, R33 ;  /* 0x00005210381e7816 */ /* 0x000fc40000000021 */
[----:B------:R-:W-:Y:S01]  /*a85b0*/  SHF.R.S32.HI R33, RZ, 0x1f, R24 ;  /* 0x0000001fff217819 */ /* 0x000fe20000011418 */
[----:B------:R-:W4:Y:S04]  /*a85c0*/  LDL.LU R56, [R1+0x288] ;  /* 0x0002880001387983 */ /* 0x000f280000300800 */
[----:B------:R-:W-:Y:S01]  /*a85d0*/  IMAD.X R5, R33, 0x1, R42, P6 ;  /* 0x0000000121057824 */ /* 0x000fe200030e062a */
[----:B------:R-:W-:Y:S02]  /*a85e0*/  IADD3 R6, P6, R25, R57, RZ ;  /* 0x0000003919067210 */ /* 0x000fe40007fde0ff */
[----:B------:R-:W-:-:S03]  /*a85f0*/  LOP3.LUT R42, R13, 0xffff, RZ, 0xc0, !PT ;  /* 0x0000ffff0d2a7812 */ /* 0x000fc600078ec0ff */
[----:B------:R-:W-:Y:S01]  /*a8600*/  IMAD.X R7, R32, 0x1, R34, P6 ;  /* 0x0000000120077824 */ /* 0x000fe200030e0622 */
[----:B------:R0:W-:Y:S01]  /*a8610*/  STL.64 [R1+0x418], R4 ;  /* 0x0004180401007387 */ /* 0x0001e20000100a00 */
[----:B------:R-:W-:-:S04]  /*a8620*/  LOP3.LUT R40, R12, 0xffff, RZ, 0xc0, !PT ;  /* 0x0000ffff0c287812 */ /* 0x000fc800078ec0ff */
[----:B------:R-:W-:Y:S02]  /*a8630*/  PRMT R29, R29, 0x4210, R40 ;  /* 0x000042101d1d7816 */ /* 0x000fe40000000028 */
[--C-:B------:R-:W-:Y:S02]  /*a8640*/  PRMT R28, R28, 0x4210, R42.reuse ;  /* 0x000042101c1c7816 */ /* 0x100fe4000000002a */
[----:B------:R-:W-:Y:S02]  /*a8650*/  PRMT R52, R52, 0x5210, R42 ;  /* 0x0000521034347816 */ /* 0x000fe4000000002a */
[----:B------:R-:W4:Y:S04]  /*a8660*/  LDL.LU R42, [R1+0x2668] ;  /* 0x00266800012a7983 */ /* 0x000f280000300800 */
[----:B0-----:R-:W4:Y:S01]  /*a8670*/  LDL.LU R4, [R1+0x38c] ;  /* 0x00038c0001047983 */ /* 0x001f220000300800 */
[----:B------:R-:W-:-:S03]  /*a8680*/  PRMT R2, R2, 0x5210, R40 ;  /* 0x0000521002027816 */ /* 0x000fc60000000028 */
[----:B------:R-:W4:Y:S04]  /*a8690*/  LDL.LU R5, [R1+0x158] ;  /* 0x0001580001057983 */ /* 0x000f280000300800 */
[----:B------:R0:W-:Y:S02]  /*a86a0*/  STL.64 [R1+0x410], R6 ;  /* 0x0004100601007387 */ /* 0x0001e40000100a00 */
[----:B0-----:R-:W-:-:S05]  /*a86b0*/  IADD3 R6, P6, R24, R57, RZ ;  /* 0x0000003918067210 */ /* 0x001fca0007fde0ff */
[----:B------:R-:W-:Y:S01]  /*a86c0*/  IMAD.X R7, R33, 0x1, R34, P6 ;  /* 0x0000000121077824 */ /* 0x000fe200030e0622 */
[----:B------:R-:W-:Y:S04]  /*a86d0*/  STL [R1+0x3708], R57 ;  /* 0x0037083901007387 */ /* 0x000fe80000100800 */
[----:B------:R0:W-:Y:S04]  /*a86e0*/  STL.64 [R1+0x408], R6 ;  /* 0x0004080601007387 */ /* 0x0001e80000100a00 */
[----:B0-----:R-:W4:Y:S04]  /*a86f0*/  LDL.LU R6, [R1+0x2674] ;  /* 0x0026740001067983 */ /* 0x001f280000300800 */
[----:B------:R-:W4:Y:S04]  /*a8700*/  LDL.LU R7, [R1+0x266c] ;  /* 0x00266c0001077983 */ /* 0x000f280000300800 */
[----:B------:R-:W4:Y:S04]  /*a8710*/  LDL.LU R12, [R1+0x1308] ;  /* 0x00130800010c7983 */ /* 0x000f280000300800 */
[----:B------:R-:W4:Y:S01]  /*a8720*/  LDL.LU R13, [R1+0x130c] ;  /* 0x00130c00010d7983 */ /* 0x000f220000300800 */
[----:B--2---:R-:W-:-:S02]  /*a8730*/  LOP3.LUT R34, R54, 0xffff, RZ, 0xc0, !PT ;  /* 0x0000ffff36227812 */ /* 0x004fc400078ec0ff */
[----:B---3--:R-:W-:Y:S02]  /*a8740*/  LOP3.LUT R40, R3, 0xffff, RZ, 0xc0, !PT ;  /* 0x0000ffff03287812 */ /* 0x008fe400078ec0ff */
[----:B----4-:R-:W-:Y:S02]  /*a8750*/  PRMT R54, R51, 0x4210, R34 ;  /* 0x0000421033367816 */ /* 0x010fe40000000022 */
[--C-:B------:R-:W-:Y:S02]  /*a8760*/  PRMT R3, R58, 0x4210, R40.reuse ;  /* 0x000042103a037816 */ /* 0x100fe40000000028 */
[----:B------:R-:W-:Y:S02]  /*a8770*/  IADD3 R58, P6, R25, R47, RZ ;  /* 0x0000002f193a7210 */ /* 0x000fe40007fde0ff */
[----:B------:R-:W-:-:S03]  /*a8780*/  PRMT R51, R59, 0x5210, R40 ;  /* 0x000052103b337816 */ /* 0x000fc60000000028 */
[----:B------:R-:W-:-:S05]  /*a8790*/  IMAD.X R59, R32, 0x1, R35, P6 ;  /* 0x00000001203b7824 */ /* 0x000fca00030e0623 */
[----:B------:R0:W-:Y:S02]  /*a87a0*/  STL.64 [R1+0x400], R58 ;  /* 0x0004003a01007387 */ /* 0x0001e40000100a00 */
[----:B0-----:R-:W-:-:S05]  /*a87b0*/  IADD3 R58, P6, R24, R47, RZ ;  /* 0x0000002f183a7210 */ /* 0x001fca0007fde0ff */
[----:B------:R-:W-:-:S05]  /*a87c0*/  IMAD.X R59, R33, 0x1, R35, P6 ;  /* 0x00000001213b7824 */ /* 0x000fca00030e0623 */
[----:B------:R0:W-:Y:S04]  /*a87d0*/  STL.64 [R1+0x3f0], R58 ;  /* 0x0003f03a01007387 */ /* 0x0001e80000100a00 */
[----:B0-----:R-:W2:Y:S01]  /*a87e0*/  LDL.LU.64 R58, [R1+0x3a08] ;  /* 0x003a0800013a7983 */ /* 0x001ea20000300a00 */
[----:B------:R-:W-:Y:S02]  /*a87f0*/  PRMT R60, R60, 0x5210, R34 ;  /* 0x000052103c3c7816 */ /* 0x000fe40000000022 */
[----:B------:R-:W-:Y:S02]  /*a8800*/  LOP3.LUT R34, R48, 0xffff, RZ, 0xc0, !PT ;  /* 0x0000ffff30227812 */ /* 0x000fe400078ec0ff */
[----:B------:R-:W-:Y:S02]  /*a8810*/  LOP3.LUT R35, R50, 0xffff, RZ, 0xc0, !PT ;  /* 0x0000ffff32237812 */ /* 0x000fe400078ec0ff */
[----:B------:R-:W-:-:S02]  /*a8820*/  PRMT R48, R56, 0x4210, R34 ;  /* 0x0000421038307816 */ /* 0x000fc40000000022 */
[--C-:B------:R-:W-:Y:S02]  /*a8830*/  PRMT R56, R55, 0x5210, R35.reuse ;  /* 0x0000521037387816 */ /* 0x100fe40000000023 */
[----:B--2---:R-:W-:Y:S02]  /*a8840*/  PRMT R50, R58, 0x4210, R35 ;  /* 0x000042103a327816 */ /* 0x004fe40000000023 */
[----:B------:R-:W2:Y:S04]  /*a8850*/  LDL.LU R58, [R1+0x3a00] ;  /* 0x003a0000013a7983 */ /* 0x000ea80000300800 */
[----:B------:R-:W3:Y:S01]  /*a8860*/  LDL.LU R55, [R1+0x39fc] ;  /* 0x0039fc0001377983 */ /* 0x000ee20000300800 */
[----:B------:R-:W-:Y:S02]  /*a8870*/  PRMT R59, R59, 0x5210, R34 ;  /* 0x000052103b3b7816 */ /* 0x000fe40000000022 */
[----:B------:R-:W-:-:S05]  /*a8880*/  IADD3 R34, P6, R25, R45, RZ ;  /* 0x0000002d19227210 */ /* 0x000fca0007fde0ff */
[----:B------:R-:W-:-:S05]  /*a8890*/  IMAD.X R35, R32, 0x1, R36, P6 ;  /* 0x0000000120237824 */ /* 0x000fca00030e0624 */
[----:B------:R0:W-:Y:S02]  /*a88a0*/  STL.64 [R1+0x3d0], R34 ;  /* 0x0003d02201007387 */ /* 0x0001e40000100a00 */
[----:B0-----:R-:W-:-:S05]  /*a88b0*/  IADD3 R34, P6, R24, R45, RZ ;  /* 0x0000002d18227210 */ /* 0x001fca0007fde0ff */
[----:B------:R-:W-:-:S05]  /*a88c0*/  IMAD.X R35, R33, 0x1, R36, P6 ;  /* 0x0000000121237824 */ /* 0x000fca00030e0624 */
[----:B------:R0:W-:Y:S02]  /*a88d0*/  STL.64 [R1+0x390], R34 ;  /* 0x0003902201007387 */ /* 0x0001e40000100a00 */
[----:B0-----:R-:W-:Y:S02]  /*a88e0*/  LOP3.LUT R35, R4, 0xffff, RZ, 0xc0, !PT ;  /* 0x0000ffff04237812 */ /* 0x001fe400078ec0ff */
[----:B------:R-:W-:Y:S02]  /*a88f0*/  IADD3 R4, P6, R25, R46, RZ ;  /* 0x0000002e19047210 */ /* 0x000fe40007fde0ff */
[----:B------:R-:W-:-:S03]  /*a8900*/  PRMT R45, R5, 0x5210, R35 ;  /* 0x00005210052d7816 */ /* 0x000fc60000000023 */
[----:B------:R-:W-:-:S05]  /*a8910*/  IMAD.X R5, R32, 0x1, R37, P6 ;  /* 0x0000000120057824 */ /* 0x000fca00030e0625 */
[----:B------:R0:W-:Y:S02]  /*a8920*/  STL.64 [R1+0x388], R4 ;  /* 0x0003880401007387 */ /* 0x0001e40000100a00 */
[----:B0-----:R-:W-:-:S05]  /*a8930*/  IADD3 R4, P6, R24, R46, RZ ;  /* 0x0000002e18047210 */ /* 0x001fca0007fde0ff */
[----:B------:R-:W-:-:S05]  /*a8940*/  IMAD.X R5, R33, 0x1, R37, P6 ;  /* 0x0000000121057824 */ /* 0x000fca00030e0625 */
[----:B------:R0:W-:Y:S04]  /*a8950*/  STL.64 [R1+0x380], R4 ;  /* 0x0003800401007387 */ /* 0x0001e80000100a00 */
[----:B------:R-:W4:Y:S01]  /*a8960*/  LDL.LU R57, [R1+0x1338] ;  /* 0x0013380001397983 */ /* 0x000f220000300800 */
[----:B------:R-:W-:-:S04]  /*a8970*/  LOP3.LUT R34, R42, 0xffff, RZ, 0xc0, !PT ;  /* 0x0000ffff2a227812 */ /* 0x000fc800078ec0ff */
[----:B------:R-:W-:Y:S02]  /*a8980*/  PRMT R49, R49, 0x5210, R34 ;  /* 0x0000521031317816 */ /* 0x000fe40000000022 */
[----:B0-----:R-:W-:-:S05]  /*a8990*/  IADD3 R4, P6, R25, R44, RZ ;  /* 0x0000002c19047210 */ /* 0x001fca0007fde0ff */
[----:B------:R-:W-:Y:S01]  /*a89a0*/  IMAD.X R5, R32, 0x1, R38, P6 ;  /* 0x0000000120057824 */ /* 0x000fe200030e0626 */
[----:B--2---:R-:W-:Y:S02]  /*a89b0*/  PRMT R58, R58, 0x4210, R34 ;  /* 0x000042103a3a7816 */ /* 0x004fe40000000022 */
[----:B------:R-:W-:Y:S02]  /*a89c0*/  LOP3.LUT R34, R6, 0xffff, RZ, 0xc0, !PT ;  /* 0x0000ffff06227812 */ /* 0x000fe400078ec0ff */
[----:B---3--:R-:W-:Y:S02]  /*a89d0*/  PRMT R55, R55, 0x4210, R35 ;  /* 0x0000421037377816 */ /* 0x008fe40000000023 */
[----:B------:R-:W-:Y:S02]  /*a89e0*/  LOP3.LUT R35, R7, 0xffff, RZ, 0xc0, !PT ;  /* 0x0000ffff07237812 */ /* 0x000fe400078ec0ff */
[----:B------:R-:W-:Y:S02]  /*a89f0*/  PRMT R47, R12, 0x4210, R34 ;  /* 0x000042100c2f7816 */ /* 0x000fe40000000022 */
[----:B------:R-:W-:-:S02]  /*a8a00*/  PRMT R40, R0, 0x5210, R35 ;  /* 0x0000521000287816 */ /* 0x000fc40000000023 */
[----:B------:R-:W-:Y:S01]  /*a8a10*/  PRMT R42, R13, 0x4210, R35 ;  /* 0x000042100d2a7816 */ /* 0x000fe20000000023 */
[----:B------:R-:W2:Y:S01]  /*a8a20*/  LDL.LU R0, [R1+0x39f8] ;  /* 0x0039f80001007983 */ /* 0x000ea20000300800 */
[----:B------:R-:W-:-:S03]  /*a8a30*/  PRMT R53, R53, 0x5210, R34 ;  /* 0x0000521035357816 */ /* 0x000fc60000000022 */
[----:B------:R-:W3:Y:S04]  /*a8a40*/  LDL.LU R35, [R1+0x2678] ;  /* 0x0026780001237983 */ /* 0x000ee80000300800 */
[----:B------:R-:W3:Y:S04]  /*a8a50*/  LDL.LU R34, [R1+0x1334] ;  /* 0x0013340001227983 */ /* 0x000ee80000300800 */
[----:B------:R-:W3:Y:S04]  /*a8a60*/  LDL.LU R36, [R1+0x14c4] ;  /* 0x0014c40001247983 */ /* 0x000ee80000300800 */
[----:B------:R0:W-:Y:S02]  /*a8a70*/  STL.64 [R1+0x378], R4 ;  /* 0x0003780401007387 */ /* 0x0001e40000100a00 */
[----:B0-----:R-:W-:-:S05]  /*a8a80*/  IADD3 R4, P6, R24, R44, RZ ;  /* 0x0000002c18047210 */ /* 0x001fca0007fde0ff */
[----:B------:R-:W-:Y:S02]  /*a8a90*/  IMAD.X R5, R33, 0x1, R38, P6 ;  /* 0x0000000121057824 */ /* 0x000fe400030e0626 */
[----:B------:R-:W3:Y:S04]  /*a8aa0*/  LDL.LU R38, [R1+0xdf4] ;  /* 0x000df40001267983 */ /* 0x000ee80000300800 */
[----:B------:R-:W3:Y:S04]  /*a8ab0*/  LDL.LU R37, [R1+0x13f8] ;  /* 0x0013f80001257983 */ /* 0x000ee80000300800 */
[----:B------:R0:W-:Y:S02]  /*a8ac0*/  STL.64 [R1+0x370], R4 ;  /* 0x0003700401007387 */ /* 0x0001e40000100a00 */
[----:B0-----:R-:W-:-:S05]  /*a8ad0*/  IADD3 R4, P6, R25, R43, RZ ;  /* 0x0000002b19047210 */ /* 0x001fca0007fde0ff */
[----:B------:R-:W-:Y:S01]  /*a8ae0*/  IMAD.X R5, R32, 0x1, R39, P6 ;  /* 0x0000000120057824 */ /* 0x000fe200030e0627 */
[----:B------:R-:W-:-:S05]  /*a8af0*/  IADD3 R6, P6, R24, R43, RZ ;  /* 0x0000002b18067210 */ /* 0x000fca0007fde0ff */
[C---:B------:R-:W-:Y:S01]  /*a8b00*/  IMAD.X R7, R33.reuse, 0x1, R39, P6 ;  /* 0x0000000121077824 */ /* 0x040fe200030e0627 */
[-C--:B------:R-:W-:Y:S01]  /*a8b10*/  IADD3 R12, P6, R24, R61.reuse, RZ ;  /* 0x0000003d180c7210 */ /* 0x080fe20007fde0ff */
[----:B------:R0:W-:Y:S04]  /*a8b20*/  STL.64 [R1+0x368], R4 ;  /* 0x0003680401007387 */ /* 0x0001e80000100a00 */
[----:B------:R-:W-:Y:S01]  /*a8b30*/  IMAD.X R13, R33, 0x1, R41, P6 ;  /* 0x00000001210d7824 */ /* 0x000fe200030e0629 */
[----:B0-----:R-:W3:Y:S04]  /*a8b40*/  LDL.LU R5, [R1+0x14a4] ;  /* 0x0014a40001057983 */ /* 0x001ee80000300800 */
[----:B------:R-:W3:Y:S04]  /*a8b50*/  LDL.LU R44, [R1+0xde8] ;  /* 0x000de800012c7983 */ /* 0x000ee80000300800 */
[----:B------:R-:W3:Y:S04]  /*a8b60*/  LDL.LU R46, [R1+0x13bc] ;  /* 0x0013bc00012e7983 */ /* 0x000ee80000300800 */
[----:B------:R-:W3:Y:S04]  /*a8b70*/  LDL.LU R4, [R1+0x14a0] ;  /* 0x0014a00001047983 */ /* 0x000ee80000300800 */
[----:B------:R-:W3:Y:S04]  /*a8b80*/  LDL.LU R43, [R1+0x14c0] ;  /* 0x0014c000012b7983 */ /* 0x000ee80000300800 */
[----:B------:R-:W3:Y:S04]  /*a8b90*/  LDL.LU R39, [R1+0x13fc] ;  /* 0x0013fc0001277983 */ /* 0x000ee80000300800 */
[----:B------:R0:W-:Y:S01]  /*a8ba0*/  STL.64 [R1+0x360], R6 ;  /* 0x0003600601007387 */ /* 0x0001e20000100a00 */
[----:B------:R-:W-:-:S03]  /*a8bb0*/  IADD3 R24, P6, R25, R61, RZ ;  /* 0x0000003d19187210 */ /* 0x000fc60007fde0ff */
[----:B0-----:R-:W3:Y:S04]  /*a8bc0*/  LDL.LU R6, [R1+0xde4] ;  /* 0x000de40001067983 */ /* 0x001ee80000300800 */
[----:B------:R0:W-:Y:S04]  /*a8bd0*/  STL.64 [R1+0x358], R12 ;  /* 0x0003580c01007387 */ /* 0x0001e80000100a00 */
[----:B0-----:R-:W3:Y:S04]  /*a8be0*/  LDL.LU.64 R12, [R1+0x39f0] ;  /* 0x0039f000010c7983 */ /* 0x001ee80000300a00 */
[----:B------:R-:W3:Y:S04]  /*a8bf0*/  LDL.LU R33, [R1+0x1330] ;  /* 0x0013300001217983 */ /* 0x000ee80000300800 */
[----:B------:R-:W3:Y:S01]  /*a8c00*/  LDL.LU R61, [R1+0xdf8] ;  /* 0x000df800013d7983 */ /* 0x000ee20000300800 */
[----:B------:R-:W-:-:S03]  /*a8c10*/  IMAD.X R25, R32, 0x1, R41, P6 ;  /* 0x0000000120197824 */ /* 0x000fc600030e0629 */
[----:B------:R-:W3:Y:S01]  /*a8c20*/  LDL.LU R7, [R1+0x13b8] ;  /* 0x0013b80001077983 */ /* 0x000ee20000300800 */
[----:B----4-:R-:W-:-:S03]  /*a8c30*/  SHF.R.U32.HI R32, RZ, 0x8, R57 ;  /* 0x00000008ff207819 */ /* 0x010fc60000011639 */
[----:B------:R0:W-:Y:S04]  /*a8c40*/  STL.64 [R1+0x350], R24 ;  /* 0x0003501801007387 */ /* 0x0001e80000100a00 */
[----:B0-----:R-:W4:Y:S04]  /*a8c50*/  LDL.LU.64 R24, [R1+0x39e8] ;  /* 0x0039e80001187983 */ /* 0x001f280000300a00 */
[----:B------:R-:W4:Y:S01]  /*a8c60*/  LDL R57, [R1+0x172c] ;  /* 0x00172c0001397983 */ /* 0x000f220000100800 */
[----:B------:R-:W-:-:S04]  /*a8c70*/  LOP3.LUT R32, R32, 0xffff, RZ, 0xc0, !PT ;  /* 0x0000ffff20207812 */ /* 0x000fc800078ec0ff */
[----:B--2---:R-:W-:Y:S02]  /*a8c80*/  PRMT R32, R32, 0x3340, R0 ;  /* 0x0000334020207816 */ /* 0x004fe40000000000 */
[----:B---3--:R-:W-:-:S05]  /*a8c90*/  LOP3.LUT R36, R36, 0xffff, RZ, 0xc0, !PT ;  /* 0x0000ffff24247812 */ /* 0x008fca00078ec0ff */
[----:B------:R0:W-:Y:S01]  /*a8ca0*/  STL [R1+0x294], R36 ;  /* 0x0002942401007387 */ /* 0x0001e20000100800 */
[----:B------:R-:W-:Y:S02]  /*a8cb0*/  LOP3.LUT R38, R38, 0xffff, RZ, 0xc0, !PT ;  /* 0x0000ffff26267812 */ /* 0x000fe400078ec0ff */
[----:B------:R-:W-:Y:S02]  /*a8cc0*/  LOP3.LUT R37, R37, 0xffff, RZ, 0xc0, !PT ;  /* 0x0000ffff25257812 */ /* 0x000fe400078ec0ff */
[----:B------:R-:W-:Y:S02]  /*a8cd0*/  LOP3.LUT R5, R5, 0xffff, RZ, 0xc0, !PT ;  /* 0x0000ffff05057812 */ /* 0x000fe400078ec0ff */
[----:B------:R-:W-:Y:S02]  /*a8ce0*/  LOP3.LUT R4, R4, 0xffff, RZ, 0xc0, !PT ;  /* 0x0000ffff04047812 */ /* 0x000fe400078ec0ff */
[----:B------:R-:W-:Y:S02]  /*a8cf0*/  PRMT R32, R33, 0x5410, R32 ;  /* 0x0000541021207816 */ /* 0x000fe40000000020 */
[----:B------:R-:W-:-:S04]  /*a8d00*/  LOP3.LUT R33, R35, 0xffff, RZ, 0xc0, !PT ;  /* 0x0000ffff23217812 */ /* 0x000fc800078ec0ff */
[--C-:B------:R-:W-:Y:S02]  /*a8d10*/  PRMT R35, R34, 0x4210, R33.reuse ;  /* 0x0000421022237816 */ /* 0x100fe40000000021 */
[----:B------:R-:W-:Y:S02]  /*a8d20*/  PRMT R34, R32, 0x5210, R33 ;  /* 0x0000521020227816 */ /* 0x000fe40000000021 */
[----:B------:R-:W-:Y:S02]  /*a8d30*/  LOP3.LUT R32, R61, 0xffff, RZ, 0xc0, !PT ;  /* 0x0000ffff3d207812 */ /* 0x000fe400078ec0ff */
[----:B------:R-:W-:Y:S02]  /*a8d40*/  LOP3.LUT R61, R39, 0xffff, RZ, 0xc0, !PT ;  /* 0x0000ffff273d7812 */ /* 0x000fe400078ec0ff */
[----:B------:R-:W-:Y:S01]  /*a8d50*/  LOP3.LUT R33, R43, 0xffff, RZ, 0xc0, !PT ;  /* 0x0000ffff2b217812 */ /* 0x000fe200078ec0ff */
[----:B------:R1:W-:Y:S01]  /*a8d60*/  STL [R1+0x14f0], R32 ;  /* 0x0014f02001007387 */ /* 0x0003e20000100800 */
[----:B0-----:R-:W-:-:S03]  /*a8d70*/  PRMT R36, R36, 0x3340, R61 ;  /* 0x0000334024247816 */ /* 0x001fc6000000003d */
[----:B------:R-:W-:Y:S01]  /*a8d80*/  STL [R1+0xdf8], R33 ;  /* 0x000df82101007387 */ /* 0x000fe20000100800 */
[----:B-1----:R-:W-:-:S03]  /*a8d90*/  PRMT R32, R32, 0x3340, R0 ;  /* 0x0000334020207816 */ /* 0x002fc60000000000 */
[----:B------:R-:W-:Y:S01]  /*a8da0*/  STL [R1+0x1368], R38 ;  /* 0x0013682601007387 */ /* 0x000fe20000100800 */
[----:B------:R-:W-:-:S03]  /*a8db0*/  PRMT R36, R36, 0x5410, R32 ;  /* 0x0000541024247816 */ /* 0x000fc60000000020 */
[----:B------:R0:W-:Y:S01]  /*a8dc0*/  STL [R1+0xdf4], R37 ;  /* 0x000df42501007387 */ /* 0x0001e20000100800 */
[----:B------:R-:W-:Y:S02]  /*a8dd0*/  PRMT R32, R38, 0x3340, R0 ;  /* 0x0000334026207816 */ /* 0x000fe40000000000 */
[----:B0-----:R-:W-:Y:S02]  /*a8de0*/  PRMT R37, R33, 0x3340, R37 ;  /* 0x0000334021257816 */ /* 0x001fe40000000025 */
[----:B------:R-:W-:Y:S02]  /*a8df0*/  LOP3.LUT R33, R46, 0xffff, RZ, 0xc0, !PT ;  /* 0x0000ffff2e217812 */ /* 0x000fe400078ec0ff */
[----:B------:R-:W-:Y:S02]  /*a8e00*/  PRMT R37, R37, 0x5410, R32 ;  /* 0x0000541025257816 */ /* 0x000fe40000000020 */
[----:B------:R-:W-:Y:S01]  /*a8e10*/  LOP3.LUT R32, R44, 0xffff, RZ, 0xc0, !PT ;  /* 0x0000ffff2c207812 */ /* 0x000fe200078ec0ff */
[----:B------:R0:W-:Y:S01]  /*a8e20*/  STL [R1+0x14e4], R5 ;  /* 0x0014e40501007387 */ /* 0x0001e20000100800 */
[----:B------:R-:W-:-:S02]  /*a8e30*/  LOP3.LUT R6, R6, 0xffff, RZ, 0xc0, !PT ;  /* 0x0000ffff06067812 */ /* 0x000fc400078ec0ff */
[----:B------:R-:W-:Y:S01]  /*a8e40*/  PRMT R38, R5, 0x3340, R33 ;  /* 0x0000334005267816 */ /* 0x000fe20000000021 */
[----:B------:R1:W-:Y:S04]  /*a8e50*/  STL [R1+0x14f4], R32 ;  /* 0x0014f42001007387 */ /* 0x0003e80000100800 */
[----:B------:R2:W-:Y:S01]  /*a8e60*/  STL [R1+0x14e0], R33 ;  /* 0x0014e02101007387 */ /* 0x0005e20000100800 */
[----:B0-----:R-:W-:Y:S02]  /*a8e70*/  LOP3.LUT R5, R7, 0xffff, RZ, 0xc0, !PT ;  /* 0x0000ffff07057812 */ /* 0x001fe400078ec0ff */
[----:B-1----:R-:W-:Y:S01]  /*a8e80*/  PRMT R32, R32, 0x3340, R0 ;  /* 0x0000334020207816 */ /* 0x002fe20000000000 */
[----:B------:R-:W-:Y:S03]  /*a8e90*/  STL [R1+0x14e8], R4 ;  /* 0x0014e80401007387 */ /* 0x000fe60000100800 */
[----:B------:R-:W-:Y:S01]  /*a8ea0*/  PRMT R38, R38, 0x5410, R32 ;  /* 0x0000541026267816 */ /* 0x000fe20000000020 */
[----:B------:R-:W-:Y:S01]  /*a8eb0*/  STL [R1+0x14ec], R6 ;  /* 0x0014ec0601007387 */ /* 0x000fe20000100800 */
[----:B------:R-:W-:-:S02]  /*a8ec0*/  PRMT R32, R6, 0x3340, R0 ;  /* 0x0000334006207816 */ /* 0x000fc40000000000 */
[----:B--2---:R-:W-:Y:S01]  /*a8ed0*/  PRMT R33, R4, 0x3340, R5 ;  /* 0x0000334004217816 */ /* 0x004fe20000000005 */
[----:B------:R-:W-:Y:S04]  /*a8ee0*/  STL [R1+0x13b8], R5 ;  /* 0x0013b80501007387 */ /* 0x000fe80000100800 */
[----:B----4-:R-:W0:Y:S01]  /*a8ef0*/  LDS.128 R4, [R57] ;  /* 0x0000000039047984 */ /* 0x010e220000000c00 */
[----:B------:R-:W-:-:S03]  /*a8f00*/  NOP ;  /* 0x0000000000007918 */ /* 0x000fc60000000000 */
[----:B0-----:R-:W-:Y:S04]  /*a8f10*/  STL.64 [R1+0x330], R4 ;  /* 0x0003300401007387 */ /* 0x001fe80000100a00 */
[----:B------:R0:W-:Y:S04]  /*a8f20*/  STL.64 [R1+0x338], R6 ;  /* 0x0003380601007387 */ /* 0x0001e80000100a00 */
[----:B0-----:R-:W2:Y:S04]  /*a8f30*/  LDL.LU.64 R6, [R1+0x39e0] ;  /* 0x0039e00001067983 */ /* 0x001ea80000300a00 */
[----:B------:R-:W2:Y:S04]  /*a8f40*/  LDL.LU.64 R4, [R1+0x39d8] ;  /* 0x0039d80001047983 */ /* 0x000ea80000300a00 */
[----:B------:R-:W-:Y:S01]  /*a8f50*/  STSM.16.M88.4 [R57], R20 ;  /* 0x0000001439007844 */ /* 0x000fe20000000200 */
[----:B------:R-:W-:-:S03]  /*a8f60*/  NOP ;  /* 0x0000000000007918 */ /* 0x000fc60000000000 */
[----:B------:R-:W0:Y:S01]  /*a8f70*/  LDS.128 R20, [R57] ;  /* 0x0000000039147984 */ /* 0x000e220000000c00 */
[----:B------:R-:W-:-:S03]  /*a8f80*/  NOP ;  /* 0x0000000000007918 */ /* 0x000fc60000000000 */
[----:B0-----:R-:W-:Y:S04]  /*a8f90*/  STL.64 [R1+0x320], R20 ;  /* 0x0003201401007387 */ /* 0x001fe80000100a00 */
[----:B------:R-:W-:Y:S04]  /*a8fa0*/  STL.64 [R1+0x328], R22 ;  /* 0x0003281601007387 */ /* 0x000fe80000100a00 */
[----:B--2---:R0:W-:Y:S01]  /*a8fb0*/  STSM.16.M88.4 [R57], R4 ;  /* 0x0000000439007844 */ /* 0x0041e20000000200 */
[----:B------:R-:W-:-:S03]  /*a8fc0*/  NOP ;  /* 0x0000000000007918 */ /* 0x000fc60000000000 */
[----:B------:R-:W1:Y:S01]  /*a8fd0*/  LDS.128 R20, [R57] ;  /* 0x0000000039147984 */ /* 0x000e620000000c00 */
[----:B------:R-:W-:-:S03]  /*a8fe0*/  NOP ;  /* 0x0000000000007918 */ /* 0x000fc60000000000 */
[----:B0-----:R-:W2:Y:S04]  /*a8ff0*/  LDL.LU R4, [R1] ;  /* 0x0000000001047983 */ /* 0x001ea80000300800 */
[----:B------:R-:W2:Y:S04]  /*a9000*/  LDL.LU R5, [R1+0x4] ;  /* 0x0000040001057983 */ /* 0x000ea80000300800 */
[----:B------:R-:W2:Y:S04]  /*a9010*/  LDL.LU R6, [R1+0x8] ;  /* 0x0000080001067983 */ /* 0x000ea80000300800 */
[----:B------:R-:W-:Y:S01]  /*a9020*/  STSM.16.M88.4 [R57], R8 ;  /* 0x0000000839007844 */ /* 0x000fe20000000200 */
[----:B------:R-:W-:-:S03]  /*a9030*/  NOP ;  /* 0x0000000000007918 */ /* 0x000fc60000000000 */
[----:B------:R-:W0:Y:S01]  /*a9040*/  LDS.128 R8, [R57] ;  /* 0x0000000039087984 */ /* 0x000e220000000c00 */
[----:B------:R-:W-:Y:S01]  /*a9050*/  IMAD.MOV.U32 R7, RZ, RZ, R18 ;  /* 0x000000ffff077224 */ /* 0x000fe200078e0012 */
[----:B------:R-:W-:Y:S02]  /*a9060*/  NOP ;  /* 0x0000000000007918 */ /* 0x000fe40000000000 */
[----:B------:R-:W3:Y:S04]  /*a9070*/  LDL.LU R18, [R1+0x39d0] ;  /* 0x0039d00001127983 */ /* 0x000ee80000300800 */
[----:B-1----:R1:W-:Y:S04]  /*a9080*/  STL.64 [R1+0x310], R20 ;  /* 0x0003101401007387 */ /* 0x0023e80000100a00 */
[----:B------:R4:W-:Y:S04]  /*a9090*/  STL.64 [R1+0x318], R22 ;  /* 0x0003181601007387 */ /* 0x0009e80000100a00 */
[----:B-1----:R-:W3:Y:S04]  /*a90a0*/  LDL.LU R20, [R1+0x30] ;  /* 0x0000300001147983 */ /* 0x002ee80000300800 */
[----:B------:R-:W3:Y:S01]  /*a90b0*/  LDL.LU R21, [R1+0x34] ;  /* 0x0000340001157983 */ /* 0x000ee20000300800 */
[----:B----4-:R-:W-:-:S03]  /*a90c0*/  IMAD.MOV.U32 R23, RZ, RZ, R17 ;  /* 0x000000ffff177224 */ /* 0x010fc600078e0011 */
[----:B------:R-:W4:Y:S04]  /*a90d0*/  LDL.LU R22, [R1+0x38] ;  /* 0x0000380001167983 */ /* 0x000f280000300800 */
[----:B------:R-:W3:Y:S04]  /*a90e0*/  LDL.LU R17, [R1+0x39cc] ;  /* 0x0039cc0001117983 */ /* 0x000ee80000300800 */
[----:B0-----:R0:W-:Y:S04]  /*a90f0*/  STL.64 [R1+0x300], R8 ;  /* 0x0003000801007387 */ /* 0x0011e80000100a00 */
[----:B------:R1:W-:Y:S04]  /*a9100*/  STL.64 [R1+0x308], R10 ;  /* 0x0003080a01007387 */ /* 0x0003e80000100a00 */
[----:B0-----:R-:W4:Y:S04]  /*a9110*/  LDL.LU R8, [R1+0x50] ;  /* 0x0000500001087983 */ /* 0x001f280000300800 */
[----:B------:R-:W4:Y:S01]  /*a9120*/  LDL.LU R9, [R1+0x54] ;  /* 0x0000540001097983 */ /* 0x000f220000300800 */
[----:B-1----:R-:W-:-:S03]  /*a9130*/  IMAD.MOV.U32 R11, RZ, RZ, R16 ;  /* 0x000000ffff0b7224 */ /* 0x002fc600078e0010 */
[----:B------:R-:W4:Y:S04]  /*a9140*/  LDL.LU R10, [R1+0x58] ;  /* 0x00005800010a7983 */ /* 0x000f280000300800 */
[----:B------:R-:W3:Y:S04]  /*a9150*/  LDL.LU R16, [R1+0x39c8] ;  /* 0x0039c80001107983 */ /* 0x000ee80000300800 */
[----:B------:R-:W-:Y:S01]  /*a9160*/  STSM.16.M88.4 [R57], R24 ;  /* 0x0000001839007844 */ /* 0x000fe20000000200 */
[----:B------:R-:W-:-:S03]  /*a9170*/  NOP ;  /* 0x0000000000007918 */ /* 0x000fc60000000000 */
[----:B------:R-:W0:Y:S01]  /*a9180*/  LDS.128 R24, [R57] ;  /* 0x0000000039187984 */ /* 0x000e220000000c00 */
[----:B------:R-:W-:-:S03]  /*a9190*/  NOP ;  /* 0x0000000000007918 */ /* 0x000fc60000000000 */
[----:B0-----:R0:W-:Y:S04]  /*a91a0*/  STL.64 [R1+0x2f0], R24 ;  /* 0x0002f01801007387 */ /* 0x0011e80000100a00 */
[----:B------:R1:W-:Y:S04]  /*a91b0*/  STL.64 [R1+0x2f8], R26 ;  /* 0x0002f81a01007387 */ /* 0x0003e80000100a00 */
[----:B0-----:R-:W4:Y:S01]  /*a91c0*/  LDL.LU R24, [R1+0x10] ;  /* 0x0000100001187983 */ /* 0x001f220000300800 */
[----:B-1----:R-:W-:-:S03]  /*a91d0*/  IMAD.MOV.U32 R27, RZ, RZ, R30 ;  /* 0x000000ffff1b7224 */ /* 0x002fc600078e001e */
[----:B--2---:R-:W-:Y:S01]  /*a91e0*/  STSM.16.M88.4 [R57], R4 ;  /* 0x0000000439007844 */ /* 0x004fe20000000200 */
[----:B------:R-:W-:-:S03]  /*a91f0*/  NOP ;  /* 0x0000000000007918 */ /* 0x000fc60000000000 */
[----:B------:R-:W0:Y:S01]  /*a9200*/  LDS.128 R4, [R57] ;  /* 0x0000000039047984 */ /* 0x000e220000000c00 */
[----:B------:R-:W-:-:S03]  /*a9210*/  NOP ;  /* 0x0000000000007918 */ /* 0x000fc60000000000 */
[----:B------:R-:W-:Y:S01]  /*a9220*/  STSM.16.M88.4 [R57], R12 ;  /* 0x0000000c39007844 */ /* 0x000fe20000000200 */
[----:B------:R-:W-:-:S03]  /*a9230*/  NOP ;  /* 0x0000000000007918 */ /* 0x000fc60000000000 */
[----:B------:R-:W1:Y:S01]  /*a9240*/  LDS.128 R12, [R57] ;  /* 0x00000000390c7984 */ /* 0x000e620000000c00 */
[----:B------:R-:W-:-:S03]  /*a9250*/  NOP ;  /* 0x0000000000007918 */ /* 0x000fc60000000000 */
[----:B0-----:R0:W-:Y:S04]  /*a9260*/  STL.64 [R1+0x2e0], R4 ;  /* 0x0002e00401007387 */ /* 0x0011e80000100a00 */
[----:B------:R2:W-:Y:S04]  /*a9270*/  STL.64 [R1+0x2e8], R6 ;  /* 0x0002e80601007387 */ /* 0x0005e80000100a00 */
[----:B------:R-:W4:Y:S04]  /*a9280*/  LDL.LU R25, [R1+0x14] ;  /* 0x0000140001197983 */ /* 0x000f280000300800 */
[----:B------:R-:W4:Y:S04]  /*a9290*/  LDL.LU R26, [R1+0x18] ;  /* 0x00001800011a7983 */ /* 0x000f280000300800 */
[----:B------:R-:W4:Y:S04]  /*a92a0*/  LDL.LU R30, [R1+0x39c4] ;  /* 0x0039c400011e7983 */ /* 0x000f280000300800 */
[----:B0-----:R-:W4:Y:S04]  /*a92b0*/  LDL.LU R4, [R1+0x80] ;  /* 0x0000800001047983 */ /* 0x001f280000300800 */
[----:B-1----:R-:W-:Y:S04]  /*a92c0*/  STL.64 [R1+0x2d0], R12 ;  /* 0x0002d00c01007387 */ /* 0x002fe80000100a00 */
[----:B---3--:R-:W-:Y:S01]  /*a92d0*/  STSM.16.M88.4 [R57], R16 ;  /* 0x0000001039007844 */ /* 0x008fe20000000200 */
[----:B------:R-:W-:-:S03]  /*a92e0*/  NOP ;  /* 0x0000000000007918 */ /* 0x000fc60000000000 */
[----:B------:R-:W-:Y:S04]  /*a92f0*/  STL.64 [R1+0x2d8], R14 ;  /* 0x0002d80e01007387 */ /* 0x000fe80000100a00 */
[----:B------:R-:W0:Y:S01]  /*a9300*/  LDS.128 R12, [R57] ;  /* 0x00000000390c7984 */ /* 0x000e220000000c00 */
[----:B--2---:R-:W-:Y:S01]  /*a9310*/  IMAD.MOV.U32 R7, RZ, RZ, R29 ;  /* 0x000000ffff077224 */ /* 0x004fe200078e001d */
[----:B------:R-:W-:Y:S02]  /*a9320*/  NOP ;  /* 0x0000000000007918 */ /* 0x000fe40000000000 */
[----:B------:R-:W2:Y:S04]  /*a9330*/  LDL.LU R5, [R1+0x84] ;  /* 0x0000840001057983 */ /* 0x000ea80000300800 */
[----:B------:R-:W2:Y:S04]  /*a9340*/  LDL.LU R6, [R1+0x88] ;  /* 0x0000880001067983 */ /* 0x000ea80000300800 */
[----:B------:R-:W3:Y:S04]  /*a9350*/  LDL.LU R29, [R1+0x39c0] ;  /* 0x0039c000011d7983 */ /* 0x000ee80000300800 */
[----:B----4-:R1:W-:Y:S02]  /*a9360*/  STSM.16.M88.4 [R57], R20 ;  /* 0x0000001439007844 */ /* 0x0103e40000000200 */
[----:B-1----:R-:W-:-:S02]  /*a9370*/  IMAD.MOV.U32 R23, RZ, RZ, R28 ;  /* 0x000000ffff177224 */ /* 0x002fc400078e001c */
[----:B0-----:R-:W-:Y:S04]  /*a9380*/  STL.64 [R1+0x150], R12 ;  /* 0x0001500c01007387 */ /* 0x001fe80000100a00 */
[----:B------:R-:W-:Y:S01]  /*a9390*/  STL.64 [R1+0x158], R14 ;  /* 0x0001580e01007387 */ /* 0x000fe20000100a00 */
[----:B------:R-:W-:-:S03]  /*a93a0*/  NOP ;  /* 0x0000000000007918 */ /* 0x000fc60000000000 */
[----:B------:R-:W4:Y:S04]  /*a93b0*/  LDL.LU R20, [R1+0x90] ;  /* 0x0000900001147983 */ /* 0x000f280000300800 */
[----:B------:R-:W4:Y:S04]  /*a93c0*/  LDL.LU R21, [R1+0x94] ;  /* 0x0000940001157983 */ /* 0x000f280000300800 */
[----:B------:R-:W4:Y:S04]  /*a93d0*/  LDL.LU R22, [R1+0x98] ;  /* 0x0000980001167983 */ /* 0x000f280000300800 */
[----:B------:R-:W3:Y:S04]  /*a93e0*/  LDL.LU R28, [R1+0x39bc] ;  /* 0x0039bc00011c7983 */ /* 0x000ee80000300800 */
[----:B------:R-:W0:Y:S01]  /*a93f0*/  LDS.128 R12, [R57] ;  /* 0x00000000390c7984 */ /* 0x000e220000000c00 */
[----:B------:R-:W-:-:S03]  /*a9400*/  NOP ;  /* 0x0000000000007918 */ /* 0x000fc60000000000 */
[----:B------:R1:W-:Y:S04]  /*a9410*/  STSM.16.M88.4 [R57], R8 ;  /* 0x0000000839007844 */ /* 0x0003e80000000200 */
[----:B0-----:R-:W-:Y:S04]  /*a9420*/  STL.64 [R1+0x140], R12 ;  /* 0x0001400c01007387 */ /* 0x001fe80000100a00 */
[----:B------:R-:W-:Y:S01]  /*a9430*/  STL.64 [R1+0x148], R14 ;  /* 0x0001480e01007387 */ /* 0x000fe20000100a00 */
[----:B------:R-:W-:-:S03]  /*a9440*/  NOP ;  /* 0x0000000000007918 */ /* 0x000fc60000000000 */
[----:B------:R-:W0:Y:S01]  /*a9450*/  LDS.128 R12, [R57] ;  /* 0x00000000390c7984 */ /* 0x000e220000000c00 */
[----:B-1----:R-:W-:Y:S01]  /*a9460*/  IMAD.MOV.U32 R11, RZ, RZ, R2 ;  /* 0x000000ffff0b7224 */ /* 0x002fe200078e0002 */
[----:B------:R-:W-:Y:S02]  /*a9470*/  NOP ;  /* 0x0000000000007918 */ /* 0x000fe40000000000 */
[----:B------:R-:W4:Y:S04]  /*a9480*/  LDL.LU R8, [R1+0x20] ;  /* 0x0000200001087983 */ /* 0x000f280000300800 */
[----:B0-----:R-:W-:Y:S04]  /*a9490*/  STL.64 [R1+0x130], R12 ;  /* 0x0001300c01007387 */ /* 0x001fe80000100a00 */
[----:B------:R-:W-:Y:S04]  /*a94a0*/  STL.64 [R1+0x138], R14 ;  /* 0x0001380e01007387 */ /* 0x000fe80000100a00 */
[----:B------:R-:W4:Y:S04]  /*a94b0*/  LDL.LU R9, [R1+0x24] ;  /* 0x0000240001097983 */ /* 0x000f280000300800 */
[----:B------:R-:W4:Y:S04]  /*a94c0*/  LDL.LU R10, [R1+0x28] ;  /* 0x00002800010a7983 */ /* 0x000f280000300800 */
[----:B------:R-:W2:Y:S04]  /*a94d0*/  LDL.LU R2, [R1+0x39b8] ;  /* 0x0039b80001027983 */ /* 0x000ea80000300800 */
[----:B---3--:R-:W-:Y:S01]  /*a94e0*/  STSM.16.M88.4 [R57], R28 ;  /* 0x0000001c39007844 */ /* 0x008fe20000000200 */
[----:B------:R-:W-:-:S03]  /*a94f0*/  NOP ;  /* 0x0000000000007918 */ /* 0x000fc60000000000 */
        /* <DEDUP_REMOVED lines=9> */
[----:B------:R-:W3:Y:S04]  /*a9590*/  LDL.LU R24, [R1+0x40] ;  /* 0x0000400001187983 */ /* 0x000ee80000300800 */
[----:B0-----:R-:W-:Y:S04]  /*a95a0*/  STL.64 [R1+0x110], R12 ;  /* 0x0001100c01007387 */ /* 0x001fe80000100a00 */
[----:B------:R-:W-:Y:S04]  /*a95b0*/  STL.64 [R1+0x118], R14 ;  /* 0x0001180e01007387 */ /* 0x000fe80000100a00 */
[----:B------:R-:W3:Y:S01]  /*a95c0*/  LDL.LU R25, [R1+0x44] ;  /* 0x0000440001197983 */ /* 0x000ee20000300800 */
[----:B--2---:R-:W-:-:S03]  /*a95d0*/  IMAD.MOV.U32 R26, RZ, RZ, R2 ;  /* 0x000000ffff1a7224 */ /* 0x004fc600078e0002 */
[----:B------:R-:W2:Y:S04]  /*a95e0*/  LDL.LU R2, [R1+0x39b4] ;  /* 0x0039b40001027983 */ /* 0x000ea80000300800 */
[----:B------:R-:W4:Y:S04]  /*a95f0*/  LDL.LU R52, [R1+0x39b0] ;  /* 0x0039b00001347983 */ /* 0x000f280000300800 */
[----:B------:R0:W-:Y:S01]  /*a9600*/  STSM.16.M88.4 [R57], R4 ;  /* 0x0000000439007844 */ /* 0x0001e20000000200 */
[----:B------:R-:W-:-:S03]  /*a9610*/  NOP ;  /* 0x0000000000007918 */ /* 0x000fc60000000000 */
[----:B------:R-:W1:Y:S01]  /*a9620*/  LDS.128 R12, [R57] ;  /* 0x00000000390c7984 */ /* 0x000e620000000c00 */
[----:B------:R-:W-:-:S03]  /*a9630*/  NOP ;  /* 0x0000000000007918 */ /* 0x000fc60000000000 */
[----:B0-----:R-:W3:Y:S01]  /*a9640*/  LDL.LU R4, [R1+0xa0] ;  /* 0x0000a00001047983 */ /* 0x001ee20000300800 */
[----:B------:R-:W-:-:S03]  /*a9650*/  IMAD.MOV.U32 R7, RZ, RZ, R54 ;  /* 0x000000ffff077224 */ /* 0x000fc600078e0036 */
[----:B-1----:R-:W-:Y:S04]  /*a9660*/  STL.64 [R1+0x100], R12 ;  /* 0x0001000c01007387 */ /* 0x002fe80000100a00 */
[----:B------:R0:W-:Y:S04]  /*a9670*/  STL.64 [R1+0x108], R14 ;  /* 0x0001080e01007387 */ /* 0x0001e80000100a00 */
[----:B------:R-:W3:Y:S01]  /*a9680*/  LDL.LU R5, [R1+0xa4] ;  /* 0x0000a40001057983 */ /* 0x000ee20000300800 */
[----:B----4-:R-:W-:-:S03]  /*a9690*/  IMAD.MOV.U32 R6, RZ, RZ, R52 ;  /* 0x000000ffff067224 */ /* 0x010fc600078e0034 */
[----:B------:R-:W4:Y:S04]  /*a96a0*/  LDL.LU R52, [R1+0x39ac] ;  /* 0x0039ac0001347983 */ /* 0x000f280000300800 */
[----:B------:R-:W2:Y:S04]  /*a96b0*/  LDL.LU R54, [R1+0x39a8] ;  /* 0x0039a80001367983 */ /* 0x000ea80000300800 */
[----:B------:R-:W-:Y:S01]  /*a96c0*/  STSM.16.M88.4 [R57], R20 ;  /* 0x0000001439007844 */ /* 0x000fe20000000200 */
[----:B------:R-:W-:-:S03]  /*a96d0*/  NOP ;  /* 0x0000000000007918 */ /* 0x000fc60000000000 */
[----:B------:R-:W1:Y:S01]  /*a96e0*/  LDS.128 R16, [R57] ;  /* 0x0000000039107984 */ /* 0x000e620000000c00 */
[----:B0-----:R-:W-:Y:S01]  /*a96f0*/  IMAD.MOV.U32 R15, RZ, RZ, R3 ;  /* 0x000000ffff0f7224 */ /* 0x001fe200078e0003 */
[----:B------:R-:W-:Y:S02]  /*a9700*/  NOP ;  /* 0x0000000000007918 */ /* 0x000fe40000000000 */
[----:B------:R-:W3:Y:S04]  /*a9710*/  LDL.LU R12, [R1+0xb0] ;  /* 0x0000b000010c7983 */ /* 0x000ee80000300800 */
[----:B-1----:R-:W-:Y:S04]  /*a9720*/  STL.64 [R1+0xf0], R16 ;  /* 0x0000f01001007387 */ /* 0x002fe80000100a00 */
[----:B------:R-:W-:Y:S04]  /*a9730*/  STL.64 [R1+0xf8], R18 ;  /* 0x0000f81201007387 */ /* 0x000fe80000100a00 */
[----:B------:R-:W3:Y:S04]  /*a9740*/  LDL.LU R13, [R1+0xb4] ;  /* 0x0000b400010d7983 */ /* 0x000ee80000300800 */
[----:B------:R-:W3:Y:S04]  /*a9750*/  LDL.LU R14, [R1+0xb8] ;  /* 0x0000b800010e7983 */ /* 0x000ee80000300800 */
[----:B------:R-:W3:Y:S01]  /*a9760*/  LDL.LU R3, [R1+0x39a4] ;  /* 0x0039a40001037983 */ /* 0x000ee20000300800 */
[----:B----4-:R-:W-:-:S02]  /*a9770*/  IMAD.MOV.U32 R21, RZ, RZ, R52 ;  /* 0x000000ffff157224 */ /* 0x010fc400078e0034 */
[----:B--2---:R-:W-:Y:S02]  /*a9780*/  IMAD.MOV.U32 R20, RZ, RZ, R54 ;  /* 0x000000ffff147224 */ /* 0x004fe400078e0036 */
[----:B------:R-:W2:Y:S04]  /*a9790*/  LDL.LU R54, [R1+0x39a0] ;  /* 0x0039a00001367983 */ /* 0x000ea80000300800 */
[----:B------:R-:W4:Y:S04]  /*a97a0*/  LDL.LU R52, [R1+0x399c] ;  /* 0x00399c0001347983 */ /* 0x000f280000300800 */
[----:B------:R-:W-:Y:S01]  /*a97b0*/  STSM.16.M88.4 [R57], R8 ;  /* 0x0000000839007844 */ /* 0x000fe20000000200 */
[----:B------:R-:W-:-:S03]  /*a97c0*/  NOP ;  /* 0x0000000000007918 */ /* 0x000fc60000000000 */
[----:B------:R-:W0:Y:S01]  /*a97d0*/  LDS.128 R8, [R57] ;  /* 0x0000000039087984 */ /* 0x000e220000000c00 */
[----:B------:R-:W-:Y:S01]  /*a97e0*/  IMAD.MOV.U32 R22, RZ, RZ, R2 ;  /* 0x000000ffff167224 */ /* 0x000fe200078e0002 */
[----:B------:R-:W-:Y:S02]  /*a97f0*/  NOP ;  /* 0x0000000000007918 */ /* 0x000fe40000000000 */
[----:B------:R-:W4:Y:S04]  /*a9800*/  LDL.LU R2, [R1+0x3998] ;  /* 0x0039980001027983 */ /* 0x000f280000300800 */
[----:B0-----:R-:W-:Y:S04]  /*a9810*/  STL.64 [R1+0xe0], R8 ;  /* 0x0000e00801007387 */ /* 0x001fe80000100a00 */
[----:B------:R3:W-:Y:S02]  /*a9820*/  STL [R1+0xe8], R10 ;  /* 0x0000e80a01007387 */ /* 0x0007e40000100800 */
[----:B---3--:R-:W-:-:S02]  /*a9830*/  IMAD.MOV.U32 R10, RZ, RZ, R3 ;  /* 0x000000ffff0a7224 */ /* 0x008fc400078e0003 */
[----:B--2---:R-:W-:Y:S02]  /*a9840*/  IMAD.MOV.U32 R9, RZ, RZ, R54 ;  /* 0x000000ffff097224 */ /* 0x004fe400078e0036 */
[----:B----4-:R-:W-:Y:S02]  /*a9850*/  IMAD.MOV.U32 R8, RZ, RZ, R52 ;  /* 0x000000ffff087224 */ /* 0x010fe400078e0034 */
[----:B------:R-:W2:Y:S04]  /*a9860*/  LDL.LU R52, [R1+0x3994] ;  /* 0x0039940001347983 */ /* 0x000ea80000300800 */
[----:B------:R-:W3:Y:S04]  /*a9870*/  LDL.LU R54, [R1+0x3990] ;  /* 0x0039900001367983 */ /* 0x000ee80000300800 */
[----:B------:R-:W4:Y:S04]  /*a9880*/  LDL.LU R3, [R1+0x398c] ;  /* 0x00398c0001037983 */ /* 0x000f280000300800 */
[----:B------:R0:W-:Y:S01]  /*a9890*/  STSM.16.M88.4 [R57], R24 ;  /* 0x0000001839007844 */ /* 0x0001e20000000200 */
[----:B------:R-:W-:-:S03]  /*a98a0*/  NOP ;  /* 0x0000000000007918 */ /* 0x000fc60000000000 */
[----:B------:R-:W1:Y:S01]  /*a98b0*/  LDS.128 R16, [R57] ;  /* 0x0000000039107984 */ /* 0x000e620000000c00 */
[----:B------:R-:W-:Y:S01]  /*a98c0*/  IMAD.MOV.U32 R23, RZ, RZ, R60 ;  /* 0x000000ffff177224 */ /* 0x000fe200078e003c */
[----:B------:R-:W-:Y:S01]  /*a98d0*/  NOP ;  /* 0x0000000000007918 */ /* 0x000fe20000000000 */
[----:B------:R-:W-:Y:S02]  /*a98e0*/  IMAD.MOV.U32 R60, RZ, RZ, R11 ;  /* 0x000000ffff3c7224 */ /* 0x000fe400078e000b */
[----:B------:R-:W-:Y:S02]  /*a98f0*/  IMAD.MOV.U32 R11, RZ, RZ, R51 ;  /* 0x000000ffff0b7224 */ /* 0x000fe400078e0033 */
[----:B------:R-:W3:Y:S04]  /*a9900*/  LDL.LU R51, [R1+0x3988] ;  /* 0x0039880001337983 */ /* 0x000ee80000300800 */
[----:B------:R-:W-:Y:S04]  /*a9910*/  STL [R1+0x37e8], R60 ;  /* 0x0037e83c01007387 */ /* 0x000fe80000100800 */
[----:B0-----:R-:W3:Y:S04]  /*a9920*/  LDL.LU R24, [R1+0x1a0] ;  /* 0x0001a00001187983 */ /* 0x001ee80000300800 */
[----:B-1----:R-:W-:Y:S04]  /*a9930*/  STL.64 [R1+0xd0], R16 ;  /* 0x0000d01001007387 */ /* 0x002fe80000100a00 */
[----:B------:R-:W-:Y:S01]  /*a9940*/  STL.64 [R1+0xd8], R18 ;  /* 0x0000d81201007387 */ /* 0x000fe20000100a00 */
[----:B--2---:R-:W-:-:S02]  /*a9950*/  IMAD.MOV.U32 R26, RZ, RZ, R52 ;  /* 0x000000ffff1a7224 */ /* 0x004fc400078e0034 */
[----:B----4-:R-:W-:Y:S02]  /*a9960*/  IMAD.MOV.U32 R25, RZ, RZ, R3 ;  /* 0x000000ffff197224 */ /* 0x010fe400078e0003 */
[----:B------:R-:W2:Y:S04]  /*a9970*/  LDL.LU R3, [R1+0x3984] ;  /* 0x0039840001037983 */ /* 0x000ea80000300800 */
[----:B------:R-:W4:Y:S04]  /*a9980*/  LDL.LU R52, [R1+0x3980] ;  /* 0x0039800001347983 */ /* 0x000f280000300800 */
[----:B------:R0:W-:Y:S01]  /*a9990*/  STSM.16.M88.4 [R57], R4 ;  /* 0x0000000439007844 */ /* 0x0001e20000000200 */
[----:B------:R-:W-:-:S03]  /*a99a0*/  NOP ;  /* 0x0000000000007918 */ /* 0x000fc60000000000 */
[----:B------:R-:W1:Y:S01]  /*a99b0*/  LDS.128 R16, [R57] ;  /* 0x0000000039107984 */ /* 0x000e620000000c00 */
[----:B------:R-:W-:Y:S01]  /*a99c0*/  IMAD.MOV.U32 R27, RZ, RZ, R48 ;  /* 0x000000ffff1b7224 */ /* 0x000fe200078e0030 */
[----:B------:R-:W-:Y:S02]  /*a99d0*/  NOP ;  /* 0x0000000000007918 */ /* 0x000fe40000000000 */
[----:B------:R-:W2:Y:S04]  /*a99e0*/  LDL.LU R48, [R1+0x397c] ;  /* 0x00397c0001307983 */ /* 0x000ea80000300800 */
[----:B0-----:R-:W2:Y:S04]  /*a99f0*/  LDL.LU R4, [R1+0x1d0] ;  /* 0x0001d00001047983 */ /* 0x001ea80000300800 */
[----:B-1----:R-:W-:Y:S04]  /*a9a00*/  STL.64 [R1+0xc0], R16 ;  /* 0x0000c01001007387 */ /* 0x002fe80000100a00 */
[----:B------:R-:W-:Y:S04]  /*a9a10*/  STL.64 [R1+0xc8], R18 ;  /* 0x0000c81201007387 */ /* 0x000fe80000100a00 */
[----:B------:R-:W2:Y:S04]  /*a9a20*/  LDL.LU R5, [R1+0x1d4] ;  /* 0x0001d40001057983 */ /* 0x000ea80000300800 */
[----:B------:R-:W-:Y:S01]  /*a9a30*/  STSM.16.M88.4 [R57], R12 ;  /* 0x0000000c39007844 */ /* 0x000fe20000000200 */
[----:B------:R-:W-:-:S03]  /*a9a40*/  NOP ;  /* 0x0000000000007918 */ /* 0x000fc60000000000 */
[----:B------:R-:W0:Y:S01]  /*a9a50*/  LDS.128 R12, [R57] ;  /* 0x00000000390c7984 */ /* 0x000e220000000c00 */
[----:B----4-:R-:W-:Y:S01]  /*a9a60*/  IMAD.MOV.U32 R6, RZ, RZ, R52 ;  /* 0x000000ffff067224 */ /* 0x010fe200078e0034 */
[----:B------:R-:W-:Y:S02]  /*a9a70*/  NOP ;  /* 0x0000000000007918 */ /* 0x000fe40000000000 */
[----:B------:R-:W4:Y:S01]  /*a9a80*/  LDL.LU R52, [R1+0x3978] ;  /* 0x0039780001347983 */ /* 0x000f220000300800 */
[----:B------:R-:W-:-:S03]  /*a9a90*/  IMAD.MOV.U32 R7, RZ, RZ, R50 ;  /* 0x000000ffff077224 */ /* 0x000fc600078e0032 */
[----:B------:R-:W2:Y:S04]  /*a9aa0*/  LDL.LU R50, [R1+0x3974] ;  /* 0x0039740001327983 */ /* 0x000ea80000300800 */
[----:B------:R3:W-:Y:S04]  /*a9ab0*/  STSM.16.M88.4 [R57], R20 ;  /* 0x0000001439007844 */ /* 0x0007e80000000200 */
[----:B0-----:R-:W-:Y:S04]  /*a9ac0*/  STL.64 [R1+0xb0], R12 ;  /* 0x0000b00c01007387 */ /* 0x001fe80000100a00 */
[----:B------:R-:W-:Y:S01]  /*a9ad0*/  STL.64 [R1+0xb8], R14 ;  /* 0x0000b80e01007387 */ /* 0x000fe20000100a00 */
[----:B------:R-:W-:-:S03]  /*a9ae0*/  NOP ;  /* 0x0000000000007918 */ /* 0x000fc60000000000 */
[----:B------:R-:W0:Y:S01]  /*a9af0*/  LDS.128 R12, [R57] ;  /* 0x00000000390c7984 */ /* 0x000e220000000c00 */
[----:B------:R-:W-:-:S03]  /*a9b00*/  NOP ;  /* 0x0000000000007918 */ /* 0x000fc60000000000 */
[----:B------:R-:W-:Y:S01]  /*a9b10*/  STSM.16.M88.4 [R57], R8 ;  /* 0x0000000839007844 */ /* 0x000fe20000000200 */
[----:B------:R-:W-:-:S03]  /*a9b20*/  NOP ;  /* 0x0000000000007918 */ /* 0x000fc60000000000 */
[----:B------:R-:W1:Y:S01]  /*a9b30*/  LDS.128 R8, [R57] ;  /* 0x0000000039087984 */ /* 0x000e620000000c00 */
[----:B---3--:R-:W-:Y:S01]  /*a9b40*/  IMAD.MOV.U32 R20, RZ, RZ, R51 ;  /* 0x000000ffff147224 */ /* 0x008fe200078e0033 */
[----:B------:R-:W-:Y:S02]  /*a9b50*/  NOP ;  /* 0x0000000000007918 */ /* 0x000fe40000000000 */
[----:B------:R-:W3:Y:S01]  /*a9b60*/  LDL.LU R51, [R1+0x3970] ;  /* 0x0039700001337983 */ /* 0x000ee20000300800 */
[----:B------:R-:W-:Y:S02]  /*a9b70*/  IMAD.MOV.U32 R21, RZ, RZ, R54 ;  /* 0x000000ffff157224 */ /* 0x000fe400078e0036 */
[----:B------:R-:W-:Y:S01]  /*a9b80*/  IMAD.MOV.U32 R22, RZ, RZ, R2 ;  /* 0x000000ffff167224 */ /* 0x000fe200078e0002 */
[----:B------:R-:W3:Y:S04]  /*a9b90*/  LDL.LU R54, [R1+0x396c] ;  /* 0x00396c0001367983 */ /* 0x000ee80000300800 */
[----:B------:R-:W3:Y:S04]  /*a9ba0*/  LDL.LU R2, [R1+0x3968] ;  /* 0x0039680001027983 */ /* 0x000ee80000300800 */
[----:B0-----:R-:W-:Y:S04]  /*a9bb0*/  STL.64 [R1+0xa0], R12 ;  /* 0x0000a00c01007387 */ /* 0x001fe80000100a00 */
[----:B------:R-:W-:Y:S04]  /*a9bc0*/  STL.64 [R1+0xa8], R14 ;  /* 0x0000a80e01007387 */ /* 0x000fe80000100a00 */
[----:B-1----:R4:W-:Y:S04]  /*a9bd0*/  STL [R1+0x90], R8 ;  /* 0x0000900801007387 */ /* 0x0029e80000100800 */
[----:B------:R0:W-:Y:S01]  /*a9be0*/  STL.64 [R1+0x98], R10 ;  /* 0x0000980a01007387 */ /* 0x0001e20000100a00 */
[----:B----4-:R-:W-:-:S03]  /*a9bf0*/  IMAD.MOV.U32 R8, RZ, RZ, R52 ;  /* 0x000000ffff087224 */ /* 0x010fc600078e0034 */
[----:B------:R-:W4:Y:S04]  /*a9c00*/  LDL.LU R52, [R1+0x3964] ;  /* 0x0039640001347983 */ /* 0x000f280000300800 */
[----:B------:R3:W-:Y:S01]  /*a9c10*/  STSM.16.M88.4 [R57], R24 ;  /* 0x0000001839007844 */ /* 0x0007e20000000200 */
[----:B------:R-:W-:-:S03]  /*a9c20*/  NOP ;  /* 0x0000000000007918 */ /* 0x000fc60000000000 */
[----:B------:R-:W1:Y:S01]  /*a9c30*/  LDS.128 R12, [R57] ;  /* 0x00000000390c7984 */ /* 0x000e620000000c00 */
[----:B------:R-:W-:Y:S01]  /*a9c40*/  IMAD.MOV.U32 R23, RZ, RZ, R59 ;  /* 0x000000ffff177224 */ /* 0x000fe200078e003b */
[----:B------:R-:W-:Y:S01]  /*a9c50*/  NOP ;  /* 0x0000000000007918 */ /* 0x000fe20000000000 */
[----:B------:R-:W-:Y:S02]  /*a9c60*/  IMAD.MOV.U32 R59, RZ, RZ, R9 ;  /* 0x000000ffff3b7224 */ /* 0x000fe400078e0009 */
[----:B--2---:R-:W-:Y:S02]  /*a9c70*/  IMAD.MOV.U32 R9, RZ, RZ, R48 ;  /* 0x000000ffff097224 */ /* 0x004fe400078e0030 */
[----:B------:R-:W2:Y:S01]  /*a9c80*/  LDL.LU R48, [R1+0x3960] ;  /* 0x0039600001307983 */ /* 0x000ea20000300800 */
[----:B0-----:R-:W-:Y:S02]  /*a9c90*/  IMAD.MOV.U32 R10, RZ, RZ, R3 ;  /* 0x000000ffff0a7224 */ /* 0x001fe400078e0003 */
[----:B------:R-:W-:Y:S01]  /*a9ca0*/  IMAD.MOV.U32 R11, RZ, RZ, R56 ;  /* 0x000000ffff0b7224 */ /* 0x000fe200078e0038 */
[----:B------:R-:W2:Y:S04]  /*a9cb0*/  LDL.LU R3, [R1+0x395c] ;  /* 0x00395c0001037983 */ /* 0x000ea80000300800 */
[----:B------:R-:W2:Y:S04]  /*a9cc0*/  LDL.LU R56, [R1+0x3958] ;  /* 0x0039580001387983 */ /* 0x000ea80000300800 */
[----:B------:R-:W-:Y:S01]  /*a9cd0*/  STL [R1+0x37ec], R59 ;  /* 0x0037ec3b01007387 */ /* 0x000fe20000100800 */
[----:B---3--:R-:W-:-:S02]  /*a9ce0*/  IMAD.MOV.U32 R25, RZ, RZ, R2 ;  /* 0x000000ffff197224 */ /* 0x008fc400078e0002 */
[----:B------:R-:W-:Y:S01]  /*a9cf0*/  IMAD.MOV.U32 R26, RZ, RZ, R51 ;  /* 0x000000ffff1a7224 */ /* 0x000fe200078e0033 */
[----:B------:R-:W-:Y:S01]  /*a9d00*/  STSM.16.M88.4 [R57], R4 ;  /* 0x0000000439007844 */ /* 0x000fe20000000200 */
[----:B------:R-:W-:-:S03]  /*a9d10*/  NOP ;  /* 0x0000000000007918 */ /* 0x000fc60000000000 */
[----:B------:R-:W0:Y:S01]  /*a9d20*/  LDS.128 R4, [R57] ;  /* 0x0000000039047984 */ /* 0x000e220000000c00 */
[----:B------:R-:W-:Y:S01]  /*a9d30*/  NOP ;  /* 0x0000000000007918 */ /* 0x000fe20000000000 */
[----:B----4-:R-:W-:Y:S02]  /*a9d40*/  IMAD.MOV.U32 R24, RZ, RZ, R52 ;  /* 0x000000ffff187224 */ /* 0x010fe400078e0034 */
[----:B------:R-:W3:Y:S04]  /*a9d50*/  LDL.LU R52, [R1+0x3954] ;  /* 0x0039540001347983 */ /* 0x000ee80000300800 */
[----:B-1----:R-:W-:Y:S04]  /*a9d60*/  STL.64 [R1+0x80], R12 ;  /* 0x0000800c01007387 */ /* 0x002fe80000100a00 */
[----:B------:R-:W-:Y:S04]  /*a9d70*/  STL.64 [R1+0x88], R14 ;  /* 0x0000880e01007387 */ /* 0x000fe80000100a00 */
[----:B------:R-:W4:Y:S04]  /*a9d80*/  LDL.LU R2, [R1+0x3950] ;  /* 0x0039500001027983 */ /* 0x000f280000300800 */
[----:B------:R-:W3:Y:S04]  /*a9d90*/  LDL.LU R51, [R1+0x394c] ;  /* 0x00394c0001337983 */ /* 0x000ee80000300800 */
[----:B------:R2:W-:Y:S01]  /*a9da0*/  STSM.16.M88.4 [R57], R20 ;  /* 0x0000001439007844 */ /* 0x0005e20000000200 */
[----:B------:R-:W-:-:S03]  /*a9db0*/  NOP ;  /* 0x0000000000007918 */ /* 0x000fc60000000000 */
[----:B------:R-:W1:Y:S01]  /*a9dc0*/  LDS.128 R12, [R57] ;  /* 0x00000000390c7984 */ /* 0x000e620000000c00 */
[----:B------:R-:W-:Y:S01]  /*a9dd0*/  IMAD.MOV.U32 R27, RZ, RZ, R58 ;  /* 0x000000ffff1b7224 */ /* 0x000fe200078e003a */
[----:B------:R-:W-:Y:S02]  /*a9de0*/  NOP ;  /* 0x0000000000007918 */ /* 0x000fe40000000000 */
[----:B0-----:R-:W-:Y:S01]  /*a9df0*/  STL [R1+0x74], R5 ;  /* 0x0000740501007387 */ /* 0x001fe20000100800 */
[----:B------:R-:W-:-:S03]  /*a9e00*/  IMAD.MOV.U32 R58, RZ, RZ, R4 ;  /* 0x000000ffff3a7224 */ /* 0x000fc600078e0004 */
[----:B------:R0:W-:Y:S04]  /*a9e10*/  STL.64 [R1+0x78], R6 ;  /* 0x0000780601007387 */ /* 0x0001e80000100a00 */
[----:B------:R-:W3:Y:S04]  /*a9e20*/  LDL.LU R4, [R1+0x210] ;  /* 0x0002100001047983 */ /* 0x000ee80000300800 */
[----:B------:R-:W-:Y:S01]  /*a9e30*/  STSM.16.M88.4 [R57], R8 ;  /* 0x0000000839007844 */ /* 0x000fe20000000200 */
[----:B------:R-:W-:-:S03]  /*a9e40*/  NOP ;  /* 0x0000000000007918 */ /* 0x000fc60000000000 */
[----:B------:R-:W4:Y:S01]  /*a9e50*/  LDS.128 R8, [R57] ;  /* 0x0000000039087984 */ /* 0x000f220000000c00 */
[----:B--2---:R-:W-:Y:S01]  /*a9e60*/  IMAD.MOV.U32 R20, RZ, RZ, R48 ;  /* 0x000000ffff147224 */ /* 0x004fe200078e0030 */
[----:B------:R-:W-:Y:S01]  /*a9e70*/  NOP ;  /* 0x0000000000007918 */ /* 0x000fe20000000000 */
[----:B------:R-:W-:Y:S02]  /*a9e80*/  IMAD.MOV.U32 R21, RZ, RZ, R54 ;  /* 0x000000ffff157224 */ /* 0x000fe400078e0036 */
[----:B------:R-:W-:Y:S02]  /*a9e90*/  IMAD.MOV.U32 R22, RZ, RZ, R50 ;  /* 0x000000ffff167224 */ /* 0x000fe400078e0032 */
[----:B0-----:R-:W-:Y:S02]  /*a9ea0*/  IMAD.MOV.U32 R6, RZ, RZ, R56 ;  /* 0x000000ffff067224 */ /* 0x001fe400078e0038 */
[----:B-1----:R-:W-:Y:S02]  /*a9eb0*/  IMAD.MOV.U32 R56, RZ, RZ, R13 ;  /* 0x000000ffff387224 */ /* 0x002fe400078e000d */
[----:B----4-:R-:W-:-:S02]  /*a9ec0*/  IMAD.MOV.U32 R5, RZ, RZ, R2 ;  /* 0x000000ffff057224 */ /* 0x010fc400078e0002 */
[----:B------:R-:W2:Y:S04]  /*a9ed0*/  LDL.LU R2, [R1+0x3948] ;  /* 0x0039480001027983 */ /* 0x000ea80000300800 */
[----:B------:R-:W-:Y:S04]  /*a9ee0*/  STL [R1+0x37f0], R58 ;  /* 0x0037f03a01007387 */ /* 0x000fe80000100800 */
[----:B------:R-:W-:Y:S04]  /*a9ef0*/  STL [R1+0x60], R12 ;  /* 0x0000600c01007387 */ /* 0x000fe80000100800 */
[----:B------:R-:W-:Y:S04]  /*a9f00*/  STL [R1+0x68], R14 ;  /* 0x0000680e01007387 */ /* 0x000fe80000100800 */
[----:B------:R-:W4:Y:S04]  /*a9f10*/  LDL.LU R48, [R1+0x3944] ;  /* 0x0039440001307983 */ /* 0x000f280000300800 */
[----:B------:R-:W2:Y:S04]  /*a9f20*/  LDL.LU R54, [R1+0x3940] ;  /* 0x0039400001367983 */ /* 0x000ea80000300800 */
[----:B------:R-:W2:Y:S04]  /*a9f30*/  LDL.LU R50, [R1+0x393c] ;  /* 0x00393c0001327983 */ /* 0x000ea80000300800 */
[----:B------:R-:W-:Y:S04]  /*a9f40*/  STL [R1+0x37f4], R56 ;  /* 0x0037f43801007387 */ /* 0x000fe80000100800 */
[----:B------:R3:W-:Y:S04]  /*a9f50*/  STL.64 [R1+0x50], R8 ;  /* 0x0000500801007387 */ /* 0x0007e80000100a00 */
[----:B------:R0:W-:Y:S01]  /*a9f60*/  STL [R1+0x58], R10 ;  /* 0x0000580a01007387 */ /* 0x0001e20000100800 */
[----:B---3--:R-:W-:-:S03]  /*a9f70*/  IMAD.MOV.U32 R8, RZ, RZ, R51 ;  /* 0x000000ffff087224 */ /* 0x008fc600078e0033 */
[----:B------:R-:W3:Y:S01]  /*a9f80*/  LDL.LU R51, [R1+0x3938] ;  /* 0x0039380001337983 */ /* 0x000ee20000300800 */
[----:B------:R-:W-:-:S03]  /*a9f90*/  IMAD.MOV.U32 R9, RZ, RZ, R52 ;  /* 0x000000ffff097224 */ /* 0x000fc600078e0034 */
[----:B------:R-:W3:Y:S01]  /*a9fa0*/  LDL.LU R52, [R1+0x3934] ;  /* 0x0039340001347983 */ /* 0x000ee20000300800 */
[----:B------:R-:W-:Y:S02]  /*a9fb0*/  IMAD.MOV.U32 R7, RZ, RZ, R55 ;  /* 0x000000ffff077224 */ /* 0x000fe400078e0037 */
[----:B------:R-:W-:Y:S01]  /*a9fc0*/  IMAD.MOV.U32 R55, RZ, RZ, R15 ;  /* 0x000000ffff377224 */ /* 0x000fe200078e000f */
[----:B------:R-:W-:Y:S01]  /*a9fd0*/  STSM.16.M88.4 [R57], R24 ;  /* 0x0000001839007844 */ /* 0x000fe20000000200 */
[----:B------:R-:W-:-:S03]  /*a9fe0*/  NOP ;  /* 0x0000000000007918 */ /* 0x000fc60000000000 */
[----:B------:R-:W1:Y:S01]  /*a9ff0*/  LDS.128 R12, [R57] ;  /* 0x00000000390c7984 */ /* 0x000e620000000c00 */
[----:B------:R-:W-:-:S03]  /*aa000*/  NOP ;  /* 0x0000000000007918 */ /* 0x000fc60000000000 */
[----:B------:R-:W-:Y:S01]  /*aa010*/  STSM.16.M88.4 [R57], R4 ;  /* 0x0000000439007844 */ /* 0x000fe20000000200 */
[----:B------:R-:W-:-:S03]  /*aa020*/  NOP ;  /* 0x0000000000007918 */ /* 0x000fc60000000000 */
[----:B------:R-:W2:Y:S01]  /*aa030*/  LDS.128 R4, [R57] ;  /* 0x0000000039047984 */ /* 0x000ea20000000c00 */
[----:B------:R-:W-:Y:S01]  /*aa040*/  IMAD.MOV.U32 R23, RZ, RZ, R49 ;  /* 0x000000ffff177224 */ /* 0x000fe200078e0031 */
[----:B------:R-:W-:Y:S01]  /*aa050*/  NOP ;  /* 0x0000000000007918 */ /* 0x000fe20000000000 */
[----:B------:R-:W-:Y:S02]  /*aa060*/  IMAD.MOV.U32 R49, RZ, RZ, R11 ;  /* 0x000000ffff317224 */ /* 0x000fe400078e000b */
[----:B0-----:R-:W-:Y:S02]  /*aa070*/  IMAD.MOV.U32 R10, RZ, RZ, R3 ;  /* 0x000000ffff0a7224 */ /* 0x001fe400078e0003 */
[----:B------:R-:W3:Y:S01]  /*aa080*/  LDL.LU R3, [R1+0x3930] ;  /* 0x0039300001037983 */ /* 0x000ee20000300800 */
[----:B------:R-:W-:-:S03]  /*aa090*/  IMAD.MOV.U32 R11, RZ, RZ, R45 ;  /* 0x000000ffff0b7224 */ /* 0x000fc600078e002d */
[----:B------:R3:W-:Y:S01]  /*aa0a0*/  STSM.16.M88.4 [R57], R20 ;  /* 0x0000001439007844 */ /* 0x0007e20000000200 */
[----:B------:R-:W-:Y:S01]  /*aa0b0*/  NOP ;  /* 0x0000000000007918 */ /* 0x000fe20000000000 */
[----:B----4-:R-:W-:Y:S02]  /*aa0c0*/  IMAD.MOV.U32 R46, RZ, RZ, R48 ;  /* 0x000000ffff2e7224 */ /* 0x010fe400078e0030 */
[----:B-1----:R-:W-:Y:S02]  /*aa0d0*/  IMAD.MOV.U32 R48, RZ, RZ, R12 ;  /* 0x000000ffff307224 */ /* 0x002fe400078e000c */
[----:B--2---:R-:W-:Y:S02]  /*aa0e0*/  IMAD.MOV.U32 R44, RZ, RZ, R50 ;  /* 0x000000ffff2c7224 */ /* 0x004fe400078e0032 */
[----:B------:R-:W2:Y:S01]  /*aa0f0*/  LDL.LU R50, [R1+0x392c] ;  /* 0x00392c0001327983 */ /* 0x000ea20000300800 */
[----:B------:R-:W-:-:S03]  /*aa100*/  IMAD.MOV.U32 R45, RZ, RZ, R54 ;  /* 0x000000ffff2d7224 */ /* 0x000fc600078e0036 */
[----:B------:R-:W-:Y:S01]  /*aa110*/  STL [R1+0x44], R13 ;  /* 0x0000440d01007387 */ /* 0x000fe20000100800 */
[----:B------:R-:W-:-:S03]  /*aa120*/  IMAD.MOV.U32 R54, RZ, RZ, R6 ;  /* 0x000000ffff367224 */ /* 0x000fc600078e0006 */
[----:B------:R-:W-:Y:S04]  /*aa130*/  STL.64 [R1+0x48], R14 ;  /* 0x0000480e01007387 */ /* 0x000fe80000100a00 */
[----:B------:R-:W-:Y:S04]  /*aa140*/  STL.64 [R1+0x36e8], R48 ;  /* 0x0036e83001007387 */ /* 0x000fe80000100a00 */
[----:B------:R0:W-:Y:S04]  /*aa150*/  STL.64 [R1+0x30], R4 ;  /* 0x0000300401007387 */ /* 0x0001e80000100a00 */
[----:B------:R1:W-:Y:S01]  /*aa160*/  STL [R1+0x3c], R7 ;  /* 0x00003c0701007387 */ /* 0x0003e20000100800 */
[----:B---3--:R-:W-:-:S02]  /*aa170*/  IMAD.MOV.U32 R21, RZ, RZ, R51 ;  /* 0x000000ffff157224 */ /* 0x008fc400078e0033 */
[----:B------:R-:W-:Y:S01]  /*aa180*/  IMAD.MOV.U32 R20, RZ, RZ, R52 ;  /* 0x000000ffff147224 */ /* 0x000fe200078e0034 */
[----:B------:R-:W3:Y:S01]  /*aa190*/  LDS.128 R12, [R57] ;  /* 0x00000000390c7984 */ /* 0x000ee20000000c00 */
[----:B------:R-:W-:-:S03]  /*aa1a0*/  NOP ;  /* 0x0000000000007918 */ /* 0x000fc60000000000 */
[----:B0-----:R-:W4:Y:S04]  /*aa1b0*/  LDL.LU R4, [R1+0x240] ;  /* 0x0002400001047983 */ /* 0x001f280000300800 */
[----:B------:R-:W4:Y:S04]  /*aa1c0*/  LDL.LU R5, [R1+0x244] ;  /* 0x0002440001057983 */ /* 0x000f280000300800 */
[----:B------:R-:W4:Y:S04]  /*aa1d0*/  LDL.LU R6, [R1+0x248] ;  /* 0x0002480001067983 */ /* 0x000f280000300800 */
[----:B-1----:R-:W4:Y:S04]  /*aa1e0*/  LDL.LU R7, [R1+0x24c] ;  /* 0x00024c0001077983 */ /* 0x002f280000300800 */
[----:B------:R-:W-:Y:S04]  /*aa1f0*/  STL [R1+0x36cc], R54 ;  /* 0x0036cc3601007387 */ /* 0x000fe80000100800 */
[----:B------:R-:W2:Y:S04]  /*aa200*/  LDL.LU R52, [R1+0x3928] ;  /* 0x0039280001347983 */ /* 0x000ea80000300800 */
[----:B------:R-:W4:Y:S04]  /*aa210*/  LDL.LU R51, [R1+0x3924] ;  /* 0x0039240001337983 */ /* 0x000f280000300800 */
[----:B------:R-:W-:Y:S01]  /*aa220*/  STSM.16.M88.4 [R57], R8 ;  /* 0x0000000839007844 */ /* 0x000fe20000000200 */
[----:B------:R-:W-:-:S03]  /*aa230*/  NOP ;  /* 0x0000000000007918 */ /* 0x000fc60000000000 */
[----:B------:R-:W0:Y:S01]  /*aa240*/  LDS.128 R8, [R57] ;  /* 0x0000000039087984 */ /* 0x000e220000000c00 */
[----:B------:R-:W-:Y:S01]  /*aa250*/  IMAD.MOV.U32 R22, RZ, RZ, R2 ;  /* 0x000000ffff167224 */ /* 0x000fe200078e0002 */
[----:B------:R-:W-:Y:S02]  /*aa260*/  NOP ;  /* 0x0000000000007918 */ /* 0x000fe40000000000 */
[----:B------:R-:W2:Y:S04]  /*aa270*/  LDL.LU R2, [R1+0x3920] ;  /* 0x0039200001027983 */ /* 0x000ea80000300800 */
[----:B---3--:R-:W-:Y:S04]  /*aa280*/  STL.64 [R1+0x20], R12 ;  /* 0x0000200c01007387 */ /* 0x008fe80000100a00 */
[----:B------:R-:W-:Y:S04]  /*aa290*/  STL [R1+0x28], R14 ;  /* 0x0000280e01007387 */ /* 0x000fe80000100800 */
[----:B------:R4:W-:Y:S01]  /*aa2a0*/  STSM.16.M88.4 [R57], R44 ;  /* 0x0000002c39007844 */ /* 0x0009e20000000200 */
[----:B0-----:R-:W-:-:S03]  /*aa2b0*/  IMAD.MOV.U32 R54, RZ, RZ, R9 ;  /* 0x000000ffff367224 */ /* 0x001fc600078e0009 */
[----:B------:R-:W-:Y:S04]  /*aa2c0*/  STL [R1+0x10], R8 ;  /* 0x0000100801007387 */ /* 0x000fe80000100800 */
[----:B------:R-:W-:Y:S01]  /*aa2d0*/  STL.64 [R1+0x18], R10 ;  /* 0x0000180a01007387 */ /* 0x000fe20000100a00 */
[----:B------:R-:W-:-:S03]  /*aa2e0*/  NOP ;  /* 0x0000000000007918 */ /* 0x000fc60000000000 */
[----:B------:R-:W-:Y:S04]  /*aa2f0*/  STL.64 [R1+0x36f0], R54 ;  /* 0x0036f03601007387 */ /* 0x000fe80000100a00 */
[----:B------:R-:W0:Y:S01]  /*aa300*/  LDS.128 R8, [R57] ;  /* 0x0000000039087984 */ /* 0x000e220000000c00 */
[----:B------:R-:W-:Y:S01]  /*aa310*/  NOP ;  /* 0x0000000000007918 */ /* 0x000fe20000000000 */
[----:B----4-:R-:W-:Y:S02]  /*aa320*/  IMAD.MOV.U32 R44, RZ, RZ, R51 ;  /* 0x000000ffff2c7224 */ /* 0x010fe400078e0033 */
[----:B------:R-:W3:Y:S04]  /*aa330*/  LDL.LU R51, [R1+0x391c] ;  /* 0x00391c0001337983 */ /* 0x000ee80000300800 */
[----:B------:R-:W-:Y:S01]  /*aa340*/  STSM.16.M88.4 [R57], R4 ;  /* 0x0000000439007844 */ /* 0x000fe20000000200 */
[----:B------:R-:W-:-:S03]  /*aa350*/  NOP ;  /* 0x0000000000007918 */ /* 0x000fc60000000000 */
[----:B------:R-:W1:Y:S01]  /*aa360*/  LDS.128 R4, [R57] ;  /* 0x0000000039047984 */ /* 0x000e620000000c00 */
[----:B------:R-:W-:Y:S02]  /*aa370*/  IMAD.MOV.U32 R47, RZ, RZ, R3 ;  /* 0x000000ffff2f7224 */ /* 0x000fe400078e0003 */
[----:B------:R-:W-:Y:S02]  /*aa380*/  IMAD.MOV.U32 R23, RZ, RZ, R53 ;  /* 0x000000ffff177224 */ /* 0x000fe400078e0035 */
[----:B--2---:R-:W-:Y:S02]  /*aa390*/  IMAD.MOV.U32 R45, RZ, RZ, R52 ;  /* 0x000000ffff2d7224 */ /* 0x004fe400078e0034 */
[----:B------:R-:W-:Y:S01]  /*aa3a0*/  IMAD.MOV.U32 R46, RZ, RZ, R50 ;  /* 0x000000ffff2e7224 */ /* 0x000fe200078e0032 */
[----:B0-----:R-:W-:Y:S01]  /*aa3b0*/  STL [R1], R8 ;  /* 0x0000000801007387 */ /* 0x001fe20000100800 */
[----:B------:R-:W-:Y:S01]  /*aa3c0*/  IMAD.MOV.U32 R3, RZ, RZ, R11 ;  /* 0x000000ffff037224 */ /* 0x000fe200078e000b */
[----:B------:R-:W-:Y:S01]  /*aa3d0*/  NOP ;  /* 0x0000000000007918 */ /* 0x000fe20000000000 */
[----:B------:R-:W-:-:S02]  /*aa3e0*/  IMAD.MOV.U32 R53, RZ, RZ, R15 ;  /* 0x000000ffff357224 */ /* 0x000fc400078e000f */
[----:B------:R-:W-:Y:S02]  /*aa3f0*/  IMAD.MOV.U32 R52, RZ, RZ, R9 ;  /* 0x000000ffff347224 */ /* 0x000fe400078e0009 */
[----:B------:R-:W-:Y:S01]  /*aa400*/  IMAD.MOV.U32 R50, RZ, RZ, R10 ;  /* 0x000000ffff327224 */ /* 0x000fe200078e000a */
[----:B------:R-:W-:Y:S04]  /*aa410*/  STL [R1+0x3808], R3 ;  /* 0x0038080301007387 */ /* 0x000fe80000100800 */
[----:B------:R-:W-:Y:S01]  /*aa420*/  STL.64 [R1+0x36c0], R52 ;  /* 0x0036c03401007387 */ /* 0x000fe20000100a00 */
[----:B------:R-:W-:-:S03]  /*aa430*/  IMAD.MOV.U32 R17, RZ, RZ, R2 ;  /* 0x000000ffff117224 */ /* 0x000fc600078e0002 */
[----:B---3--:R-:W-:Y:S04]  /*aa440*/  STL.64 [R1+0x3698], R50 ;  /* 0x0036983201007387 */ /* 0x008fe80000100a00 */
[----:B-1----:R-:W-:Y:S04]  /*aa450*/  STL.64 [R1+0x36b0], R4 ;  /* 0x0036b00401007387 */ /* 0x002fe80000100a00 */
[----:B------:R-:W-:Y:S04]  /*aa460*/  STL.64 [R1+0x36a0], R6 ;  /* 0x0036a00601007387 */ /* 0x000fe80000100a00 */
[----:B------:R-:W2:Y:S04]  /*aa470*/  LDL.LU R16, [R1+0x250] ;  /* 0x0002500001107983 */ /* 0x000ea80000300800 */
[----:B------:R-:W3:Y:S04]  /*aa480*/  LDL.LU R2, [R1+0x3918] ;  /* 0x0039180001027983 */ /* 0x000ee80000300800 */
[----:B------:R0:W-:Y:S01]  /*aa490*/  STSM.16.M88.4 [R57], R20 ;  /* 0x0000001439007844 */ /* 0x0001e20000000200 */
[----:B------:R-:W-:-:S03]  /*aa4a0*/  NOP ;  /* 0x0000000000007918 */ /* 0x000fc60000000000 */
[----:B------:R-:W2:Y:S04]  /*aa4b0*/  LDL.LU R18, [R1+0x258] ;  /* 0x0002580001127983 */ /* 0x000ea80000300800 */
[----:B------:R-:W1:Y:S01]  /*aa4c0*/  LDS.128 R8, [R57] ;  /* 0x0000000039087984 */ /* 0x000e620000000c00 */
[----:B------:R-:W-:Y:S01]  /*aa4d0*/  IMAD.MOV.U32 R19, RZ, RZ, R42 ;  /* 0x000000ffff137224 */ /* 0x000fe200078e002a */
[----:B------:R-:W-:Y:S02]  /*aa4e0*/  NOP ;  /* 0x0000000000007918 */ /* 0x000fe40000000000 */
[----:B0-----:R-:W4:Y:S04]  /*aa4f0*/  LDL.LU R20, [R1+0x260] ;  /* 0x0002600001147983 */ /* 0x001f280000300800 */
[----:B------:R-:W4:Y:S04]  /*aa500*/  LDL.LU R21, [R1+0x264] ;  /* 0x0002640001157983 */ /* 0x000f280000300800 */
[----:B------:R-:W4:Y:S04]  /*aa510*/  LDL.LU R22, [R1+0x268] ;  /* 0x0002680001167983 */ /* 0x000f280000300800 */
[----:B------:R-:W4:Y:S01]  /*aa520*/  LDL.LU R23, [R1+0x26c] ;  /* 0x00026c0001177983 */ /* 0x000f220000300800 */
[----:B---3--:R-:W-:-:S03]  /*aa530*/  IMAD.MOV.U32 R24, RZ, RZ, R2 ;  /* 0x000000ffff187224 */ /* 0x008fc600078e0002 */
[----:B------:R-:W3:Y:S04]  /*aa540*/  LDL.LU R2, [R1+0x3914] ;  /* 0x0039140001027983 */ /* 0x000ee80000300800 */
[----:B------:R-:W4:Y:S04]  /*aa550*/  LDL.LU R25, [R1+0x1e4] ;  /* 0x0001e40001197983 */ /* 0x000f280000300800 */
[----:B------:R-:W4:Y:S04]  /*aa560*/  LDL.LU R26, [R1+0x1e8] ;  /* 0x0001e800011a7983 */ /* 0x000f280000300800 */
[----:B-1----:R-:W-:Y:S04]  /*aa570*/  STL.64 [R1+0x36d8], R8 ;  /* 0x0036d80801007387 */ /* 0x002fe80000100a00 */
[----:B------:R-:W-:Y:S04]  /*aa580*/  STL.64 [R1+0x36d0], R10 ;  /* 0x0036d00a01007387 */ /* 0x000fe80000100a00 */
[----:B------:R0:W-:Y:S01]  /*aa590*/  STSM.16.M88.4 [R57], R44 ;  /* 0x0000002c39007844 */ /* 0x0001e20000000200 */
[----:B------:R-:W-:-:S03]  /*aa5a0*/  NOP ;  /* 0x0000000000007918 */ /* 0x000fc60000000000 */
[----:B------:R-:W1:Y:S01]  /*aa5b0*/  LDS.128 R12, [R57] ;  /* 0x00000000390c7984 */ /* 0x000e620000000c00 */
[----:B------:R-:W-:Y:S01]  /*aa5c0*/  NOP ;  /* 0x0000000000007918 */ /* 0x000fe20000000000 */
[----:B---3--:R-:W-:Y:S02]  /*aa5d0*/  IMAD.MOV.U32 R28, RZ, RZ, R2 ;  /* 0x000000ffff1c7224 */ /* 0x008fe400078e0002 */
[----:B------:R-:W3:Y:S04]  /*aa5e0*/  LDL.LU R2, [R1+0x3910] ;  /* 0x0039100001027983 */ /* 0x000ee80000300800 */
[----:B------:R-:W3:Y:S04]  /*aa5f0*/  LDL.LU R29, [R1+0x204] ;  /* 0x00020400011d7983 */ /* 0x000ee80000300800 */
[----:B------:R-:W3:Y:S04]  /*aa600*/  LDL.LU R30, [R1+0x208] ;  /* 0x00020800011e7983 */ /* 0x000ee80000300800 */
[----:B------:R-:W3:Y:S04]  /*aa610*/  LDL.LU R31, [R1+0x20c] ;  /* 0x00020c00011f7983 */ /* 0x000ee80000300800 */
[----:B--2---:R-:W-:Y:S01]  /*aa620*/  STSM.16.M88.4 [R57], R16 ;  /* 0x0000001039007844 */ /* 0x004fe20000000200 */
[----:B------:R-:W-:-:S03]  /*aa630*/  NOP ;  /* 0x0000000000007918 */ /* 0x000fc60000000000 */
[----:B------:R-:W2:Y:S01]  /*aa640*/  LDS.128 R16, [R57] ;  /* 0x0000000039107984 */ /* 0x000ea20000000c00 */
[----:B------:R-:W-:Y:S01]  /*aa650*/  IMAD.MOV.U32 R27, RZ, RZ, R40 ;  /* 0x000000ffff1b7224 */ /* 0x000fe200078e0028 */
[----:B------:R-:W-:Y:S02]  /*aa660*/  NOP ;  /* 0x0000000000007918 */ /* 0x000fe40000000000 */
[----:B------:R-:W2:Y:S04]  /*aa670*/  LDL.LU R52, [R1+0x270] ;  /* 0x0002700001347983 */ /* 0x000ea80000300800 */
[----:B------:R-:W2:Y:S04]  /*aa680*/  LDL.LU R53, [R1+0x274] ;  /* 0x0002740001357983 */ /* 0x000ea80000300800 */
[----:B----4-:R-:W-:Y:S01]  /*aa690*/  STSM.16.M88.4 [R57], R20 ;  /* 0x0000001439007844 */ /* 0x010fe20000000200 */
[----:B------:R-:W-:-:S03]  /*aa6a0*/  NOP ;  /* 0x0000000000007918 */ /* 0x000fc60000000000 */
[----:B------:R-:W4:Y:S01]  /*aa6b0*/  LDS.128 R20, [R57] ;  /* 0x0000000039147984 */ /* 0x000f220000000c00 */
[----:B------:R-:W-:Y:S01]  /*aa6c0*/  NOP ;  /* 0x0000000000007918 */ /* 0x000fe20000000000 */
[----:B---3--:R-:W-:Y:S02]  /*aa6d0*/  IMAD.MOV.U32 R54, RZ, RZ, R2 ;  /* 0x000000ffff367224 */ /* 0x008fe400078e0002 */
[----:B------:R-:W3:Y:S04]  /*aa6e0*/  LDL.LU R2, [R1+0x390c] ;  /* 0x00390c0001027983 */ /* 0x000ee80000300800 */
[----:B0-----:R-:W3:Y:S04]  /*aa6f0*/  LDL.LU R47, [R1+0xe20] ;  /* 0x000e2000012f7983 */ /* 0x001ee80000300800 */
[----:B------:R-:W3:Y:S04]  /*aa700*/  LDL.LU R40, [R1+0xdfc] ;  /* 0x000dfc0001287983 */ /* 0x000ee80000300800 */
[----:B-1----:R-:W-:Y:S04]  /*aa710*/  STL [R1+0x3884], R12 ;  /* 0x0038840c01007387 */ /* 0x002fe80000100800 */
[----:B------:R-:W-:Y:S04]  /*aa720*/  STL [R1+0x3880], R13 ;  /* 0x0038800d01007387 */ /* 0x000fe80000100800 */
[----:B------:R-:W-:Y:S04]  /*aa730*/  STL.64 [R1+0x3678], R14 ;  /* 0x0036780e01007387 */ /* 0x000fe80000100a00 */
[----:B--2---:R-:W-:Y:S04]  /*aa740*/  STL.64 [R1+0x3668], R16 ;  /* 0x0036681001007387 */ /* 0x004fe80000100a00 */
[----:B------:R-:W-:Y:S04]  /*aa750*/  STL.64 [R1+0x3658], R18 ;  /* 0x0036581201007387 */ /* 0x000fe80000100a00 */
[----:B------:R-:W2:Y:S04]  /*aa760*/  LDL.LU R42, [R1+0xdec] ;  /* 0x000dec00012a7983 */ /* 0x000ea80000300800 */
[----:B------:R-:W-:Y:S01]  /*aa770*/  STSM.16.M88.4 [R57], R24 ;  /* 0x0000001839007844 */ /* 0x000fe20000000200 */
[----:B------:R-:W-:-:S03]  /*aa780*/  NOP ;  /* 0x0000000000007918 */ /* 0x000fc60000000000 */
[----:B------:R-:W0:Y:S01]  /*aa790*/  LDS.128 R24, [R57] ;  /* 0x0000000039187984 */ /* 0x000e220000000c00 */
[----:B------:R-:W-:-:S03]  /*aa7a0*/  NOP ;  /* 0x0000000000007918 */ /* 0x000fc60000000000 */
[----:B------:R-:W-:Y:S01]  /*aa7b0*/  STSM.16.M88.4 [R57], R28 ;  /* 0x0000001c39007844 */ /* 0x000fe20000000200 */
[----:B------:R-:W-:-:S03]  /*aa7c0*/  NOP ;  /* 0x0000000000007918 */ /* 0x000fc60000000000 */
[----:B------:R-:W1:Y:S01]  /*aa7d0*/  LDS.128 R28, [R57] ;  /* 0x00000000391c7984 */ /* 0x000e620000000c00 */
[----:B------:R-:W-:Y:S01]  /*aa7e0*/  IMAD.MOV.U32 R55, RZ, RZ, R35 ;  /* 0x000000ffff377224 */ /* 0x000fe200078e0023 */
[----:B------:R-:W-:Y:S02]  /*aa7f0*/  NOP ;  /* 0x0000000000007918 */ /* 0x000fe40000000000 */
[----:B----4-:R-:W-:Y:S04]  /*aa800*/  STL.64 [R1+0x3680], R20 ;  /* 0x0036801401007387 */ /* 0x010fe80000100a00 */
[----:B------:R-:W-:Y:S04]  /*aa810*/  STL.64 [R1+0x3660], R22 ;  /* 0x0036601601007387 */ /* 0x000fe80000100a00 */
[----:B------:R4:W-:Y:S04]  /*aa820*/  STSM.16.M88.4 [R57], R52 ;  /* 0x0000003439007844 */ /* 0x0009e80000000200 */
[----:B0-----:R-:W-:Y:S04]  /*aa830*/  STL.64 [R1+0x3688], R26 ;  /* 0x0036881a01007387 */ /* 0x001fe80000100a00 */
[----:B------:R-:W-:Y:S04]  /*aa840*/  STL.64 [R1+0x3710], R24 ;  /* 0x0037101801007387 */ /* 0x000fe80000100a00 */
[----:B-1----:R-:W-:Y:S04]  /*aa850*/  STL.64 [R1+0x3720], R30 ;  /* 0x0037201e01007387 */ /* 0x002fe80000100a00 */
[----:B------:R-:W-:Y:S04]  /*aa860*/  STL.64 [R1+0x3718], R28 ;  /* 0x0037181c01007387 */ /* 0x000fe80000100a00 */
[----:B----4-:R-:W4:Y:S01]  /*aa870*/  LDL.LU R52, [R1+0x220] ;  /* 0x0002200001347983 */ /* 0x010f220000300800 */
[----:B---3--:R-:W-:-:S02]  /*aa880*/  LOP3.LUT R5, R47, 0xffff, RZ, 0xc0, !PT ;  /* 0x0000ffff2f057812 */ /* 0x008fc400078ec0ff */
[----:B------:R-:W-:-:S03]  /*aa890*/  LOP3.LUT R4, R40, 0xffff, RZ, 0xc0, !PT ;  /* 0x0000ffff28047812 */ /* 0x000fc600078ec0ff */
[----:B------:R-:W-:Y:S04]  /*aa8a0*/  STL [R1+0x14c4], R5 ;  /* 0x0014c40501007387 */ /* 0x000fe80000100800 */
[----:B------:R-:W4:Y:S04]  /*aa8b0*/  LDL.LU R53, [R1+0x224] ;  /* 0x0002240001357983 */ /* 0x000f280000300800 */
[----:B------:R-:W-:Y:S04]  /*aa8c0*/  STL [R1+0x14c0], R4 ;  /* 0x0014c00401007387 */ /* 0x000fe80000100800 */
[----:B------:R-:W4:Y:S04]  /*aa8d0*/  LDL.LU R54, [R1+0x228] ;  /* 0x0002280001367983 */ /* 0x000f280000300800 */
[----:B------:R-:W3:Y:S04]  /*aa8e0*/  LDL.LU R40, [R1+0x133c] ;  /* 0x00133c0001287983 */ /* 0x000ee80000300800 */
[----:B------:R-:W4:Y:S04]  /*aa8f0*/  LDL.LU R48, [R1+0x1710] ;  /* 0x0017100001307983 */ /* 0x000f280000300800 */
[----:B------:R-:W4:Y:S01]  /*aa900*/  LDL.LU R49, [R1+0x1714] ;  /* 0x0017140001317983 */ /* 0x000f220000300800 */
[----:B--2---:R-:W-:-:S03]  /*aa910*/  LOP3.LUT R3, R42, 0xffff, RZ, 0xc0, !PT ;  /* 0x0000ffff2a037812 */ /* 0x004fc600078ec0ff */
[----:B------:R-:W2:Y:S04]  /*aa920*/  LDL.LU R56, [R1+0x1718] ;  /* 0x0017180001387983 */ /* 0x000ea80000300800 */
[----:B------:R-:W2:Y:S04]  /*aa930*/  LDL.LU R41, [R1+0x171c] ;  /* 0x00171c0001297983 */ /* 0x000ea80000300800 */
[----:B------:R-:W4:Y:S04]  /*aa940*/  LDL.LU R44, [R1+0x14a8] ;  /* 0x0014a800012c7983 */ /* 0x000f280000300800 */
[----:B------:R-:W4:Y:S04]  /*aa950*/  LDL.LU R42, [R1+0x1420] ;  /* 0x00142000012a7983 */ /* 0x000f280000300800 */
[----:B------:R-:W4:Y:S04]  /*aa960*/  LDL.LU R43, [R1+0x1460] ;  /* 0x00146000012b7983 */ /* 0x000f280000300800 */
[----:B------:R-:W-:Y:S04]  /*aa970*/  STL [R1+0x14a0], R3 ;  /* 0x0014a00301007387 */ /* 0x000fe80000100800 */
[----:B------:R-:W4:Y:S04]  /*aa980*/  LDL.LU R58, [R1+0x1480] ;  /* 0x00148000013a7983 */ /* 0x000f280000300800 */
[----:B------:R-:W4:Y:S04]  /*aa990*/  LDL.LU R46, [R1+0xe28] ;  /* 0x000e2800012e7983 */ /* 0x000f280000300800 */
[----:B------:R-:W4:Y:S04]  /*aa9a0*/  LDL.LU R59, [R1+0x1440] ;  /* 0x00144000013b7983 */ /* 0x000f280000300800 */
[----:B------:R-:W4:Y:S04]  /*aa9b0*/  LDL.LU R45, [R1+0x2754] ;  /* 0x00275400012d7983 */ /* 0x000f280000300800 */
[----:B------:R-:W4:Y:S04]  /*aa9c0*/  LDL.LU R47, [R1+0x26ac] ;  /* 0x0026ac00012f7983 */ /* 0x000f280000300800 */
[----:B------:R-:W4:Y:S01]  /*aa9d0*/  LDL.LU R60, [R1+0x26f4] ;  /* 0x0026f400013c7983 */ /* 0x000f220000300800 */
[----:B------:R-:W-:-:S02]  /*aa9e0*/  PRMT R32, R33, 0x5410, R32 ;  /* 0x0000541021207816 */ /* 0x000fc40000000020 */
[----:B------:R-:W-:Y:S02]  /*aa9f0*/  LOP3.LUT R2, R2, 0xffff, RZ, 0xc0, !PT ;  /* 0x0000ffff02027812 */ /* 0x000fe400078ec0ff */
[----:B------:R-:W-:Y:S02]  /*aaa00*/  PRMT R36, R36, 0x4210, R5 ;  /* 0x0000421024247816 */ /* 0x000fe40000000005 */
[----:B------:R-:W-:Y:S02]  /*aaa10*/  PRMT R37, R37, 0x4210, R4 ;  /* 0x0000421025257816 */ /* 0x000fe40000000004 */
[----:B------:R-:W-:Y:S02]  /*aaa20*/  PRMT R38, R38, 0x4210, R2 ;  /* 0x0000421026267816 */ /* 0x000fe40000000002 */
[----:B------:R-:W-:Y:S01]  /*aaa30*/  PRMT R39, R32, 0x4210, R3 ;  /* 0x0000421020277816 */ /* 0x000fe20000000003 */
[----:B------:R-:W-:Y:S01]  /*aaa40*/  IMAD.MOV.U32 R55, RZ, RZ, R34 ;  /* 0x000000ffff377224 */ /* 0x000fe200078e0022 */
[----:B------:R-:W-:Y:S01]  /*aaa50*/  NOP ;  /* 0x0000000000007918 */ /* 0x000fe20000000000 */
[----:B------:R-:W0:Y:S01]  /*aaa60*/  LDS.128 R32, [R57] ;  /* 0x0000000039207984 */ /* 0x000e220000000c00 */
[----:B------:R-:W-:-:S03]  /*aaa70*/  NOP ;  /* 0x0000000000007918 */ /* 0x000fc60000000000 */
[----:B------:R-:W-:Y:S01]  /*aaa80*/  STSM.16.M88.4 [R57], R36 ;  /* 0x0000002439007844 */ /* 0x000fe20000000200 */
[----:B------:R-:W-:-:S03]  /*aaa90*/  NOP ;  /* 0x0000000000007918 */ /* 0x000fc60000000000 */
[----:B------:R-:W1:Y:S01]  /*aaaa0*/  LDS.128 R36, [R57] ;  /* 0x0000000039247984 */ /* 0x000e620000000c00 */
[----:B------:R-:W-:-:S03]  /*aaab0*/  NOP ;  /* 0x0000000000007918 */ /* 0x000fc60000000000 */
[----:B0-----:R-:W-:Y:S04]  /*aaac0*/  STL.64 [R1+0x3730], R34 ;  /* 0x0037302201007387 */ /* 0x001fe80000100a00 */
[----:B------:R-:W-:Y:S04]  /*aaad0*/  STL.64 [R1+0x3728], R32 ;  /* 0x0037282001007387 */ /* 0x000fe80000100a00 */
[----:B-1----:R-:W-:Y:S04]  /*aaae0*/  STL.64 [R1+0x3740], R38 ;  /* 0x0037402601007387 */ /* 0x002fe80000100a00 */
[----:B------:R-:W-:Y:S04]  /*aaaf0*/  STL.64 [R1+0x3738], R36 ;  /* 0x0037382401007387 */ /* 0x000fe80000100a00 */
[----:B------:R-:W-:Y:S01]  /*aab00*/  STL [R1+0x387c], R57 ;  /* 0x00387c3901007387 */ /* 0x000fe20000100800 */
[----:B---3--:R-:W-:-:S04]  /*aab10*/  SHF.R.U32.HI R40, RZ, 0x8, R40 ;  /* 0x00000008ff287819 */ /* 0x008fc80000011628 */
[----:B------:R-:W-:-:S04]  /*aab20*/  LOP3.LUT R40, R40, 0xffff, RZ, 0xc0, !PT ;  /* 0x0000ffff28287812 */ /* 0x000fc800078ec0ff */
[--C-:B------:R-:W-:Y:S02]  /*aab30*/  PRMT R3, R40, 0x3340, R0.reuse ;  /* 0x0000334028037816 */ /* 0x100fe40000000000 */
[----:B--2---:R-:W-:Y:S02]  /*aab40*/  F2FP.SATFINITE.E5M2.F32.PACK_AB_MERGE_C R8, R41, R56, RZ ;  /* 0x000000382908723e */ /* 0x004fe400048060ff */
[----:B----4-:R-:W-:Y:S02]  /*aab50*/  LOP3.LUT R44, R44, 0xffff, RZ, 0xc0, !PT ;  /* 0x0000ffff2c2c7812 */ /* 0x010fe400078ec0ff */
[----:B------:R-:W-:Y:S02]  /*aab60*/  LOP3.LUT R42, R42, 0xffff, RZ, 0xc0, !PT ;  /* 0x0000ffff2a2a7812 */ /* 0x000fe400078ec0ff */
[----:B------:R-:W-:Y:S02]  /*aab70*/  LOP3.LUT R43, R43, 0xffff, RZ, 0xc0, !PT ;  /* 0x0000ffff2b2b7812 */ /* 0x000fe400078ec0ff */
[----:B------:R-:W-:-:S02]  /*aab80*/  PRMT R40, R42, 0x3340, R0 ;  /* 0x000033402a287816 */ /* 0x000fc40000000000 */
[--C-:B------:R-:W-:Y:S02]  /*aab90*/  PRMT R41, R44, 0x3340, R43.reuse ;  /* 0x000033402c297816 */ /* 0x100fe4000000002b */
        /* <DEDUP_REMOVED lines=8> */
[----:B------:R-:W-:-:S03]  /*aac20*/  PRMT R5, R41, 0x3340, R40 ;  /* 0x0000334029057816 */ /* 0x000fc60000000028 */
[----:B------:R-:W-:Y:S01]  /*aac30*/  STL [R1+0x38f8], R23 ;  /* 0x0038f81701007387 */ /* 0x000fe20000100800 */
[----:B0-----:R-:W-:-:S03]  /*aac40*/  PRMT R3, R42, 0x3340, R0 ;  /* 0x000033402a037816 */ /* 0x001fc60000000000 */
[----:B------:R-:W-:Y:S01]  /*aac50*/  STL [R1+0x3904], R5 ;  /* 0x0039040501007387 */ /* 0x000fe20000100800 */
[----:B------:R-:W-:-:S03]  /*aac60*/  LOP3.LUT R43, R58, 0xffff, RZ, 0xc0, !PT ;  /* 0x0000ffff3a2b7812 */ /* 0x000fc600078ec0ff */
[----:B------:R0:W-:Y:S01]  /*aac70*/  STL [R1+0x204], R3 ;  /* 0x0002040301007387 */ /* 0x0001e20000100800 */
[----:B------:R-:W-:-:S03]  /*aac80*/  LOP3.LUT R42, R59, 0xffff, RZ, 0xc0, !PT ;  /* 0x0000ffff3b2a7812 */ /* 0x000fc600078ec0ff */
[----:B------:R1:W-:Y:S01]  /*aac90*/  STSM.16.M88.4 [R57], R52 ;  /* 0x0000003439007844 */ /* 0x0003e20000000200 */
[----:B------:R-:W-:-:S03]  /*aaca0*/  LOP3.LUT R44, R60, 0xffff, RZ, 0xc0, !PT ;  /* 0x0000ffff3c2c7812 */ /* 0x000fc600078ec0ff */
[----:B0-----:R-:W2:Y:S04]  /*aacb0*/  LDL.LU R3, [R1+0x1484] ;  /* 0x0014840001037983 */ /* 0x001ea80000300800 */
[----:B-1----:R-:W3:Y:S04]  /*aacc0*/  LDL.LU R54, [R1+0xe2c] ;  /* 0x000e2c0001367983 */ /* 0x002ee80000300800 */
[----:B------:R-:W4:Y:S04]  /*aacd0*/  LDL.LU R55, [R1+0x1444] ;  /* 0x0014440001377983 */ /* 0x000f280000300800 */
[----:B------:R-:W2:Y:S04]  /*aace0*/  LDL.LU R58, [R1+0x2760] ;  /* 0x00276000013a7983 */ /* 0x000ea80000300800 */
[----:B------:R-:W3:Y:S04]  /*aacf0*/  LDL.LU R59, [R1+0x26bc] ;  /* 0x0026bc00013b7983 */ /* 0x000ee80000300800 */
[----:B------:R-:W4:Y:S01]  /*aad00*/  LDL.LU R60, [R1+0x2700] ;  /* 0x00270000013c7983 */ /* 0x000f220000300800 */
[----:B------:R-:W-:-:S03]  /*aad10*/  F2FP.SATFINITE.E5M2.F32.PACK_AB_MERGE_C R9, R49, R48, RZ ;  /* 0x000000303109723e */ /* 0x000fc600048060ff */
[----:B------:R-:W4:Y:S04]  /*aad20*/  LDL.LU R48, [R1+0x2724] ;  /* 0x0027240001307983 */ /* 0x000f280000300800 */
[----:B------:R-:W4:Y:S01]  /*aad30*/  LDL.LU R49, [R1+0x269c] ;  /* 0x00269c0001317983 */ /* 0x000f220000300800 */
[----:B------:R-:W-:Y:S02]  /*aad40*/  LOP3.LUT R46, R46, 0xffff, RZ, 0xc0, !PT ;  /* 0x0000ffff2e2e7812 */ /* 0x000fe400078ec0ff */
[----:B------:R-:W-:Y:S01]  /*aad50*/  PRMT R41, R43, 0x3340, R42 ;  /* 0x000033402b297816 */ /* 0x000fe2000000002a */
[----:B------:R-:W4:Y:S01]  /*aad60*/  LDL.LU R56, [R1+0x26e4] ;  /* 0x0026e40001387983 */ /* 0x000f220000300800 */
[----:B------:R-:W-:Y:S02]  /*aad70*/  PRMT R40, R46, 0x3340, R0 ;  /* 0x000033402e287816 */ /* 0x000fe40000000000 */
[----:B------:R-:W-:-:S02]  /*aad80*/  LOP3.LUT R45, R45, 0xffff, RZ, 0xc0, !PT ;  /* 0x0000ffff2d2d7812 */ /* 0x000fc400078ec0ff */
[----:B------:R-:W-:Y:S02]  /*aad90*/  LOP3.LUT R47, R47, 0xffff, RZ, 0xc0, !PT ;  /* 0x0000ffff2f2f7812 */ /* 0x000fe400078ec0ff */
[----:B------:R-:W-:Y:S02]  /*aada0*/  PRMT R22, R41, 0x5410, R40 ;  /* 0x0000541029167816 */ /* 0x000fe40000000028 */
[----:B------:R-:W-:Y:S02]  /*aadb0*/  PRMT R40, R47, 0x3340, R0 ;  /* 0x000033402f287816 */ /* 0x000fe40000000000 */
[----:B------:R-:W-:-:S04]  /*aadc0*/  PRMT R41, R45, 0x3340, R44 ;  /* 0x000033402d297816 */ /* 0x000fc8000000002c */
[----:B------:R-:W-:Y:S02]  /*aadd0*/  PRMT R24, R41, 0x5410, R40 ;  /* 0x0000541029187816 */ /* 0x000fe40000000028 */
[----:B------:R-:W-:Y:S02]  /*aade0*/  SHF.R.U32.HI R41, RZ, 0x8, R45 ;  /* 0x00000008ff297819 */ /* 0x000fe4000001162d */
[----:B------:R-:W-:Y:S02]  /*aadf0*/  SHF.R.U32.HI R40, RZ, 0x8, R44 ;  /* 0x00000008ff287819 */ /* 0x000fe4000001162c */
[----:B------:R-:W-:Y:S02]  /*aae00*/  LOP3.LUT R41, R41, 0xffff, RZ, 0xc0, !PT ;  /* 0x0000ffff29297812 */ /* 0x000fe400078ec0ff */
[----:B------:R-:W-:-:S04]  /*aae10*/  LOP3.LUT R40, R40, 0xffff, RZ, 0xc0, !PT ;  /* 0x0000ffff28287812 */ /* 0x000fc800078ec0ff */
[----:B------:R-:W-:Y:S02]  /*aae20*/  PRMT R16, R41, 0x3340, R40 ;  /* 0x0000334029107816 */ /* 0x000fe40000000028 */
[----:B------:R-:W-:-:S04]  /*aae30*/  SHF.R.U32.HI R41, RZ, 0x8, R47 ;  /* 0x00000008ff297819 */ /* 0x000fc8000001162f */
[----:B------:R-:W-:Y:S01]  /*aae40*/  LOP3.LUT R41, R41, 0xffff, RZ, 0xc0, !PT ;  /* 0x0000ffff29297812 */ /* 0x000fe200078ec0ff */
[----:B------:R0:W-:Y:S03]  /*aae50*/  STL [R1+0x38fc], R22 ;  /* 0x0038fc1601007387 */ /* 0x0001e60000100800 */
[----:B------:R-:W-:Y:S01]  /*aae60*/  PRMT R4, R41, 0x3340, R0 ;  /* 0x0000334029047816 */ /* 0x000fe20000000000 */
[----:B------:R-:W-:Y:S01]  /*aae70*/  STL [R1+0x3900], R24 ;  /* 0x0039001801007387 */ /* 0x000fe20000100800 */
[----:B------:R-:W-:-:S03]  /*aae80*/  SHF.R.U32.HI R40, RZ, 0x8, R46 ;  /* 0x00000008ff287819 */ /* 0x000fc6000001162e */
[----:B------:R-:W-:Y:S04]  /*aae90*/  STL [R1+0x3908], R16 ;  /* 0x0039081001007387 */ /* 0x000fe80000100800 */
[----:B------:R1:W-:Y:S01]  /*aaea0*/  STL [R1+0x1fc], R4 ;  /* 0x0001fc0401007387 */ /* 0x0003e20000100800 */
[----:B------:R-:W-:Y:S02]  /*aaeb0*/  SHF.R.U32.HI R43, RZ, 0x8, R43 ;  /* 0x00000008ff2b7819 */ /* 0x000fe4000001162b */
[----:B------:R-:W-:Y:S02]  /*aaec0*/  SHF.R.U32.HI R42, RZ, 0x8, R42 ;  /* 0x00000008ff2a7819 */ /* 0x000fe4000001162a */
[----:B------:R-:W-:Y:S02]  /*aaed0*/  LOP3.LUT R43, R43, 0xffff, RZ, 0xc0, !PT ;  /* 0x0000ffff2b2b7812 */ /* 0x000fe400078ec0ff */
[----:B------:R-:W-:-:S02]  /*aaee0*/  LOP3.LUT R42, R42, 0xffff, RZ, 0xc0, !PT ;  /* 0x0000ffff2a2a7812 */ /* 0x000fc400078ec0ff */
[----:B------:R-:W-:Y:S02]  /*aaef0*/  LOP3.LUT R40, R40, 0xffff, RZ, 0xc0, !PT ;  /* 0x0000ffff28287812 */ /* 0x000fe400078ec0ff */
[----:B------:R-:W-:Y:S02]  /*aaf00*/  PRMT R6, R43, 0x3340, R42 ;  /* 0x000033402b067816 */ /* 0x000fe4000000002a */
[----:B------:R-:W-:Y:S01]  /*aaf10*/  PRMT R23, R40, 0x3340, R0 ;  /* 0x0000334028177816 */ /* 0x000fe20000000000 */
[----:B------:R-:W-:Y:S01]  /*aaf20*/  NOP ;  /* 0x0000000000007918 */ /* 0x000fe20000000000 */
[----:B--2---:R-:W-:Y:S02]  /*aaf30*/  LOP3.LUT R45, R58, 0xffff, RZ, 0xc0, !PT ;  /* 0x0000ffff3a2d7812 */ /* 0x004fe400078ec0ff */
[----:B------:R-:W2:Y:S01]  /*aaf40*/  LDL.LU R58, [R1+0x272c] ;  /* 0x00272c00013a7983 */ /* 0x000ea20000300800 */
[----:B---3--:R-:W-:-:S03]  /*aaf50*/  LOP3.LUT R46, R59, 0xffff, RZ, 0xc0, !PT ;  /* 0x0000ffff3b2e7812 */ /* 0x008fc600078ec0ff */
[----:B------:R-:W3:Y:S01]  /*aaf60*/  LDL.LU R59, [R1+0x26a4] ;  /* 0x0026a400013b7983 */ /* 0x000ee20000300800 */
[----:B----4-:R-:W-:-:S03]  /*aaf70*/  LOP3.LUT R44, R60, 0xffff, RZ, 0xc0, !PT ;  /* 0x0000ffff3c2c7812 */ /* 0x010fc600078ec0ff */
[----:B------:R-:W4:Y:S01]  /*aaf80*/  LDL.LU R60, [R1+0x26ec] ;  /* 0x0026ec00013c7983 */ /* 0x000f220000300800 */
[----:B------:R-:W-:Y:S02]  /*aaf90*/  LOP3.LUT R43, R3, 0xffff, RZ, 0xc0, !PT ;  /* 0x0000ffff032b7812 */ /* 0x000fe400078ec0ff */
[----:B0-----:R-:W-:Y:S02]  /*aafa0*/  LOP3.LUT R22, R54, 0xffff, RZ, 0xc0, !PT ;  /* 0x0000ffff36167812 */ /* 0x001fe400078ec0ff */
[----:B------:R-:W-:Y:S02]  /*aafb0*/  LOP3.LUT R42, R55, 0xffff, RZ, 0xc0, !PT ;  /* 0x0000ffff372a7812 */ /* 0x000fe400078ec0ff */
[----:B------:R-:W-:Y:S02]  /*aafc0*/  PRMT R40, R22, 0x3340, R0 ;  /* 0x0000334016287816 */ /* 0x000fe40000000000 */
[----:B------:R-:W-:-:S04]  /*aafd0*/  PRMT R41, R43, 0x3340, R42 ;  /* 0x000033402b297816 */ /* 0x000fc8000000002a */
[----:B------:R-:W-:Y:S02]  /*aafe0*/  PRMT R21, R41, 0x5410, R40 ;  /* 0x0000541029157816 */ /* 0x000fe40000000028 */
[----:B------:R-:W-:Y:S02]  /*aaff0*/  PRMT R40, R46, 0x3340, R0 ;  /* 0x000033402e287816 */ /* 0x000fe40000000000 */
[----:B------:R-:W-:-:S04]  /*ab000*/  PRMT R41, R45, 0x3340, R44 ;  /* 0x000033402d297816 */ /* 0x000fc8000000002c */
[----:B------:R-:W-:Y:S02]  /*ab010*/  PRMT R25, R41, 0x5410, R40 ;  /* 0x0000541029197816 */ /* 0x000fe40000000028 */
[----:B------:R-:W-:Y:S02]  /*ab020*/  SHF.R.U32.HI R41, RZ, 0x8, R43 ;  /* 0x00000008ff297819 */ /* 0x000fe4000001162b */
[----:B------:R-:W-:Y:S02]  /*ab030*/  SHF.R.U32.HI R40, RZ, 0x8, R42 ;  /* 0x00000008ff287819 */ /* 0x000fe4000001162a */
[----:B------:R-:W-:Y:S02]  /*ab040*/  LOP3.LUT R41, R41, 0xffff, RZ, 0xc0, !PT ;  /* 0x0000ffff29297812 */ /* 0x000fe400078ec0ff */
[----:B------:R-:W-:Y:S02]  /*ab050*/  LOP3.LUT R40, R40, 0xffff, RZ, 0xc0, !PT ;  /* 0x0000ffff28287812 */ /* 0x000fe400078ec0ff */
[----:B------:R-:W-:-:S02]  /*ab060*/  SHF.R.U32.HI R43, RZ, 0x8, R45 ;  /* 0x00000008ff2b7819 */ /* 0x000fc4000001162d */
[----:B------:R-:W-:Y:S02]  /*ab070*/  SHF.R.U32.HI R42, RZ, 0x8, R44 ;  /* 0x00000008ff2a7819 */ /* 0x000fe4000001162c */
[----:B------:R-:W-:Y:S02]  /*ab080*/  PRMT R7, R41, 0x3340, R40 ;  /* 0x0000334029077816 */ /* 0x000fe40000000028 */
[----:B------:R-:W-:Y:S02]  /*ab090*/  LOP3.LUT R43, R43, 0xffff, RZ, 0xc0, !PT ;  /* 0x0000ffff2b2b7812 */ /* 0x000fe400078ec0ff */
[----:B------:R-:W-:Y:S01]  /*ab0a0*/  LOP3.LUT R42, R42, 0xffff, RZ, 0xc0, !PT ;  /* 0x0000ffff2a2a7812 */ /* 0x000fe200078ec0ff */
[----:B------:R-:W-:Y:S03]  /*ab0b0*/  STL [R1+0x3888], R7 ;  /* 0x0038880701007387 */ /* 0x000fe60000100800 */
[----:B------:R-:W-:Y:S01]  /*ab0c0*/  PRMT R17, R43, 0x3340, R42 ;  /* 0x000033402b117816 */ /* 0x000fe2000000002a */
[----:B------:R-:W4:Y:S01]  /*ab0d0*/  LDL.LU R3, [R1+0x14b0] ;  /* 0x0014b00001037983 */ /* 0x000f220000300800 */
[----:B------:R-:W-:-:S03]  /*ab0e0*/  LOP3.LUT R42, R49, 0xffff, RZ, 0xc0, !PT ;  /* 0x0000ffff312a7812 */ /* 0x000fc600078ec0ff */
[----:B------:R-:W4:Y:S01]  /*ab0f0*/  LDL.LU R54, [R1+0x1438] ;  /* 0x0014380001367983 */ /* 0x000f220000300800 */
[----:B------:R-:W-:Y:S02]  /*ab100*/  PRMT R40, R42, 0x3340, R0 ;  /* 0x000033402a287816 */ /* 0x000fe40000000000 */
[----:B------:R-:W-:Y:S01]  /*ab110*/  SHF.R.U32.HI R42, RZ, 0x8, R42 ;  /* 0x00000008ff2a7819 */ /* 0x000fe2000001162a */
[----:B------:R-:W4:Y:S03]  /*ab120*/  LDL.LU R55, [R1+0x1464] ;  /* 0x0014640001377983 */ /* 0x000f260000300800 */
[----:B------:R-:W-:-:S04]  /*ab130*/  LOP3.LUT R42, R42, 0xffff, RZ, 0xc0, !PT ;  /* 0x0000ffff2a2a7812 */ /* 0x000fc800078ec0ff */
[----:B-1----:R-:W-:Y:S02]  /*ab140*/  PRMT R4, R42, 0x3340, R0 ;  /* 0x000033402a047816 */ /* 0x002fe40000000000 */
[----:B------:R-:W-:-:S03]  /*ab150*/  LOP3.LUT R44, R48, 0xffff, RZ, 0xc0, !PT ;  /* 0x0000ffff302c7812 */ /* 0x000fc600078ec0ff */
[----:B------:R0:W-:Y:S04]  /*ab160*/  STL [R1+0x1f8], R4 ;  /* 0x0001f80401007387 */ /* 0x0001e80000100800 */
[----:B------:R-:W4:Y:S04]  /*ab170*/  LDL.LU R48, [R1+0x14ac] ;  /* 0x0014ac0001307983 */ /* 0x000f280000300800 */
[----:B------:R-:W4:Y:S01]  /*ab180*/  LDL.LU R49, [R1+0x143c] ;  /* 0x00143c0001317983 */ /* 0x000f220000300800 */
[----:B------:R-:W-:-:S03]  /*ab190*/  LOP3.LUT R43, R56, 0xffff, RZ, 0xc0, !PT ;  /* 0x0000ffff382b7812 */ /* 0x000fc600078ec0ff */
[----:B------:R-:W4:Y:S01]  /*ab1a0*/  LDL.LU R56, [R1+0x1468] ;  /* 0x0014680001387983 */ /* 0x000f220000300800 */
[----:B------:R-:W-:-:S04]  /*ab1b0*/  PRMT R41, R44, 0x3340, R43 ;  /* 0x000033402c297816 */ /* 0x000fc8000000002b */
[----:B------:R-:W-:Y:S02]  /*ab1c0*/  PRMT R11, R41, 0x5410, R40 ;  /* 0x00005410290b7816 */ /* 0x000fe40000000028 */
[----:B------:R-:W-:Y:S02]  /*ab1d0*/  SHF.R.U32.HI R40, RZ, 0x8, R43 ;  /* 0x00000008ff287819 */ /* 0x000fe4000001162b */
[----:B--2---:R-:W-:Y:S02]  /*ab1e0*/  LOP3.LUT R43, R58, 0xffff, RZ, 0xc0, !PT ;  /* 0x0000ffff3a2b7812 */ /* 0x004fe400078ec0ff */
[----:B------:R-:W2:Y:S01]  /*ab1f0*/  LDL.LU R58, [R1+0x1490] ;  /* 0x00149000013a7983 */ /* 0x000ea20000300800 */
[----:B---3--:R-:W-:-:S03]  /*ab200*/  LOP3.LUT R24, R59, 0xffff, RZ, 0xc0, !PT ;  /* 0x0000ffff3b187812 */ /* 0x008fc600078ec0ff */
[----:B------:R-:W3:Y:S01]  /*ab210*/  LDL.LU R59, [R1+0x1410] ;  /* 0x00141000013b7983 */ /* 0x000ee20000300800 */
[----:B----4-:R-:W-:-:S03]  /*ab220*/  LOP3.LUT R42, R60, 0xffff, RZ, 0xc0, !PT ;  /* 0x0000ffff3c2a7812 */ /* 0x010fc600078ec0ff */
[----:B------:R-:W4:Y:S01]  /*ab230*/  LDL.LU R60, [R1+0x1450] ;  /* 0x00145000013c7983 */ /* 0x000f220000300800 */
[----:B------:R-:W-:Y:S02]  /*ab240*/  SHF.R.U32.HI R41, RZ, 0x8, R44 ;  /* 0x00000008ff297819 */ /* 0x000fe4000001162c */
[----:B------:R-:W-:Y:S02]  /*ab250*/  LOP3.LUT R40, R40, 0xffff, RZ, 0xc0, !PT ;  /* 0x0000ffff28287812 */ /* 0x000fe400078ec0ff */
[----:B------:R-:W-:-:S04]  /*ab260*/  LOP3.LUT R41, R41, 0xffff, RZ, 0xc0, !PT ;  /* 0x0000ffff29297812 */ /* 0x000fc800078ec0ff */
[----:B------:R-:W-:Y:S02]  /*ab270*/  PRMT R18, R41, 0x3340, R40 ;  /* 0x0000334029127816 */ /* 0x000fe40000000028 */
[----:B------:R-:W-:Y:S02]  /*ab280*/  PRMT R40, R24, 0x3340, R0 ;  /* 0x0000334018287816 */ /* 0x000fe40000000000 */
[----:B------:R-:W-:Y:S02]  /*ab290*/  PRMT R41, R43, 0x3340, R42 ;  /* 0x000033402b297816 */ /* 0x000fe4000000002a */
[----:B------:R-:W-:Y:S02]  /*ab2a0*/  SHF.R.U32.HI R43, RZ, 0x8, R43 ;  /* 0x00000008ff2b7819 */ /* 0x000fe4000001162b */
[----:B------:R-:W-:Y:S02]  /*ab2b0*/  PRMT R10, R41, 0x5410, R40 ;  /* 0x00005410290a7816 */ /* 0x000fe40000000028 */
[----:B------:R-:W-:-:S02]  /*ab2c0*/  SHF.R.U32.HI R41, RZ, 0x8, R42 ;  /* 0x00000008ff297819 */ /* 0x000fc4000001162a */
[----:B------:R-:W-:Y:S02]  /*ab2d0*/  SHF.R.U32.HI R40, RZ, 0x8, R46 ;  /* 0x00000008ff287819 */ /* 0x000fe4000001162e */
[----:B------:R-:W-:Y:S02]  /*ab2e0*/  LOP3.LUT R42, R43, 0xffff, RZ, 0xc0, !PT ;  /* 0x0000ffff2b2a7812 */ /* 0x000fe400078ec0ff */
[----:B------:R-:W-:Y:S02]  /*ab2f0*/  LOP3.LUT R41, R41, 0xffff, RZ, 0xc0, !PT ;  /* 0x0000ffff29297812 */ /* 0x000fe400078ec0ff */
[----:B------:R-:W-:Y:S02]  /*ab300*/  LOP3.LUT R40, R40, 0xffff, RZ, 0xc0, !PT ;  /* 0x0000ffff28287812 */ /* 0x000fe400078ec0ff */
[----:B------:R-:W-:Y:S02]  /*ab310*/  PRMT R14, R42, 0x3340, R41 ;  /* 0x000033402a0e7816 */ /* 0x000fe40000000029 */
[----:B0-----:R-:W-:Y:S01]  /*ab320*/  PRMT R4, R40, 0x3340, R0 ;  /* 0x0000334028047816 */ /* 0x001fe20000000000 */
[----:B------:R-:W-:Y:S01]  /*ab330*/  STL.64 [R1+0x3750], R10 ;  /* 0x0037500a01007387 */ /* 0x000fe20000100a00 */
[----:B------:R-:W-:-:S04]  /*ab340*/  LOP3.LUT R42, R54, 0xffff, RZ, 0xc0, !PT ;  /* 0x0000ffff362a7812 */ /* 0x000fc800078ec0ff */
[----:B------:R-:W-:Y:S02]  /*ab350*/  PRMT R40, R42, 0x3340, R0 ;  /* 0x000033402a287816 */ /* 0x000fe40000000000 */
[----:B------:R-:W-:-:S04]  /*ab360*/  SHF.R.U32.HI R42, RZ, 0x8, R42 ;  /* 0x00000008ff2a7819 */ /* 0x000fc8000001162a */
[----:B------:R-:W-:Y:S02]  /*ab370*/  LOP3.LUT R42, R42, 0xffff, RZ, 0xc0, !PT ;  /* 0x0000ffff2a2a7812 */ /* 0x000fe400078ec0ff */
[----:B------:R-:W-:Y:S02]  /*ab380*/  LOP3.LUT R44, R3, 0xffff, RZ, 0xc0, !PT ;  /* 0x0000ffff032c7812 */ /* 0x000fe400078ec0ff */
[----:B------:R-:W-:Y:S01]  /*ab390*/  PRMT R3, R42, 0x3340, R0 ;  /* 0x000033402a037816 */ /* 0x000fe20000000000 */
[----:B------:R0:W-:Y:S04]  /*ab3a0*/  STL.64 [R1+0x3748], R8 ;  /* 0x0037480801007387 */ /* 0x0001e80000100a00 */
[----:B------:R-:W-:Y:S01]  /*ab3b0*/  STL [R1+0x388c], R14 ;  /* 0x00388c0e01007387 */ /* 0x000fe20000100800 */
[----:B------:R-:W-:-:S03]  /*ab3c0*/  LOP3.LUT R45, R48, 0xffff, RZ, 0xc0, !PT ;  /* 0x0000ffff302d7812 */ /* 0x000fc600078ec0ff */
[----:B------:R-:W-:Y:S01]  /*ab3d0*/  STL [R1+0x1f4], R4 ;  /* 0x0001f40401007387 */ /* 0x000fe20000100800 */
[----:B------:R-:W-:-:S03]  /*ab3e0*/  LOP3.LUT R47, R49, 0xffff, RZ, 0xc0, !PT ;  /* 0x0000ffff312f7812 */ /* 0x000fc600078ec0ff */
[----:B------:R1:W-:Y:S04]  /*ab3f0*/  STL [R1+0x1f0], R3 ;  /* 0x0001f00301007387 */ /* 0x0003e80000100800 */
[----:B------:R-:W4:Y:S04]  /*ab400*/  LDL.LU R48, [R1+0x2780] ;  /* 0x0027800001307983 */ /* 0x000f280000300800 */
[----:B------:R-:W4:Y:S01]  /*ab410*/  LDL.LU R49, [R1+0x26e8] ;  /* 0x0026e80001317983 */ /* 0x000f220000300800 */
[----:B------:R-:W-:-:S04]  /*ab420*/  LOP3.LUT R43, R55, 0xffff, RZ, 0xc0, !PT ;  /* 0x0000ffff372b7812 */ /* 0x000fc800078ec0ff */
[----:B------:R-:W-:-:S04]  /*ab430*/  PRMT R41, R44, 0x3340, R43 ;  /* 0x000033402c297816 */ /* 0x000fc8000000002b */
[----:B0-----:R-:W-:Y:S02]  /*ab440*/  PRMT R8, R41, 0x5410, R40 ;  /* 0x0000541029087816 */ /* 0x001fe40000000028 */
[----:B------:R-:W-:Y:S02]  /*ab450*/  SHF.R.U32.HI R40, RZ, 0x8, R43 ;  /* 0x00000008ff287819 */ /* 0x000fe4000001162b */
[----:B------:R-:W-:Y:S02]  /*ab460*/  LOP3.LUT R43, R56, 0xffff, RZ, 0xc0, !PT ;  /* 0x0000ffff382b7812 */ /* 0x000fe400078ec0ff */
[----:B------:R-:W4:Y:S01]  /*ab470*/  LDL.LU R56, [R1+0x2728] ;  /* 0x0027280001387983 */ /* 0x000f220000300800 */
[----:B------:R-:W-:-:S03]  /*ab480*/  SHF.R.U32.HI R41, RZ, 0x8, R44 ;  /* 0x00000008ff297819 */ /* 0x000fc6000001162c */
[----:B-1----:R-:W4:Y:S04]  /*ab490*/  LDL.LU R3, [R1+0x1498] ;  /* 0x0014980001037983 */ /* 0x002f280000300800 */
[----:B------:R-:W4:Y:S04]  /*ab4a0*/  LDL.LU R54, [R1+0x1434] ;  /* 0x0014340001367983 */ /* 0x000f280000300800 */
[----:B------:R-:W4:Y:S01]  /*ab4b0*/  LDL.LU R55, [R1+0x145c] ;  /* 0x00145c0001377983 */ /* 0x000f220000300800 */
[----:B--2---:R-:W-:-:S03]  /*ab4c0*/  LOP3.LUT R44, R58, 0xffff, RZ, 0xc0, !PT ;  /* 0x0000ffff3a2c7812 */ /* 0x004fc600078ec0ff */
[----:B------:R-:W2:Y:S01]  /*ab4d0*/  LDL.LU R58, [R1+0x2784] ;  /* 0x00278400013a7983 */ /* 0x000ea20000300800 */
[----:B---3--:R-:W-:-:S03]  /*ab4e0*/  LOP3.LUT R46, R59, 0xffff, RZ, 0xc0, !PT ;  /* 0x0000ffff3b2e7812 */ /* 0x008fc600078ec0ff */
[----:B------:R-:W3:Y:S01]  /*ab4f0*/  LDL.LU R59, [R1+0x26f8] ;  /* 0x0026f800013b7983 */ /* 0x000ee20000300800 */
[----:B----4-:R-:W-:-:S03]  /*ab500*/  LOP3.LUT R42, R60, 0xffff, RZ, 0xc0, !PT ;  /* 0x0000ffff3c2a7812 */ /* 0x010fc600078ec0ff */
[----:B------:R-:W4:Y:S01]  /*ab510*/  LDL.LU R60, [R1+0x2734] ;  /* 0x00273400013c7983 */ /* 0x000f220000300800 */
[----:B------:R-:W-:Y:S02]  /*ab520*/  LOP3.LUT R41, R41, 0xffff, RZ, 0xc0, !PT ;  /* 0x0000ffff29297812 */ /* 0x000fe400078ec0ff */
[----:B------:R-:W-:-:S04]  /*ab530*/  LOP3.LUT R40, R40, 0xffff, RZ, 0xc0, !PT ;  /* 0x0000ffff28287812 */ /* 0x000fc800078ec0ff */
[----:B------:R-:W-:Y:S02]  /*ab540*/  PRMT R28, R41, 0x3340, R40 ;  /* 0x00003340291c7816 */ /* 0x000fe40000000028 */
        /* <DEDUP_REMOVED lines=14> */
[----:B------:R-:W-:Y:S02]  /*ab630*/  LOP3.LUT R42, R42, 0xffff, RZ, 0xc0, !PT ;  /* 0x0000ffff2a2a7812 */ /* 0x000fe400078ec0ff */
[----:B------:R-:W-:Y:S02]  /*ab640*/  SHF.R.U32.HI R40, RZ, 0x8, R47 ;  /* 0x00000008ff287819 */ /* 0x000fe4000001162f */
[----:B------:R-:W-:-:S02]  /*ab650*/  PRMT R27, R43, 0x3340, R42 ;  /* 0x000033402b1b7816 */ /* 0x000fc4000000002a */
[----:B------:R-:W-:Y:S02]  /*ab660*/  SHF.R.U32.HI R41, RZ, 0x8, R46 ;  /* 0x00000008ff297819 */ /* 0x000fe4000001162e */
[----:B------:R-:W-:Y:S02]  /*ab670*/  LOP3.LUT R40, R40, 0xffff, RZ, 0xc0, !PT ;  /* 0x0000ffff28287812 */ /* 0x000fe400078ec0ff */
[----:B------:R-:W-:Y:S02]  /*ab680*/  LOP3.LUT R41, R41, 0xffff, RZ, 0xc0, !PT ;  /* 0x0000ffff29297812 */ /* 0x000fe400078ec0ff */
[--C-:B------:R-:W-:Y:S02]  /*ab690*/  PRMT R5, R40, 0x3340, R0.reuse ;  /* 0x0000334028057816 */ /* 0x100fe40000000000 */
[----:B------:R-:W-:-:S03]  /*ab6a0*/  PRMT R4, R41, 0x3340, R0 ;  /* 0x0000334029047816 */ /* 0x000fc60000000000 */
[----:B------:R-:W-:Y:S04]  /*ab6b0*/  STL [R1+0x1ec], R5 ;  /* 0x0001ec0501007387 */ /* 0x000fe80000100800 */
[----:B------:R0:W-:Y:S01]  /*ab6c0*/  STL [R1+0x1e8], R4 ;  /* 0x0001e80401007387 */ /* 0x0001e20000100800 */
[----:B------:R-:W-:-:S04]  /*ab6d0*/  LOP3.LUT R42, R49, 0xffff, RZ, 0xc0, !PT ;  /* 0x0000ffff312a7812 */ /* 0x000fc800078ec0ff */
[----:B------:R-:W-:Y:S02]  /*ab6e0*/  PRMT R40, R42, 0x3340, R0 ;  /* 0x000033402a287816 */ /* 0x000fe40000000000 */
[----:B------:R-:W-:-:S04]  /*ab6f0*/  SHF.R.U32.HI R42, RZ, 0x8, R42 ;  /* 0x00000008ff2a7819 */ /* 0x000fc8000001162a */
[----:B------:R-:W-:Y:S02]  /*ab700*/  LOP3.LUT R42, R42, 0xffff, RZ, 0xc0, !PT ;  /* 0x0000ffff2a2a7812 */ /* 0x000fe400078ec0ff */
[----:B------:R-:W-:Y:S02]  /*ab710*/  LOP3.LUT R44, R48, 0xffff, RZ, 0xc0, !PT ;  /* 0x0000ffff302c7812 */ /* 0x000fe400078ec0ff */
[----:B0-----:R-:W-:Y:S01]  /*ab720*/  PRMT R4, R42, 0x3340, R0 ;  /* 0x000033402a047816 */ /* 0x001fe20000000000 */
[----:B------:R-:W4:Y:S04]  /*ab730*/  LDL.LU R48, [R1+0x2744] ;  /* 0x0027440001307983 */ /* 0x000f280000300800 */
[----:B------:R-:W4:Y:S01]  /*ab740*/  LDL.LU R49, [R1+0x26d0] ;  /* 0x0026d00001317983 */ /* 0x000f220000300800 */
[----:B------:R-:W-:-:S03]  /*ab750*/  LOP3.LUT R43, R56, 0xffff, RZ, 0xc0, !PT ;  /* 0x0000ffff382b7812 */ /* 0x000fc600078ec0ff */
[----:B------:R0:W-:Y:S04]  /*ab760*/  STL [R1+0x1e4], R4 ;  /* 0x0001e40401007387 */ /* 0x0001e80000100800 */
        /* <DEDUP_REMOVED lines=12> */
[----:B------:R-:W-:Y:S02]  /*ab830*/  LOP3.LUT R40, R40, 0xffff, RZ, 0xc0, !PT ;  /* 0x0000ffff28287812 */ /* 0x000fe400078ec0ff */
[----:B------:R-:W-:Y:S02]  /*ab840*/  LOP3.LUT R43, R3, 0xffff, RZ, 0xc0, !PT ;  /* 0x0000ffff032b7812 */ /* 0x000fe400078ec0ff */
[----:B------:R-:W-:Y:S02]  /*ab850*/  LOP3.LUT R5, R54, 0xffff, RZ, 0xc0, !PT ;  /* 0x0000ffff36057812 */ /* 0x000fe400078ec0ff */
[----:B------:R-:W-:-:S02]  /*ab860*/  LOP3.LUT R42, R55, 0xffff, RZ, 0xc0, !PT ;  /* 0x0000ffff372a7812 */ /* 0x000fc400078ec0ff */
        /* <DEDUP_REMOVED lines=13> */
[----:B------:R-:W-:Y:S01]  /*ab940*/  PRMT R15, R41, 0x3340, R40 ;  /* 0x00003340290f7816 */ /* 0x000fe20000000028 */
[----:B------:R-:W-:Y:S01]  /*ab950*/  STL.64 [R1+0x3770], R10 ;  /* 0x0037700a01007387 */ /* 0x000fe20000100a00 */
[----:B------:R-:W-:Y:S02]  /*ab960*/  LOP3.LUT R43, R43, 0xffff, RZ, 0xc0, !PT ;  /* 0x0000ffff2b2b7812 */ /* 0x000fe400078ec0ff */
[----:B------:R-:W-:Y:S01]  /*ab970*/  LOP3.LUT R42, R42, 0xffff, RZ, 0xc0, !PT ;  /* 0x0000ffff2a2a7812 */ /* 0x000fe200078ec0ff */
[----:B------:R1:W-:Y:S03]  /*ab980*/  STL.64 [R1+0x3768], R8 ;  /* 0x0037680801007387 */ /* 0x0003e60000100a00 */
[----:B------:R-:W-:Y:S01]  /*ab990*/  PRMT R33, R43, 0x3340, R42 ;  /* 0x000033402b217816 */ /* 0x000fe2000000002a */
[----:B------:R-:W-:Y:S04]  /*ab9a0*/  STL [R1+0x3890], R15 ;  /* 0x0038900f01007387 */ /* 0x000fe80000100800 */
[----:B------:R-:W4:Y:S04]  /*ab9b0*/  LDL.LU R3, [R1+0x2684] ;  /* 0x0026840001037983 */ /* 0x000f280000300800 */
[----:B------:R-:W4:Y:S01]  /*ab9c0*/  LDL.LU R54, [R1+0x1454] ;  /* 0x0014540001367983 */ /* 0x000f220000300800 */
[----:B------:R-:W-:-:S03]  /*ab9d0*/  LOP3.LUT R42, R49, 0xffff, RZ, 0xc0, !PT ;  /* 0x0000ffff312a7812 */ /* 0x000fc600078ec0ff */
[----:B------:R-:W4:Y:S01]  /*ab9e0*/  LDL.LU R49, [R1+0x148c] ;  /* 0x00148c0001317983 */ /* 0x000f220000300800 */
[----:B------:R-:W-:Y:S02]  /*ab9f0*/  LOP3.LUT R44, R48, 0xffff, RZ, 0xc0, !PT ;  /* 0x0000ffff302c7812 */ /* 0x000fe400078ec0ff */
[----:B------:R-:W-:Y:S02]  /*aba00*/  PRMT R40, R42, 0x3340, R0 ;  /* 0x000033402a287816 */ /* 0x000fe40000000000 */
[----:B------:R-:W-:Y:S02]  /*aba10*/  SHF.R.U32.HI R42, RZ, 0x8, R42 ;  /* 0x00000008ff2a7819 */ /* 0x000fe4000001162a */
[----:B------:R-:W-:Y:S02]  /*aba20*/  LOP3.LUT R43, R56, 0xffff, RZ, 0xc0, !PT ;  /* 0x0000ffff382b7812 */ /* 0x000fe400078ec0ff */
[----:B------:R-:W-:Y:S02]  /*aba30*/  LOP3.LUT R42, R42, 0xffff, RZ, 0xc0, !PT ;  /* 0x0000ffff2a2a7812 */ /* 0x000fe400078ec0ff */
[----:B------:R-:W-:-:S02]  /*aba40*/  PRMT R41, R44, 0x3340, R43 ;  /* 0x000033402c297816 */ /* 0x000fc4000000002b */
[----:B0-----:R-:W-:Y:S02]  /*aba50*/  PRMT R4, R42, 0x3340, R0 ;  /* 0x000033402a047816 */ /* 0x001fe40000000000 */
[----:B-1----:R-:W-:-:S05]  /*aba60*/  PRMT R9, R41, 0x5410, R40 ;  /* 0x0000541029097816 */ /* 0x002fca0000000028 */
[----:B------:R-:W-:Y:S04]  /*aba70*/  STL [R1+0x380c], R9 ;  /* 0x00380c0901007387 */ /* 0x000fe80000100800 */
[----:B------:R0:W-:Y:S01]  /*aba80*/  STL [R1+0x1e0], R4 ;  /* 0x0001e00401007387 */ /* 0x0001e20000100800 */
[----:B------:R-:W-:-:S03]  /*aba90*/  SHF.R.U32.HI R40, RZ, 0x8, R43 ;  /* 0x00000008ff287819 */ /* 0x000fc6000001162b */
[----:B------:R-:W4:Y:S04]  /*abaa0*/  LDL.LU R55, [R1+0x2688] ;  /* 0x0026880001377983 */ /* 0x000f280000300800 */
        /* <DEDUP_REMOVED lines=23> */
[----:B------:R-:W-:Y:S04]  /*abc20*/  STL [R1+0x3810], R8 ;  /* 0x0038100801007387 */ /* 0x000fe80000100800 */
[----:B------:R-:W-:Y:S01]  /*abc30*/  STL [R1+0x3894], R30 ;  /* 0x0038941e01007387 */ /* 0x000fe20000100800 */
[----:B------:R-:W-:-:S02]  /*abc40*/  LOP3.LUT R44, R3, 0xffff, RZ, 0xc0, !PT ;  /* 0x0000ffff032c7812 */ /* 0x000fc400078ec0ff */
[----:B------:R-:W-:-:S04]  /*abc50*/  LOP3.LUT R42, R54, 0xffff, RZ, 0xc0, !PT ;  /* 0x0000ffff362a7812 */ /* 0x000fc800078ec0ff */
[----:B------:R-:W-:Y:S02]  /*abc60*/  PRMT R40, R42, 0x3340, R0 ;  /* 0x000033402a287816 */ /* 0x000fe40000000000 */
[----:B------:R-:W-:Y:S01]  /*abc70*/  SHF.R.U32.HI R42, RZ, 0x8, R42 ;  /* 0x00000008ff2a7819 */ /* 0x000fe2000001162a */
[----:B------:R0:W-:Y:S03]  /*abc80*/  STL [R1+0x1dc], R4 ;  /* 0x0001dc0401007387 */ /* 0x0001e60000100800 */
[----:B------:R-:W-:-:S04]  /*abc90*/  LOP3.LUT R42, R42, 0xffff, RZ, 0xc0, !PT ;  /* 0x0000ffff2a2a7812 */ /* 0x000fc800078ec0ff */
[----:B------:R-:W-:Y:S02]  /*abca0*/  PRMT R3, R42, 0x3340, R0 ;  /* 0x000033402a037816 */ /* 0x000fe40000000000 */
[----:B------:R-:W-:-:S04]  /*abcb0*/  LOP3.LUT R43, R49, 0xffff, RZ, 0xc0, !PT ;  /* 0x0000ffff312b7812 */ /* 0x000fc800078ec0ff */
[----:B------:R-:W-:-:S04]  /*abcc0*/  PRMT R41, R44, 0x3340, R43 ;  /* 0x000033402c297816 */ /* 0x000fc8000000002b */
[----:B------:R-:W-:Y:S02]  /*abcd0*/  PRMT R49, R41, 0x5410, R40 ;  /* 0x0000541029317816 */ /* 0x000fe40000000028 */
[----:B------:R-:W-:Y:S02]  /*abce0*/  SHF.R.U32.HI R41, RZ, 0x8, R44 ;  /* 0x00000008ff297819 */ /* 0x000fe4000001162c */
[----:B------:R-:W-:Y:S02]  /*abcf0*/  SHF.R.U32.HI R40, RZ, 0x8, R43 ;  /* 0x00000008ff287819 */ /* 0x000fe4000001162b */
[----:B------:R-:W-:Y:S02]  /*abd00*/  LOP3.LUT R41, R41, 0xffff, RZ, 0xc0, !PT ;  /* 0x0000ffff29297812 */ /* 0x000fe400078ec0ff */
[----:B------:R-:W-:-:S04]  /*abd10*/  LOP3.LUT R40, R40, 0xffff, RZ, 0xc0, !PT ;  /* 0x0000ffff28287812 */ /* 0x000fc800078ec0ff */
[----:B0-----:R-:W-:-:S05]  /*abd20*/  PRMT R4, R41, 0x3340, R40 ;  /* 0x0000334029047816 */ /* 0x001fca0000000028 */
[----:B------:R0:W-:Y:S01]  /*abd30*/  STL [R1+0x224], R4 ;  /* 0x0002240401007387 */ /* 0x0001e20000100800 */
[----:B------:R-:W-:-:S03]  /*abd40*/  LOP3.LUT R45, R55, 0xffff, RZ, 0xc0, !PT ;  /* 0x0000ffff372d7812 */ /* 0x000fc600078ec0ff */
[----:B------:R1:W-:Y:S01]  /*abd50*/  STL [R1+0x1d8], R3 ;  /* 0x0001d80301007387 */ /* 0x0003e20000100800 */
[----:B------:R-:W-:-:S03]  /*abd60*/  LOP3.LUT R47, R48, 0xffff, RZ, 0xc0, !PT ;  /* 0x0000ffff302f7812 */ /* 0x000fc600078ec0ff */
[----:B------:R-:W4:Y:S01]  /*abd70*/  LDL.LU R54, [R1+0x27c4] ;  /* 0x0027c40001367983 */ /* 0x000f220000300800 */
[----:B------:R-:W-:-:S03]  /*abd80*/  LOP3.LUT R43, R56, 0xffff, RZ, 0xc0, !PT ;  /* 0x0000ffff382b7812 */ /* 0x000fc600078ec0ff */
[----:B------:R-:W4:Y:S01]  /*abd90*/  LDL.LU R55, [R1+0x2714] ;  /* 0x0027140001377983 */ /* 0x000f220000300800 */
[----:B------:R-:W-:Y:S02]  /*abda0*/  PRMT R40, R47, 0x3340, R0 ;  /* 0x000033402f287816 */ /* 0x000fe40000000000 */
[----:B------:R-:W-:-:S04]  /*abdb0*/  PRMT R41, R45, 0x3340, R43 ;  /* 0x000033402d297816 */ /* 0x000fc8000000002b */
[----:B------:R-:W-:Y:S02]  /*abdc0*/  PRMT R48, R41, 0x5410, R40 ;  /* 0x0000541029307816 */ /* 0x000fe40000000028 */
[----:B------:R-:W-:Y:S02]  /*abdd0*/  SHF.R.U32.HI R45, RZ, 0x8, R45 ;  /* 0x00000008ff2d7819 */ /* 0x000fe4000001162d */
[----:B--2---:R-:W-:Y:S02]  /*abde0*/  LOP3.LUT R44, R58, 0xffff, RZ, 0xc0, !PT ;  /* 0x0000ffff3a2c7812 */ /* 0x004fe400078ec0ff */
[----:B------:R-:W2:Y:S01]  /*abdf0*/  LDL.LU R58, [R1+0x274c] ;  /* 0x00274c00013a7983 */ /* 0x000ea20000300800 */
[----:B---3--:R-:W-:Y:S02]  /*abe00*/  LOP3.LUT R46, R59, 0xffff, RZ, 0xc0, !PT ;  /* 0x0000ffff3b2e7812 */ /* 0x008fe400078ec0ff */
[----:B----4-:R-:W-:Y:S02]  /*abe10*/  LOP3.LUT R42, R60, 0xffff, RZ, 0xc0, !PT ;  /* 0x0000ffff3c2a7812 */ /* 0x010fe400078ec0ff */
[----:B------:R-:W-:-:S02]  /*abe20*/  PRMT R40, R46, 0x3340, R0 ;  /* 0x000033402e287816 */ /* 0x000fc40000000000 */
[----:B------:R-:W-:-:S04]  /*abe30*/  PRMT R41, R44, 0x3340, R42 ;  /* 0x000033402c297816 */ /* 0x000fc8000000002a */
[----:B------:R-:W-:Y:S02]  /*abe40*/  PRMT R39, R41, 0x5410, R40 ;  /* 0x0000541029277816 */ /* 0x000fe40000000028 */
[----:B------:R-:W-:Y:S02]  /*abe50*/  SHF.R.U32.HI R41, RZ, 0x8, R44 ;  /* 0x00000008ff297819 */ /* 0x000fe4000001162c */
[----:B------:R-:W-:Y:S02]  /*abe60*/  SHF.R.U32.HI R40, RZ, 0x8, R42 ;  /* 0x00000008ff287819 */ /* 0x000fe4000001162a */
[----:B------:R-:W-:Y:S02]  /*abe70*/  SHF.R.U32.HI R42, RZ, 0x8, R43 ;  /* 0x00000008ff2a7819 */ /* 0x000fe4000001162b */
[----:B------:R-:W-:Y:S02]  /*abe80*/  LOP3.LUT R41, R41, 0xffff, RZ, 0xc0, !PT ;  /* 0x0000ffff29297812 */ /* 0x000fe400078ec0ff */
[----:B------:R-:W-:-:S02]  /*abe90*/  LOP3.LUT R40, R40, 0xffff, RZ, 0xc0, !PT ;  /* 0x0000ffff28287812 */ /* 0x000fc400078ec0ff */
[----:B------:R-:W-:Y:S02]  /*abea0*/  LOP3.LUT R43, R45, 0xffff, RZ, 0xc0, !PT ;  /* 0x0000ffff2d2b7812 */ /* 0x000fe400078ec0ff */
[----:B------:R-:W-:Y:S02]  /*abeb0*/  LOP3.LUT R42, R42, 0xffff, RZ, 0xc0, !PT ;  /* 0x0000ffff2a2a7812 */ /* 0x000fe400078ec0ff */
[----:B0-----:R-:W-:Y:S01]  /*abec0*/  PRMT R4, R41, 0x3340, R40 ;  /* 0x0000334029047816 */ /* 0x001fe20000000028 */
[----:B------:R-:W-:Y:S01]  /*abed0*/  STL [R1+0x38e8], R39 ;  /* 0x0038e82701007387 */ /* 0x000fe20000100800 */
[----:B-1----:R-:W-:-:S03]  /*abee0*/  PRMT R3, R43, 0x3340, R42 ;  /* 0x000033402b037816 */ /* 0x002fc6000000002a */
[----:B------:R-:W3:Y:S04]  /*abef0*/  LDL.LU R52, [R1+0x14dc] ;  /* 0x0014dc0001347983 */ /* 0x000ee80000300800 */
[----:B------:R-:W-:Y:S04]  /*abf00*/  STL [R1+0x220], R4 ;  /* 0x0002200401007387 */ /* 0x000fe80000100800 */
[----:B------:R-:W4:Y:S04]  /*abf10*/  LDL.LU R53, [R1+0x144c] ;  /* 0x00144c0001357983 */ /* 0x000f280000300800 */
[----:B------:R0:W-:Y:S04]  /*abf20*/  STL [R1+0x218], R3 ;  /* 0x0002180301007387 */ /* 0x0001e80000100800 */
[----:B0-----:R-:W4:Y:S04]  /*abf30*/  LDL.LU R3, [R1+0x1488] ;  /* 0x0014880001037983 */ /* 0x001f280000300800 */
[----:B------:R-:W3:Y:S04]  /*abf40*/  LDL.LU R56, [R1+0x2770] ;  /* 0x0027700001387983 */ /* 0x000ee80000300800 */
[----:B------:R-:W4:Y:S04]  /*abf50*/  LDL.LU R59, [R1+0x2704] ;  /* 0x00270400013b7983 */ /* 0x000f280000300800 */
[----:B------:R-:W4:Y:S01]  /*abf60*/  LDL.LU R60, [R1+0x2740] ;  /* 0x00274000013c7983 */ /* 0x000f220000300800 */
[----:B------:R-:W-:-:S02]  /*abf70*/  SHF.R.U32.HI R40, RZ, 0x8, R47 ;  /* 0x00000008ff287819 */ /* 0x000fc4000001162f */
[----:B------:R-:W-:Y:S02]  /*abf80*/  SHF.R.U32.HI R41, RZ, 0x8, R46 ;  /* 0x00000008ff297819 */ /* 0x000fe4000001162e */
[----:B------:R-:W-:Y:S02]  /*abf90*/  LOP3.LUT R40, R40, 0xffff, RZ, 0xc0, !PT ;  /* 0x0000ffff28287812 */ /* 0x000fe400078ec0ff */
[----:B------:R-:W-:Y:S02]  /*abfa0*/  LOP3.LUT R41, R41, 0xffff, RZ, 0xc0, !PT ;  /* 0x0000ffff29297812 */ /* 0x000fe400078ec0ff */
[--C-:B------:R-:W-:Y:S02]  /*abfb0*/  PRMT R7, R40, 0x3340, R0.reuse ;  /* 0x0000334028077816 */ /* 0x100fe40000000000 */
[----:B------:R-:W-:-:S03]  /*abfc0*/  PRMT R4, R41, 0x3340, R0 ;  /* 0x0000334029047816 */ /* 0x000fc60000000000 */
[----:B------:R-:W-:Y:S04]  /*abfd0*/  STL [R1+0x1d4], R7 ;  /* 0x0001d40701007387 */ /* 0x000fe80000100800 */
[----:B------:R-:W-:Y:S01]  /*abfe0*/  STL [R1+0x1d0], R4 ;  /* 0x0001d00401007387 */ /* 0x000fe20000100800 */
[----:B------:R-:W-:-:S03]  /*abff0*/  LOP3.LUT R44, R54, 0xffff, RZ, 0xc0, !PT ;  /* 0x0000ffff362c7812 */ /* 0x000fc600078ec0ff */
[----:B------:R-:W4:Y:S01]  /*ac000*/  LDL.LU R54, [R1+0x27d8] ;  /* 0x0027d80001367983 */ /* 0x000f220000300800 */
[----:B------:R-:W-:-:S03]  /*ac010*/  LOP3.LUT R42, R55, 0xffff, RZ, 0xc0, !PT ;  /* 0x0000ffff372a7812 */ /* 0x000fc600078ec0ff */
[----:B------:R-:W4:Y:S01]  /*ac020*/  LDL.LU R55, [R1+0x2730] ;  /* 0x0027300001377983 */ /* 0x000f220000300800 */
[----:B------:R-:W-:Y:S02]  /*ac030*/  PRMT R40, R42, 0x3340, R0 ;  /* 0x000033402a287816 */ /* 0x000fe40000000000 */
[----:B------:R-:W-:-:S04]  /*ac040*/  SHF.R.U32.HI R42, RZ, 0x8, R42 ;  /* 0x00000008ff2a7819 */ /* 0x000fc8000001162a */
[----:B------:R-:W-:-:S04]  /*ac050*/  LOP3.LUT R42, R42, 0xffff, RZ, 0xc0, !PT ;  /* 0x0000ffff2a2a7812 */ /* 0x000fc800078ec0ff */
[----:B------:R-:W-:Y:S02]  /*ac060*/  PRMT R39, R42, 0x3340, R0 ;  /* 0x000033402a277816 */ /* 0x000fe40000000000 */
[----:B--2---:R-:W-:Y:S02]  /*ac070*/  LOP3.LUT R43, R58, 0xffff, RZ, 0xc0, !PT ;  /* 0x0000ffff3a2b7812 */ /* 0x004fe400078ec0ff */
[----:B------:R-:W2:Y:S02]  /*ac080*/  LDL.LU R58, [R1+0x2758] ;  /* 0x00275800013a7983 */ /* 0x000ea40000300800 */
[----:B------:R-:W-:-:S04]  /*ac090*/  PRMT R41, R44, 0x3340, R43 ;  /* 0x000033402c297816 */ /* 0x000fc8000000002b */
[----:B------:R-:W-:Y:S02]  /*ac0a0*/  PRMT R51, R41, 0x5410, R40 ;  /* 0x0000541029337816 */ /* 0x000fe40000000028 */
[----:B------:R-:W-:Y:S02]  /*ac0b0*/  SHF.R.U32.HI R41, RZ, 0x8, R44 ;  /* 0x00000008ff297819 */ /* 0x000fe4000001162c */
[----:B------:R-:W-:Y:S02]  /*ac0c0*/  SHF.R.U32.HI R40, RZ, 0x8, R43 ;  /* 0x00000008ff287819 */ /* 0x000fe4000001162b */
[----:B------:R-:W-:Y:S02]  /*ac0d0*/  LOP3.LUT R41, R41, 0xffff, RZ, 0xc0, !PT ;  /* 0x0000ffff29297812 */ /* 0x000fe400078ec0ff */
[----:B------:R-:W-:-:S04]  /*ac0e0*/  LOP3.LUT R40, R40, 0xffff, RZ, 0xc0, !PT ;  /* 0x0000ffff28287812 */ /* 0x000fc800078ec0ff */
[----:B------:R-:W-:-:S05]  /*ac0f0*/  PRMT R36, R41, 0x3340, R40 ;  /* 0x0000334029247816 */ /* 0x000fca0000000028 */
[----:B------:R0:W-:Y:S04]  /*ac100*/  STL [R1+0x38ec], R36 ;  /* 0x0038ec2401007387 */ /* 0x0001e80000100800 */
[----:B------:R-:W-:Y:S01]  /*ac110*/  STL [R1+0x38f0], R39 ;  /* 0x0038f02701007387 */ /* 0x000fe20000100800 */
[----:B---3--:R-:W-:-:S03]  /*ac120*/  LOP3.LUT R45, R56, 0xffff, RZ, 0xc0, !PT ;  /* 0x0000ffff382d7812 */ /* 0x008fc600078ec0ff */
[----:B------:R-:W3:Y:S01]  /*ac130*/  LDL.LU R56, [R1+0x26b8] ;  /* 0x0026b80001387983 */ /* 0x000ee20000300800 */
[----:B----4-:R-:W-:-:S03]  /*ac140*/  LOP3.LUT R46, R59, 0xffff, RZ, 0xc0, !PT ;  /* 0x0000ffff3b2e7812 */ /* 0x010fc600078ec0ff */
[----:B------:R-:W4:Y:S01]  /*ac150*/  LDL.LU R59, [R1+0x1478] ;  /* 0x00147800013b7983 */ /* 0x000f220000300800 */
[----:B------:R-:W-:-:S03]  /*ac160*/  LOP3.LUT R44, R60, 0xffff, RZ, 0xc0, !PT ;  /* 0x0000ffff3c2c7812 */ /* 0x000fc600078ec0ff */
        /* <DEDUP_REMOVED lines=12> */
[----:B------:R-:W-:Y:S02]  /*ac230*/  SHF.R.U32.HI R43, RZ, 0x8, R45 ;  /* 0x00000008ff2b7819 */ /* 0x000fe4000001162d */
[----:B------:R-:W-:Y:S02]  /*ac240*/  SHF.R.U32.HI R42, RZ, 0x8, R44 ;  /* 0x00000008ff2a7819 */ /* 0x000fe4000001162c */
[----:B------:R-:W-:-:S02]  /*ac250*/  LOP3.LUT R41, R41, 0xffff, RZ, 0xc0, !PT ;  /* 0x0000ffff29297812 */ /* 0x000fc400078ec0ff */
[----:B------:R-:W-:Y:S02]  /*ac260*/  LOP3.LUT R40, R40, 0xffff, RZ, 0xc0, !PT ;  /* 0x0000ffff28287812 */ /* 0x000fe400078ec0ff */
[----:B------:R-:W-:Y:S02]  /*ac270*/  LOP3.LUT R43, R43, 0xffff, RZ, 0xc0, !PT ;  /* 0x0000ffff2b2b7812 */ /* 0x000fe400078ec0ff */
[----:B------:R-:W-:Y:S02]  /*ac280*/  LOP3.LUT R42, R42, 0xffff, RZ, 0xc0, !PT ;  /* 0x0000ffff2a2a7812 */ /* 0x000fe400078ec0ff */
[----:B------:R-:W-:Y:S02]  /*ac290*/  PRMT R10, R41, 0x3340, R40 ;  /* 0x00003340290a7816 */ /* 0x000fe40000000028 */
[----:B------:R-:W-:Y:S01]  /*ac2a0*/  PRMT R3, R43, 0x3340, R42 ;  /* 0x000033402b037816 */ /* 0x000fe2000000002a */
[----:B------:R-:W-:Y:S04]  /*ac2b0*/  STL [R1+0x38f4], R38 ;  /* 0x0038f42601007387 */ /* 0x000fe80000100800 */
[----:B------:R-:W-:Y:S04]  /*ac2c0*/  STL [R1+0x3830], R29 ;  /* 0x0038301d01007387 */ /* 0x000fe80000100800 */
[----:B------:R-:W-:Y:S04]  /*ac2d0*/  STL [R1+0x3898], R10 ;  /* 0x0038980a01007387 */ /* 0x000fe80000100800 */
[----:B------:R0:W-:Y:S01]  /*ac2e0*/  STL [R1+0x290], R3 ;  /* 0x0002900301007387 */ /* 0x0001e20000100800 */
[----:B------:R-:W-:-:S03]  /*ac2f0*/  LOP3.LUT R44, R54, 0xffff, RZ, 0xc0, !PT ;  /* 0x0000ffff362c7812 */ /* 0x000fc600078ec0ff */
[----:B------:R-:W4:Y:S01]  /*ac300*/  LDL.LU R54, [R1+0x26c0] ;  /* 0x0026c00001367983 */ /* 0x000f220000300800 */
[----:B------:R-:W-:-:S03]  /*ac310*/  LOP3.LUT R42, R55, 0xffff, RZ, 0xc0, !PT ;  /* 0x0000ffff372a7812 */ /* 0x000fc600078ec0ff */
[----:B------:R-:W4:Y:S01]  /*ac320*/  LDL.LU R55, [R1+0x147c] ;  /* 0x00147c0001377983 */ /* 0x000f220000300800 */
[----:B------:R-:W-:Y:S02]  /*ac330*/  PRMT R40, R42, 0x3340, R0 ;  /* 0x000033402a287816 */ /* 0x000fe40000000000 */
[----:B------:R-:W-:-:S04]  /*ac340*/  SHF.R.U32.HI R42, RZ, 0x8, R42 ;  /* 0x00000008ff2a7819 */ /* 0x000fc8000001162a */
[----:B------:R-:W-:-:S04]  /*ac350*/  LOP3.LUT R42, R42, 0xffff, RZ, 0xc0, !PT ;  /* 0x0000ffff2a2a7812 */ /* 0x000fc800078ec0ff */
[----:B0-----:R-:W-:Y:S02]  /*ac360*/  PRMT R3, R42, 0x3340, R0 ;  /* 0x000033402a037816 */ /* 0x001fe40000000000 */
[----:B--2---:R-:W-:Y:S02]  /*ac370*/  LOP3.LUT R43, R58, 0xffff, RZ, 0xc0, !PT ;  /* 0x0000ffff3a2b7812 */ /* 0x004fe400078ec0ff */
[----:B------:R-:W2:Y:S02]  /*ac380*/  LDL.LU R58, [R1+0x14d8] ;  /* 0x0014d800013a7983 */ /* 0x000ea40000300800 */
[----:B------:R-:W-:-:S04]  /*ac390*/  PRMT R41, R44, 0x3340, R43 ;  /* 0x000033402c297816 */ /* 0x000fc8000000002b */
[----:B------:R-:W-:Y:S02]  /*ac3a0*/  PRMT R50, R41, 0x5410, R40 ;  /* 0x0000541029327816 */ /* 0x000fe40000000028 */
[----:B------:R-:W-:-:S03]  /*ac3b0*/  SHF.R.U32.HI R40, RZ, 0x8, R43 ;  /* 0x00000008ff287819 */ /* 0x000fc6000001162b */
[----:B------:R-:W-:Y:S04]  /*ac3c0*/  STL.64 [R1+0x37b0], R50 ;  /* 0x0037b03201007387 */ /* 0x000fe80000100a00 */
[----:B------:R-:W-:Y:S04]  /*ac3d0*/  STL.64 [R1+0x37a8], R48 ;  /* 0x0037a83001007387 */ /* 0x000fe80000100a00 */
[----:B------:R0:W-:Y:S01]  /*ac3e0*/  STL [R1+0x1c8], R3 ;  /* 0x0001c80301007387 */ /* 0x0001e20000100800 */
[----:B---3--:R-:W-:-:S03]  /*ac3f0*/  LOP3.LUT R43, R56, 0xffff, RZ, 0xc0, !PT ;  /* 0x0000ffff382b7812 */ /* 0x008fc600078ec0ff */
[----:B------:R-:W3:Y:S01]  /*ac400*/  LDL.LU R56, [R1+0x2804] ;  /* 0x0028040001387983 */ /* 0x000ee20000300800 */
[----:B----4-:R-:W-:-:S03]  /*ac410*/  LOP3.LUT R45, R59, 0xffff, RZ, 0xc0, !PT ;  /* 0x0000ffff3b2d7812 */ /* 0x010fc600078ec0ff */
[----:B------:R-:W4:Y:S01]  /*ac420*/  LDL.LU R59, [R1+0x273c] ;  /* 0x00273c00013b7983 */ /* 0x000f220000300800 */
[----:B------:R-:W-:-:S03]  /*ac430*/  LOP3.LUT R42, R60, 0xffff, RZ, 0xc0, !PT ;  /* 0x0000ffff3c2a7812 */ /* 0x000fc600078ec0ff */
[----:B------:R-:W3:Y:S01]  /*ac440*/  LDL.LU R60, [R1+0x2774] ;  /* 0x00277400013c7983 */ /* 0x000ee20000300800 */
        /* <DEDUP_REMOVED lines=14> */
[----:B0-----:R-:W-:-:S03]  /*ac530*/  PRMT R3, R42, 0x3340, R41 ;  /* 0x000033402a037816 */ /* 0x001fc60000000029 */
[----:B------:R-:W-:Y:S04]  /*ac540*/  STL [R1+0x1c4], R4 ;  /* 0x0001c40401007387 */ /* 0x000fe80000100800 */
[----:B------:R0:W-:Y:S04]  /*ac550*/  STL [R1+0x284], R3 ;  /* 0x0002840301007387 */ /* 0x0001e80000100800 */
[----:B0-----:R-:W3:Y:S01]  /*ac560*/  LDL.LU R3, [R1+0x26a8] ;  /* 0x0026a80001037983 */ /* 0x001ee20000300800 */
[----:B------:R-:W-:-:S03]  /*ac570*/  LOP3.LUT R44, R54, 0xffff, RZ, 0xc0, !PT ;  /* 0x0000ffff362c7812 */ /* 0x000fc600078ec0ff */
[----:B------:R-:W3:Y:S01]  /*ac580*/  LDL.LU R54, [R1+0x146c] ;  /* 0x00146c0001367983 */ /* 0x000ee20000300800 */
[----:B------:R-:W-:-:S04]  /*ac590*/  LOP3.LUT R42, R55, 0xffff, RZ, 0xc0, !PT ;  /* 0x0000ffff372a7812 */ /* 0x000fc800078ec0ff */
        /* <DEDUP_REMOVED lines=13> */
[----:B------:R-:W-:Y:S04]  /*ac670*/  STL [R1+0x20c], R7 ;  /* 0x00020c0701007387 */ /* 0x000fe80000100800 */
[----:B------:R0:W-:Y:S04]  /*ac680*/  STL [R1+0x1c0], R4 ;  /* 0x0001c00401007387 */ /* 0x0001e80000100800 */
[----:B------:R-:W2:Y:S01]  /*ac690*/  LDL.LU R55, [R1+0x26b4] ;  /* 0x0026b40001377983 */ /* 0x000ea20000300800 */
[----:B----4-:R-:W-:-:S03]  /*ac6a0*/  LOP3.LUT R46, R59, 0xffff, RZ, 0xc0, !PT ;  /* 0x0000ffff3b2e7812 */ /* 0x010fc600078ec0ff */
[----:B------:R-:W4:Y:S01]  /*ac6b0*/  LDL.LU R59, [R1+0x1470] ;  /* 0x00147000013b7983 */ /* 0x000f220000300800 */
[----:B---3--:R-:W-:-:S03]  /*ac6c0*/  LOP3.LUT R42, R60, 0xffff, RZ, 0xc0, !PT ;  /* 0x0000ffff3c2a7812 */ /* 0x008fc600078ec0ff */
[----:B------:R-:W3:Y:S01]  /*ac6d0*/  LDL.LU R60, [R1+0x14cc] ;  /* 0x0014cc00013c7983 */ /* 0x000ee20000300800 */
[----:B------:R-:W-:Y:S02]  /*ac6e0*/  LOP3.LUT R43, R56, 0xffff, RZ, 0xc0, !PT ;  /* 0x0000ffff382b7812 */ /* 0x000fe400078ec0ff */
        /* <DEDUP_REMOVED lines=12> */
[----:B------:R0:W-:Y:S04]  /*ac7b0*/  STL [R1+0x38d4], R48 ;  /* 0x0038d43001007387 */ /* 0x0001e80000100800 */
[----:B------:R1:W-:Y:S04]  /*ac7c0*/  STL [R1+0x1bc], R4 ;  /* 0x0001bc0401007387 */ /* 0x0003e80000100800 */
[----:B------:R-:W3:Y:S01]  /*ac7d0*/  LDL.LU R52, [R1+0x2820] ;  /* 0x0028200001347983 */ /* 0x000ee20000300800 */
[----:B------:R-:W-:-:S03]  /*ac7e0*/  LOP3.LUT R44, R3, 0xffff, RZ, 0xc0, !PT ;  /* 0x0000ffff032c7812 */ /* 0x000fc600078ec0ff */
[----:B------:R-:W3:Y:S01]  /*ac7f0*/  LDL.LU R3, [R1+0x2748] ;  /* 0x0027480001037983 */ /* 0x000ee20000300800 */
[----:B------:R-:W-:-:S04]  /*ac800*/  LOP3.LUT R42, R54, 0xffff, RZ, 0xc0, !PT ;  /* 0x0000ffff362a7812 */ /* 0x000fc800078ec0ff */
        /* <DEDUP_REMOVED lines=8> */
[----:B------:R-:W-:Y:S02]  /*ac890*/  SHF.R.U32.HI R41, RZ, 0x8, R44 ;  /* 0x00000008ff297819 */ /* 0x000fe4000001162c */
[----:B------:R-:W-:Y:S02]  /*ac8a0*/  SHF.R.U32.HI R40, RZ, 0x8, R43 ;  /* 0x00000008ff287819 */ /* 0x000fe4000001162b */
[----:B------:R-:W-:Y:S02]  /*ac8b0*/  LOP3.LUT R41, R41, 0xffff, RZ, 0xc0, !PT ;  /* 0x0000ffff29297812 */ /* 0x000fe400078ec0ff */
[----:B------:R-:W-:Y:S01]  /*ac8c0*/  LOP3.LUT R40, R40, 0xffff, RZ, 0xc0, !PT ;  /* 0x0000ffff28287812 */ /* 0x000fe200078ec0ff */
[----:B------:R-:W-:Y:S03]  /*ac8d0*/  STL [R1+0x3818], R54 ;  /* 0x0038183601007387 */ /* 0x000fe60000100800 */
[----:B-1----:R-:W-:Y:S01]  /*ac8e0*/  PRMT R4, R41, 0x3340, R40 ;  /* 0x0000334029047816 */ /* 0x002fe20000000028 */
[----:B------:R-:W-:Y:S04]  /*ac8f0*/  STL [R1+0x3814], R53 ;  /* 0x0038143501007387 */ /* 0x000fe80000100800 */
[----:B------:R-:W-:Y:S04]  /*ac900*/  STL [R1+0x38d8], R48 ;  /* 0x0038d83001007387 */ /* 0x000fe80000100800 */
[----:B------:R4:W-:Y:S01]  /*ac910*/  STL [R1+0x274], R4 ;  /* 0x0002740401007387 */ /* 0x0009e20000100800 */
[----:B------:R-:W-:-:S03]  /*ac920*/  LOP3.LUT R43, R55, 0xffff, RZ, 0xc0, !PT ;  /* 0x0000ffff372b7812 */ /* 0x000fc600078ec0ff */
[----:B------:R-:W2:Y:S01]  /*ac930*/  LDL.LU R55, [R1+0x27a4] ;  /* 0x0027a40001377983 */ /* 0x000ea20000300800 */
[----:B----4-:R-:W-:-:S03]  /*ac940*/  LOP3.LUT R4, R59, 0xffff, RZ, 0xc0, !PT ;  /* 0x0000ffff3b047812 */ /* 0x010fc600078ec0ff */
[----:B------:R-:W4:Y:S01]  /*ac950*/  LDL.LU R59, [R1+0x2738] ;  /* 0x00273800013b7983 */ /* 0x000f220000300800 */
[----:B---3--:R-:W-:-:S03]  /*ac960*/  LOP3.LUT R42, R60, 0xffff, RZ, 0xc0, !PT ;  /* 0x0000ffff3c2a7812 */ /* 0x008fc600078ec0ff */
[----:B------:R-:W3:Y:S01]  /*ac970*/  LDL.LU R60, [R1+0x276c] ;  /* 0x00276c00013c7983 */ /* 0x000ee20000300800 */
[----:B------:R-:W-:Y:S02]  /*ac980*/  PRMT R40, R4, 0x3340, R0 ;  /* 0x0000334004287816 */ /* 0x000fe40000000000 */
[----:B------:R-:W-:Y:S02]  /*ac990*/  PRMT R41, R43, 0x3340, R42 ;  /* 0x000033402b297816 */ /* 0x000fe4000000002a */
[----:B------:R-:W-:Y:S02]  /*ac9a0*/  SHF.R.U32.HI R43, RZ, 0x8, R43 ;  /* 0x00000008ff2b7819 */ /* 0x000fe4000001162b */
[----:B------:R-:W-:Y:S02]  /*ac9b0*/  PRMT R51, R41, 0x5410, R40 ;  /* 0x0000541029337816 */ /* 0x000fe40000000028 */
[----:B------:R-:W-:Y:S02]  /*ac9c0*/  SHF.R.U32.HI R41, RZ, 0x8, R42 ;  /* 0x00000008ff297819 */ /* 0x000fe4000001162a */
[----:B------:R-:W-:-:S02]  /*ac9d0*/  SHF.R.U32.HI R40, RZ, 0x8, R46 ;  /* 0x00000008ff287819 */ /* 0x000fc4000001162e */
[----:B------:R-:W-:Y:S02]  /*ac9e0*/  LOP3.LUT R42, R43, 0xffff, RZ, 0xc0, !PT ;  /* 0x0000ffff2b2a7812 */ /* 0x000fe400078ec0ff */
[----:B------:R-:W-:Y:S02]  /*ac9f0*/  LOP3.LUT R41, R41, 0xffff, RZ, 0xc0, !PT ;  /* 0x0000ffff29297812 */ /* 0x000fe400078ec0ff */
[----:B------:R-:W-:Y:S02]  /*aca00*/  LOP3.LUT R40, R40, 0xffff, RZ, 0xc0, !PT ;  /* 0x0000ffff28287812 */ /* 0x000fe400078ec0ff */
[----:B------:R-:W-:Y:S02]  /*aca10*/  PRMT R13, R42, 0x3340, R41 ;  /* 0x000033402a0d7816 */ /* 0x000fe40000000029 */
[----:B------:R-:W-:Y:S01]  /*aca20*/  PRMT R7, R40, 0x3340, R0 ;  /* 0x0000334028077816 */ /* 0x000fe20000000000 */
[----:B------:R-:W-:Y:S04]  /*aca30*/  STL [R1+0x3838], R51 ;  /* 0x0038383301007387 */ /* 0x000fe80000100800 */
[----:B------:R-:W-:Y:S04]  /*aca40*/  STL [R1+0x389c], R13 ;  /* 0x00389c0d01007387 */ /* 0x000fe80000100800 */
[----:B------:R0:W-:Y:S01]  /*aca50*/  STL [R1+0x1b4], R7 ;  /* 0x0001b40701007387 */ /* 0x0001e20000100800 */
[----:B------:R-:W-:-:S03]  /*aca60*/  LOP3.LUT R44, R52, 0xffff, RZ, 0xc0, !PT ;  /* 0x0000ffff342c7812 */ /* 0x000fc600078ec0ff */
[----:B------:R-:W4:Y:S04]  /*aca70*/  LDL.LU R14, [R1+0x26f0] ;  /* 0x0026f000010e7983 */ /* 0x000f280000300800 */
[----:B0-----:R-:W4:Y:S04]  /*aca80*/  LDL.LU R7, [R1+0x14b8] ;  /* 0x0014b80001077983 */ /* 0x001f280000300800 */
[----:B------:R-:W4:Y:S01]  /*aca90*/  LDL.LU R57, [R1+0x26a0] ;  /* 0x0026a00001397983 */ /* 0x000f220000300800 */
[----:B------:R-:W-:-:S04]  /*acaa0*/  LOP3.LUT R42, R3, 0xffff, RZ, 0xc0, !PT ;  /* 0x0000ffff032a7812 */ /* 0x000fc800078ec0ff */
[----:B------:R-:W-:Y:S02]  /*acab0*/  PRMT R40, R42, 0x3340, R0 ;  /* 0x000033402a287816 */ /* 0x000fe40000000000 */
[----:B------:R-:W-:-:S04]  /*acac0*/  SHF.R.U32.HI R42, RZ, 0x8, R42 ;  /* 0x00000008ff2a7819 */ /* 0x000fc8000001162a */
[----:B------:R-:W-:-:S04]  /*acad0*/  LOP3.LUT R42, R42, 0xffff, RZ, 0xc0, !PT ;  /* 0x0000ffff2a2a7812 */ /* 0x000fc800078ec0ff */
[----:B------:R-:W-:Y:S02]  /*acae0*/  PRMT R3, R42, 0x3340, R0 ;  /* 0x000033402a037816 */ /* 0x000fe40000000000 */
[----:B--2---:R-:W-:-:S04]  /*acaf0*/  LOP3.LUT R43, R58, 0xffff, RZ, 0xc0, !PT ;  /* 0x0000ffff3a2b7812 */ /* 0x004fc800078ec0ff */
[----:B------:R-:W-:-:S04]  /*acb00*/  PRMT R41, R44, 0x3340, R43 ;  /* 0x000033402c297816 */ /* 0x000fc8000000002b */
[----:B------:R-:W-:Y:S02]  /*acb10*/  PRMT R58, R41, 0x5410, R40 ;  /* 0x00005410293a7816 */ /* 0x000fe40000000028 */
[----:B------:R-:W-:Y:S02]  /*acb20*/  SHF.R.U32.HI R41, RZ, 0x8, R44 ;  /* 0x00000008ff297819 */ /* 0x000fe4000001162c */
[----:B------:R-:W-:Y:S02]  /*acb30*/  SHF.R.U32.HI R40, RZ, 0x8, R43 ;  /* 0x00000008ff287819 */ /* 0x000fe4000001162b */
[----:B------:R-:W-:Y:S02]  /*acb40*/  LOP3.LUT R41, R41, 0xffff, RZ, 0xc0, !PT ;  /* 0x0000ffff29297812 */ /* 0x000fe400078ec0ff */
[----:B------:R-:W-:-:S04]  /*acb50*/  LOP3.LUT R40, R40, 0xffff, RZ, 0xc0, !PT ;  /* 0x0000ffff28287812 */ /* 0x000fc800078ec0ff */
[----:B------:R-:W-:Y:S01]  /*acb60*/  PRMT R8, R41, 0x3340, R40 ;  /* 0x0000334029087816 */ /* 0x000fe20000000028 */
[----:B------:R-:W-:Y:S04]  /*acb70*/  STL [R1+0x383c], R58 ;  /* 0x00383c3a01007387 */ /* 0x000fe80000100800 */
[----:B------:R-:W-:Y:S04]  /*acb80*/  STL [R1+0x270], R8 ;  /* 0x0002700801007387 */ /* 0x000fe80000100800 */
[----:B------:R0:W-:Y:S04]  /*acb90*/  STL [R1+0x1b0], R3 ;  /* 0x0001b00301007387 */ /* 0x0001e80000100800 */
[----:B------:R-:W2:Y:S01]  /*acba0*/  LDL.LU R37, [R1+0x26fc] ;  /* 0x0026fc0001257983 */ /* 0x000ea20000300800 */
[----:B------:R-:W-:-:S03]  /*acbb0*/  LOP3.LUT R44, R55, 0xffff, RZ, 0xc0, !PT ;  /* 0x0000ffff372c7812 */ /* 0x000fc600078ec0ff */
[----:B------:R-:W2:Y:S04]  /*acbc0*/  LDL.LU R12, [R1+0x14c8] ;  /* 0x0014c800010c7983 */ /* 0x000ea80000300800 */
[----:B------:R-:W2:Y:S04]  /*acbd0*/  LDL.LU R52, [R1+0x26b0] ;  /* 0x0026b00001347983 */ /* 0x000ea80000300800 */
[----:B0-----:R-:W2:Y:S04]  /*acbe0*/  LDL.LU R3, [R1+0x26cc] ;  /* 0x0026cc0001037983 */ /* 0x001ea80000300800 */
[----:B------:R-:W2:Y:S01]  /*acbf0*/  LDL.LU R55, [R1+0x1494] ;  /* 0x0014940001377983 */ /* 0x000ea20000300800 */
[----:B---3--:R-:W-:-:S03]  /*acc00*/  LOP3.LUT R43, R60, 0xffff, RZ, 0xc0, !PT ;  /* 0x0000ffff3c2b7812 */ /* 0x008fc600078ec0ff */
[----:B------:R-:W3:Y:S01]  /*acc10*/  LDL.LU R60, [R1+0x268c] ;  /* 0x00268c00013c7983 */ /* 0x000ee20000300800 */
[----:B----4-:R-:W-:Y:S02]  /*acc20*/  LOP3.LUT R42, R59, 0xffff, RZ, 0xc0, !PT ;  /* 0x0000ffff3b2a7812 */ /* 0x010fe400078ec0ff */
        /* <DEDUP_REMOVED lines=10> */
[----:B------:R-:W-:-:S02]  /*accd0*/  PRMT R9, R41, 0x3340, R40 ;  /* 0x0000334029097816 */ /* 0x000fc40000000028 */
[----:B------:R-:W-:Y:S02]  /*acce0*/  LOP3.LUT R44, R14, 0xffff, RZ, 0xc0, !PT ;  /* 0x0000ffff0e2c7812 */ /* 0x000fe400078ec0ff */
[----:B------:R-:W-:Y:S02]  /*accf0*/  LOP3.LUT R42, R7, 0xffff, RZ, 0xc0, !PT ;  /* 0x0000ffff072a7812 */ /* 0x000fe400078ec0ff */
[----:B------:R-:W-:Y:S02]  /*acd00*/  LOP3.LUT R43, R57, 0xffff, RZ, 0xc0, !PT ;  /* 0x0000ffff392b7812 */ /* 0x000fe400078ec0ff */
[----:B------:R-:W-:Y:S02]  /*acd10*/  PRMT R40, R42, 0x3340, R0 ;  /* 0x000033402a287816 */ /* 0x000fe40000000000 */
[----:B------:R-:W-:Y:S02]  /*acd20*/  PRMT R41, R44, 0x3340, R43 ;  /* 0x000033402c297816 */ /* 0x000fe4000000002b */
[----:B------:R-:W-:-:S02]  /*acd30*/  SHF.R.U32.HI R42, RZ, 0x8, R42 ;  /* 0x00000008ff2a7819 */ /* 0x000fc4000001162a */
[----:B------:R-:W-:Y:S02]  /*acd40*/  PRMT R49, R41, 0x5410, R40 ;  /* 0x0000541029317816 */ /* 0x000fe40000000028 */
[----:B------:R-:W-:Y:S02]  /*acd50*/  SHF.R.U32.HI R41, RZ, 0x8, R44 ;  /* 0x00000008ff297819 */ /* 0x000fe4000001162c */
[----:B------:R-:W-:Y:S01]  /*acd60*/  SHF.R.U32.HI R40, RZ, 0x8, R43 ;  /* 0x00000008ff287819 */ /* 0x000fe2000001162b */
[----:B------:R-:W-:Y:S01]  /*acd70*/  STL [R1+0x3840], R59 ;  /* 0x0038403b01007387 */ /* 0x000fe20000100800 */
[----:B------:R-:W-:Y:S02]  /*acd80*/  LOP3.LUT R41, R41, 0xffff, RZ, 0xc0, !PT ;  /* 0x0000ffff29297812 */ /* 0x000fe400078ec0ff */
[----:B------:R-:W-:Y:S01]  /*acd90*/  LOP3.LUT R40, R40, 0xffff, RZ, 0xc0, !PT ;  /* 0x0000ffff28287812 */ /* 0x000fe200078ec0ff */
[----:B------:R-:W-:Y:S01]  /*acda0*/  STL [R1+0x26c], R9 ;  /* 0x00026c0901007387 */ /* 0x000fe20000100800 */
[----:B------:R-:W-:-:S03]  /*acdb0*/  LOP3.LUT R42, R42, 0xffff, RZ, 0xc0, !PT ;  /* 0x0000ffff2a2a7812 */ /* 0x000fc600078ec0ff */
[----:B------:R0:W-:Y:S01]  /*acdc0*/  STL [R1+0x1ac], R8 ;  /* 0x0001ac0801007387 */ /* 0x0001e20000100800 */
[----:B------:R-:W-:-:S03]  /*acdd0*/  PRMT R7, R42, 0x3340, R0 ;  /* 0x000033402a077816 */ /* 0x000fc60000000000 */
[----:B------:R-:W-:Y:S01]  /*acde0*/  STL [R1+0x3844], R49 ;  /* 0x0038443101007387 */ /* 0x000fe20000100800 */
[----:B0-----:R-:W-:-:S05]  /*acdf0*/  PRMT R8, R41, 0x3340, R40 ;  /* 0x0000334029087816 */ /* 0x001fca0000000028 */
[----:B------:R-:W-:Y:S04]  /*ace00*/  STL [R1+0x268], R8 ;  /* 0x0002680801007387 */ /* 0x000fe80000100800 */
[----:B------:R0:W-:Y:S01]  /*ace10*/  STL [R1+0x1a8], R7 ;  /* 0x0001a80701007387 */ /* 0x0001e20000100800 */
[----:B--2---:R-:W-:-:S03]  /*ace20*/  LOP3.LUT R47, R12, 0xffff, RZ, 0xc0, !PT ;  /* 0x0000ffff0c2f7812 */ /* 0x004fc600078ec0ff */
[----:B------:R-:W2:Y:S01]  /*ace30*/  LDL.LU R12, [R1+0x2844] ;  /* 0x00284400010c7983 */ /* 0x000ea20000300800 */
[----:B------:R-:W-:-:S03]  /*ace40*/  LOP3.LUT R46, R55, 0xffff, RZ, 0xc0, !PT ;  /* 0x0000ffff372e7812 */ /* 0x000fc600078ec0ff */
[----:B------:R-:W4:Y:S01]  /*ace50*/  LDL.LU R55, [R1+0x2768] ;  /* 0x0027680001377983 */ /* 0x000f220000300800 */
[----:B---3--:R-:W-:-:S03]  /*ace60*/  LOP3.LUT R42, R60, 0xffff, RZ, 0xc0, !PT ;  /* 0x0000ffff3c2a7812 */ /* 0x008fc600078ec0ff */
[----:B------:R-:W3:Y:S01]  /*ace70*/  LDL.LU R60, [R1+0x27a0] ;  /* 0x0027a000013c7983 */ /* 0x000ee20000300800 */
[----:B------:R-:W-:Y:S02]  /*ace80*/  LOP3.LUT R45, R37, 0xffff, RZ, 0xc0, !PT ;  /* 0x0000ffff252d7812 */ /* 0x000fe400078ec0ff */
[----:B------:R-:W-:Y:S02]  /*ace90*/  LOP3.LUT R43, R52, 0xffff, RZ, 0xc0, !PT ;  /* 0x0000ffff342b7812 */ /* 0x000fe400078ec0ff */
[----:B------:R-:W-:Y:S02]  /*acea0*/  PRMT R40, R47, 0x3340, R0 ;  /* 0x000033402f287816 */ /* 0x000fe40000000000 */
[----:B------:R-:W-:Y:S02]  /*aceb0*/  PRMT R41, R45, 0x3340, R43 ;  /* 0x000033402d297816 */ /* 0x000fe4000000002b */
[----:B------:R-:W-:Y:S02]  /*acec0*/  LOP3.LUT R44, R3, 0xffff, RZ, 0xc0, !PT ;  /* 0x0000ffff032c7812 */ /* 0x000fe400078ec0ff */
[----:B------:R-:W-:-:S02]  /*aced0*/  PRMT R53, R41, 0x5410, R40 ;  /* 0x0000541029357816 */ /* 0x000fc40000000028 */
[----:B------:R-:W-:Y:S02]  /*acee0*/  PRMT R40, R46, 0x3340, R0 ;  /* 0x000033402e287816 */ /* 0x000fe40000000000 */
[----:B------:R-:W-:-:S04]  /*acef0*/  PRMT R41, R44, 0x3340, R42 ;  /* 0x000033402c297816 */ /* 0x000fc8000000002a */
[----:B------:R-:W-:Y:S02]  /*acf00*/  PRMT R52, R41, 0x5410, R40 ;  /* 0x0000541029347816 */ /* 0x000fe40000000028 */
[----:B------:R-:W-:Y:S02]  /*acf10*/  SHF.R.U32.HI R41, RZ, 0x8, R44 ;  /* 0x00000008ff297819 */ /* 0x000fe4000001162c */
[----:B------:R-:W-:Y:S02]  /*acf20*/  SHF.R.U32.HI R40, RZ, 0x8, R42 ;  /* 0x00000008ff287819 */ /* 0x000fe4000001162a */
[----:B------:R-:W-:Y:S02]  /*acf30*/  LOP3.LUT R41, R41, 0xffff, RZ, 0xc0, !PT ;  /* 0x0000ffff29297812 */ /* 0x000fe400078ec0ff */
[----:B------:R-:W-:Y:S01]  /*acf40*/  LOP3.LUT R40, R40, 0xffff, RZ, 0xc0, !PT ;  /* 0x0000ffff28287812 */ /* 0x000fe200078ec0ff */
[----:B------:R-:W-:Y:S03]  /*acf50*/  STL [R1+0x3848], R53 ;  /* 0x0038483501007387 */ /* 0x000fe60000100800 */
[----:B------:R-:W-:Y:S01]  /*acf60*/  PRMT R3, R41, 0x3340, R40 ;  /* 0x0000334029037816 */ /* 0x000fe20000000028 */
[----:B------:R-:W-:Y:S01]  /*acf70*/  STL [R1+0x384c], R52 ;  /* 0x00384c3401007387 */ /* 0x000fe20000100800 */
[----:B------:R-:W-:-:S02]  /*acf80*/  SHF.R.U32.HI R45, RZ, 0x8, R45 ;  /* 0x00000008ff2d7819 */ /* 0x000fc4000001162d */
[----:B------:R-:W-:Y:S01]  /*acf90*/  SHF.R.U32.HI R42, RZ, 0x8, R43 ;  /* 0x00000008ff2a7819 */ /* 0x000fe2000001162b */
[----:B------:R-:W3:Y:S04]  /*acfa0*/  LDL.LU R11, [R1+0x26e0] ;  /* 0x0026e000010b7983 */ /* 0x000ee80000300800 */
[----:B------:R-:W3:Y:S01]  /*acfb0*/  LDL.LU R14, [R1+0x14b4] ;  /* 0x0014b400010e7983 */ /* 0x000ee20000300800 */
[----:B------:R-:W-:-:S03]  /*acfc0*/  LOP3.LUT R43, R45, 0xffff, RZ, 0xc0, !PT ;  /* 0x0000ffff2d2b7812 */ /* 0x000fc600078ec0ff */
[----:B------:R1:W-:Y:S01]  /*acfd0*/  STL [R1+0x264], R3 ;  /* 0x0002640301007387 */ /* 0x0003e20000100800 */
[----:B------:R-:W-:-:S03]  /*acfe0*/  LOP3.LUT R42, R42, 0xffff, RZ, 0xc0, !PT ;  /* 0x0000ffff2a2a7812 */ /* 0x000fc600078ec0ff */
[----:B0-----:R-:W3:Y:S01]  /*acff0*/  LDL.LU R7, [R1+0x2698] ;  /* 0x0026980001077983 */ /* 0x001ee20000300800 */
[----:B------:R-:W-:Y:S02]  /*ad000*/  SHF.R.U32.HI R40, RZ, 0x8, R47 ;  /* 0x00000008ff287819 */ /* 0x000fe4000001162f */
[----:B------:R-:W-:Y:S01]  /*ad010*/  SHF.R.U32.HI R41, RZ, 0x8, R46 ;  /* 0x00000008ff297819 */ /* 0x000fe2000001162e */
[----:B------:R-:W3:Y:S01]  /*ad020*/  LDL.LU R57, [R1+0x2850] ;  /* 0x0028500001397983 */ /* 0x000ee20000300800 */
[----:B------:R-:W-:-:S03]  /*ad030*/  PRMT R8, R43, 0x3340, R42 ;  /* 0x000033402b087816 */ /* 0x000fc6000000002a */
[----:B------:R-:W3:Y:S01]  /*ad040*/  LDL.LU R37, [R1+0x2778] ;  /* 0x0027780001257983 */ /* 0x000ee20000300800 */
[----:B------:R-:W-:-:S03]  /*ad050*/  LOP3.LUT R40, R40, 0xffff, RZ, 0xc0, !PT ;  /* 0x0000ffff28287812 */ /* 0x000fc600078ec0ff */
[----:B-1----:R-:W3:Y:S01]  /*ad060*/  LDL.LU R3, [R1+0x27b4] ;  /* 0x0027b40001037983 */ /* 0x002ee20000300800 */
[----:B------:R-:W-:Y:S02]  /*ad070*/  LOP3.LUT R41, R41, 0xffff, RZ, 0xc0, !PT ;  /* 0x0000ffff29297812 */ /* 0x000fe400078ec0ff */
[--C-:B------:R-:W-:Y:S01]  /*ad080*/  PRMT R9, R40, 0x3340, R0.reuse ;  /* 0x0000334028097816 */ /* 0x100fe20000000000 */
[----:B------:R0:W-:Y:S02]  /*ad090*/  STL [R1+0x254], R8 ;  /* 0x0002540801007387 */ /* 0x0001e40000100800 */
[----:B0-----:R-:W-:Y:S02]  /*ad0a0*/  PRMT R8, R41, 0x3340, R0 ;  /* 0x0000334029087816 */ /* 0x001fe40000000000 */
[----:B------:R0:W-:Y:S04]  /*ad0b0*/  STL [R1+0x1a4], R9 ;  /* 0x0001a40901007387 */ /* 0x0001e80000100800 */
[----:B------:R1:W-:Y:S01]  /*ad0c0*/  STL [R1+0x1a0], R8 ;  /* 0x0001a00801007387 */ /* 0x0003e20000100800 */
[----:B--2---:R-:W-:-:S02]  /*ad0d0*/  LOP3.LUT R44, R12, 0xffff, RZ, 0xc0, !PT ;  /* 0x0000ffff0c2c7812 */ /* 0x004fc400078ec0ff */
[----:B----4-:R-:W-:-:S04]  /*ad0e0*/  LOP3.LUT R42, R55, 0xffff, RZ, 0xc0, !PT ;  /* 0x0000ffff372a7812 */ /* 0x010fc800078ec0ff */
[----:B------:R-:W-:Y:S02]  /*ad0f0*/  PRMT R40, R42, 0x3340, R0 ;  /* 0x000033402a287816 */ /* 0x000fe40000000000 */
[----:B------:R-:W-:Y:S02]  /*ad100*/  SHF.R.U32.HI R42, RZ, 0x8, R42 ;  /* 0x00000008ff2a7819 */ /* 0x000fe4000001162a */
[----:B---3--:R-:W-:-:S04]  /*ad110*/  LOP3.LUT R43, R60, 0xffff, RZ, 0xc0, !PT ;  /* 0x0000ffff3c2b7812 */ /* 0x008fc800078ec0ff */
[----:B------:R-:W-:-:S04]  /*ad120*/  PRMT R41, R44, 0x3340, R43 ;  /* 0x000033402c297816 */ /* 0x000fc8000000002b */
[----:B------:R-:W-:Y:S02]  /*ad130*/  PRMT R58, R41, 0x5410, R40 ;  /* 0x00005410293a7816 */ /* 0x000fe40000000028 */
[----:B------:R-:W-:Y:S02]  /*ad140*/  SHF.R.U32.HI R41, RZ, 0x8, R44 ;  /* 0x00000008ff297819 */ /* 0x000fe4000001162c */
[----:B------:R-:W-:Y:S02]  /*ad150*/  SHF.R.U32.HI R40, RZ, 0x8, R43 ;  /* 0x00000008ff287819 */ /* 0x000fe4000001162b */
[----:B------:R-:W-:Y:S02]  /*ad160*/  LOP3.LUT R41, R41, 0xffff, RZ, 0xc0, !PT ;  /* 0x0000ffff29297812 */ /* 0x000fe400078ec0ff */
[----:B------:R-:W-:Y:S02]  /*ad170*/  LOP3.LUT R40, R40, 0xffff, RZ, 0xc0, !PT ;  /* 0x0000ffff28287812 */ /* 0x000fe400078ec0ff */
[----:B------:R-:W-:-:S02]  /*ad180*/  LOP3.LUT R42, R42, 0xffff, RZ, 0xc0, !PT ;  /* 0x0000ffff2a2a7812 */ /* 0x000fc400078ec0ff */
[----:B0-----:R-:W-:Y:S01]  /*ad190*/  PRMT R9, R41, 0x3340, R40 ;  /* 0x0000334029097816 */ /* 0x001fe20000000028 */
[----:B------:R-:W-:Y:S01]  /*ad1a0*/  STL [R1+0x3860], R58 ;  /* 0x0038603a01007387 */ /* 0x000fe20000100800 */
[----:B-1----:R-:W-:-:S03]  /*ad1b0*/  PRMT R8, R42, 0x3340, R0 ;  /* 0x000033402a087816 */ /* 0x002fc60000000000 */
[----:B------:R-:W2:Y:S04]  /*ad1c0*/  LDL.LU R12, [R1+0x27e0] ;  /* 0x0027e000010c7983 */ /* 0x000ea80000300800 */
[----:B------:R-:W-:Y:S04]  /*ad1d0*/  STL [R1+0x260], R9 ;  /* 0x0002600901007387 */ /* 0x000fe80000100800 */
[----:B------:R-:W3:Y:S04]  /*ad1e0*/  LDL.LU R55, [R1+0x275c] ;  /* 0x00275c0001377983 */ /* 0x000ee80000300800 */
[----:B------:R0:W-:Y:S04]  /*ad1f0*/  STL [R1+0x19c], R8 ;  /* 0x00019c0801007387 */ /* 0x0001e80000100800 */
[----:B------:R-:W4:Y:S01]  /*ad200*/  LDL.LU R60, [R1+0x2790] ;  /* 0x00279000013c7983 */ /* 0x000f220000300800 */
[----:B------:R-:W-:-:S02]  /*ad210*/  LOP3.LUT R43, R11, 0xffff, RZ, 0xc0, !PT ;  /* 0x0000ffff0b2b7812 */ /* 0x000fc400078ec0ff */
[----:B------:R-:W-:Y:S01]  /*ad220*/  LOP3.LUT R15, R14, 0xffff, RZ, 0xc0, !PT ;  /* 0x0000ffff0e0f7812 */ /* 0x000fe200078ec0ff */
[----:B------:R-:W4:Y:S01]  /*ad230*/  LDL.LU R39, [R1+0x27f0] ;  /* 0x0027f00001277983 */ /* 0x000f220000300800 */
[----:B------:R-:W-:-:S03]  /*ad240*/  LOP3.LUT R42, R7, 0xffff, RZ, 0xc0, !PT ;  /* 0x0000ffff072a7812 */ /* 0x000fc600078ec0ff */
[----:B------:R-:W4:Y:S01]  /*ad250*/  LDL.LU R30, [R1+0x2764] ;  /* 0x00276400011e7983 */ /* 0x000f220000300800 */
[----:B------:R-:W-:Y:S02]  /*ad260*/  PRMT R40, R15, 0x3340, R0 ;  /* 0x000033400f287816 */ /* 0x000fe40000000000 */
[----:B------:R-:W-:Y:S02]  /*ad270*/  PRMT R41, R43, 0x3340, R42 ;  /* 0x000033402b297816 */ /* 0x000fe4000000002a */
[----:B------:R-:W-:Y:S02]  /*ad280*/  LOP3.LUT R45, R57, 0xffff, RZ, 0xc0, !PT ;  /* 0x0000ffff392d7812 */ /* 0x000fe400078ec0ff */
[----:B------:R-:W-:Y:S02]  /*ad290*/  LOP3.LUT R46, R37, 0xffff, RZ, 0xc0, !PT ;  /* 0x0000ffff252e7812 */ /* 0x000fe400078ec0ff */
[----:B------:R-:W-:Y:S02]  /*ad2a0*/  LOP3.LUT R44, R3, 0xffff, RZ, 0xc0, !PT ;  /* 0x0000ffff032c7812 */ /* 0x000fe400078ec0ff */
[----:B------:R-:W4:Y:S01]  /*ad2b0*/  LDL.LU R3, [R1+0x2794] ;  /* 0x0027940001037983 */ /* 0x000f220000300800 */
[----:B------:R-:W-:-:S02]  /*ad2c0*/  PRMT R37, R41, 0x5410, R40 ;  /* 0x0000541029257816 */ /* 0x000fc40000000028 */
        /* <DEDUP_REMOVED lines=12> */
[----:B0-----:R-:W-:Y:S01]  /*ad390*/  PRMT R8, R43, 0x3340, R42 ;  /* 0x000033402b087816 */ /* 0x001fe2000000002a */
[----:B------:R0:W-:Y:S04]  /*ad3a0*/  STL [R1+0x38b4], R51 ;  /* 0x0038b43301007387 */ /* 0x0001e80000100800 */
[----:B------:R-:W-:Y:S04]  /*ad3b0*/  STL [R1+0x38a4], R14 ;  /* 0x0038a40e01007387 */ /* 0x000fe80000100800 */
[----:B------:R1:W-:Y:S04]  /*ad3c0*/  STL [R1+0x38b8], R8 ;  /* 0x0038b80801007387 */ /* 0x0003e80000100800 */
        /* <DEDUP_REMOVED lines=9> */
[----:B------:R-:W-:Y:S02]  /*ad460*/  PRMT R40, R42, 0x3340, R0 ;  /* 0x000033402a287816 */ /* 0x000fe40000000000 */
[--C-:B------:R-:W-:Y:S02]  /*ad470*/  PRMT R41, R44, 0x3340, R43.reuse ;  /* 0x000033402c297816 */ /* 0x100fe4000000002b */
[----:B------:R-:W-:Y:S02]  /*ad480*/  SHF.R.U32.HI R42, RZ, 0x8, R42 ;  /* 0x00000008ff2a7819 */ /* 0x000fe4000001162a */
[----:B------:R-:W-:Y:S02]  /*ad490*/  PRMT R56, R41, 0x5410, R40 ;  /* 0x0000541029387816 */ /* 0x000fe40000000028 */
[----:B------:R-:W-:Y:S02]  /*ad4a0*/  SHF.R.U32.HI R41, RZ, 0x8, R44 ;  /* 0x00000008ff297819 */ /* 0x000fe4000001162c */
[----:B------:R-:W-:-:S02]  /*ad4b0*/  SHF.R.U32.HI R40, RZ, 0x8, R43 ;  /* 0x00000008ff287819 */ /* 0x000fc4000001162b */
[----:B------:R-:W-:Y:S02]  /*ad4c0*/  LOP3.LUT R42, R42, 0xffff, RZ, 0xc0, !PT ;  /* 0x0000ffff2a2a7812 */ /* 0x000fe400078ec0ff */
[----:B------:R-:W-:Y:S02]  /*ad4d0*/  LOP3.LUT R41, R41, 0xffff, RZ, 0xc0, !PT ;  /* 0x0000ffff29297812 */ /* 0x000fe400078ec0ff */
[----:B------:R-:W-:Y:S02]  /*ad4e0*/  LOP3.LUT R40, R40, 0xffff, RZ, 0xc0, !PT ;  /* 0x0000ffff28287812 */ /* 0x000fe400078ec0ff */
[----:B0-----:R-:W-:Y:S02]  /*ad4f0*/  PRMT R51, R42, 0x3340, R0 ;  /* 0x000033402a337816 */ /* 0x001fe40000000000 */
[----:B------:R-:W-:Y:S02]  /*ad500*/  LOP3.LUT R43, R39, 0xffff, RZ, 0xc0, !PT ;  /* 0x0000ffff272b7812 */ /* 0x000fe400078ec0ff */
[----:B-1----:R-:W-:-:S02]  /*ad510*/  LOP3.LUT R8, R30, 0xffff, RZ, 0xc0, !PT ;  /* 0x0000ffff1e087812 */ /* 0x002fc400078ec0ff */
[----:B------:R-:W-:Y:S02]  /*ad520*/  LOP3.LUT R42, R3, 0xffff, RZ, 0xc0, !PT ;  /* 0x0000ffff032a7812 */ /* 0x000fe400078ec0ff */
[----:B------:R-:W-:Y:S02]  /*ad530*/  PRMT R9, R41, 0x3340, R40 ;  /* 0x0000334029097816 */ /* 0x000fe40000000028 */
        /* <DEDUP_REMOVED lines=8> */
[----:B------:R-:W-:Y:S01]  /*ad5c0*/  LOP3.LUT R40, R40, 0xffff, RZ, 0xc0, !PT ;  /* 0x0000ffff28287812 */ /* 0x000fe200078ec0ff */
[----:B------:R-:W-:Y:S01]  /*ad5d0*/  STL [R1+0x3864], R56 ;  /* 0x0038643801007387 */ /* 0x000fe20000100800 */
[----:B------:R-:W-:-:S03]  /*ad5e0*/  PRMT R3, R42, 0x3340, R41 ;  /* 0x000033402a037816 */ /* 0x000fc60000000029 */
[----:B------:R0:W-:Y:S04]  /*ad5f0*/  STL [R1+0x38bc], R9 ;  /* 0x0038bc0901007387 */ /* 0x0001e80000100800 */
[----:B------:R-:W-:Y:S01]  /*ad600*/  STL [R1+0x38c0], R51 ;  /* 0x0038c03301007387 */ /* 0x000fe20000100800 */
[----:B0-----:R-:W-:-:S03]  /*ad610*/  PRMT R9, R40, 0x3340, R0 ;  /* 0x0000334028097816 */ /* 0x001fc60000000000 */
[----:B------:R-:W-:Y:S01]  /*ad620*/  STL [R1+0x3868], R29 ;  /* 0x0038681d01007387 */ /* 0x000fe20000100800 */
[----:B------:R-:W-:-:S03]  /*ad630*/  LOP3.LUT R45, R11, 0xffff, RZ, 0xc0, !PT ;  /* 0x0000ffff0b2d7812 */ /* 0x000fc600078ec0ff */
[----:B------:R-:W-:Y:S01]  /*ad640*/  STL [R1+0x38b0], R3 ;  /* 0x0038b00301007387 */ /* 0x000fe20000100800 */
[----:B------:R-:W-:-:S03]  /*ad650*/  LOP3.LUT R47, R7, 0xffff, RZ, 0xc0, !PT ;  /* 0x0000ffff072f7812 */ /* 0x000fc600078ec0ff */
[----:B------:R0:W-:Y:S01]  /*ad660*/  STL [R1+0x194], R9 ;  /* 0x0001940901007387 */ /* 0x0001e20000100800 */
[----:B------:R-:W-:-:S03]  /*ad670*/  LOP3.LUT R43, R57, 0xffff, RZ, 0xc0, !PT ;  /* 0x0000ffff392b7812 */ /* 0x000fc600078ec0ff */
        /* <DEDUP_REMOVED lines=22> */
[----:B------:R-:W-:Y:S02]  /*ad7e0*/  SHF.R.U32.HI R40, RZ, 0x8, R47 ;  /* 0x00000008ff287819 */ /* 0x000fe4000001162f */
[----:B------:R-:W-:Y:S02]  /*ad7f0*/  SHF.R.U32.HI R41, RZ, 0x8, R46 ;  /* 0x00000008ff297819 */ /* 0x000fe4000001162e */
[----:B------:R-:W-:Y:S02]  /*ad800*/  LOP3.LUT R43, R45, 0xffff, RZ, 0xc0, !PT ;  /* 0x0000ffff2d2b7812 */ /* 0x000fe400078ec0ff */
[----:B------:R-:W-:-:S02]  /*ad810*/  LOP3.LUT R42, R42, 0xffff, RZ, 0xc0, !PT ;  /* 0x0000ffff2a2a7812 */ /* 0x000fc400078ec0ff */
[----:B------:R-:W-:Y:S02]  /*ad820*/  LOP3.LUT R40, R40, 0xffff, RZ, 0xc0, !PT ;  /* 0x0000ffff28287812 */ /* 0x000fe400078ec0ff */
[----:B------:R-:W-:Y:S02]  /*ad830*/  LOP3.LUT R41, R41, 0xffff, RZ, 0xc0, !PT ;  /* 0x0000ffff29297812 */ /* 0x000fe400078ec0ff */
[----:B------:R-:W-:Y:S01]  /*ad840*/  PRMT R53, R43, 0x3340, R42 ;  /* 0x000033402b357816 */ /* 0x000fe2000000002a */
[----:B------:R-:W-:Y:S01]  /*ad850*/  STL [R1+0x386c], R56 ;  /* 0x00386c3801007387 */ /* 0x000fe20000100800 */
[--C-:B0-----:R-:W-:Y:S02]  /*ad860*/  PRMT R9, R40, 0x3340, R0.reuse ;  /* 0x0000334028097816 */ /* 0x101fe40000000000 */
[----:B------:R-:W-:Y:S01]  /*ad870*/  PRMT R3, R41, 0x3340, R0 ;  /* 0x0000334029037816 */ /* 0x000fe20000000000 */
[----:B------:R-:W-:Y:S04]  /*ad880*/  STL [R1+0x3870], R58 ;  /* 0x0038703a01007387 */ /* 0x000fe80000100800 */
[----:B------:R-:W-:Y:S04]  /*ad890*/  STL [R1+0x38c4], R49 ;  /* 0x0038c43101007387 */ /* 0x000fe80000100800 */
[----:B------:R-:W-:Y:S04]  /*ad8a0*/  STL [R1+0x38c8], R53 ;  /* 0x0038c83501007387 */ /* 0x000fe80000100800 */
[----:B------:R-:W-:Y:S04]  /*ad8b0*/  STL [R1+0x190], R9 ;  /* 0x0001900901007387 */ /* 0x000fe80000100800 */
[----:B------:R0:W-:Y:S04]  /*ad8c0*/  STL [R1+0x18c], R3 ;  /* 0x00018c0301007387 */ /* 0x0001e80000100800 */
[----:B------:R-:W3:Y:S01]  /*ad8d0*/  LDL.LU R30, [R1+0x285c] ;  /* 0x00285c00011e7983 */ /* 0x000ee20000300800 */
[----:B------:R-:W-:-:S03]  /*ad8e0*/  LOP3.LUT R45, R11, 0xffff, RZ, 0xc0, !PT ;  /* 0x0000ffff0b2d7812 */ /* 0x000fc600078ec0ff */
[----:B------:R-:W3:Y:S01]  /*ad8f0*/  LDL.LU R11, [R1+0x2798] ;  /* 0x00279800010b7983 */ /* 0x000ee20000300800 */
[----:B------:R-:W-:-:S03]  /*ad900*/  LOP3.LUT R47, R7, 0xffff, RZ, 0xc0, !PT ;  /* 0x0000ffff072f7812 */ /* 0x000fc600078ec0ff */
[----:B------:R-:W3:Y:S01]  /*ad910*/  LDL.LU R7, [R1+0x27fc] ;  /* 0x0027fc0001077983 */ /* 0x000ee20000300800 */
[----:B------:R-:W-:-:S03]  /*ad920*/  LOP3.LUT R43, R57, 0xffff, RZ, 0xc0, !PT ;  /* 0x0000ffff392b7812 */ /* 0x000fc600078ec0ff */
[----:B------:R-:W3:Y:S01]  /*ad930*/  LDL.LU R57, [R1+0x2860] ;  /* 0x0028600001397983 */ /* 0x000ee20000300800 */
[----:B--2---:R-:W-:-:S03]  /*ad940*/  LOP3.LUT R44, R12, 0xffff, RZ, 0xc0, !PT ;  /* 0x0000ffff0c2c7812 */ /* 0x004fc600078ec0ff */
[----:B------:R-:W2:Y:S01]  /*ad950*/  LDL.LU R12, [R1+0x279c] ;  /* 0x00279c00010c7983 */ /* 0x000ea20000300800 */
[----:B----4-:R-:W-:-:S03]  /*ad960*/  LOP3.LUT R42, R60, 0xffff, RZ, 0xc0, !PT ;  /* 0x0000ffff3c2a7812 */ /* 0x010fc600078ec0ff */
[----:B------:R-:W4:Y:S01]  /*ad970*/  LDL.LU R60, [R1+0x2800] ;  /* 0x00280000013c7983 */ /* 0x000f220000300800 */
[----:B------:R-:W-:Y:S02]  /*ad980*/  PRMT R40, R47, 0x3340, R0 ;  /* 0x000033402f287816 */ /* 0x000fe40000000000 */
[----:B------:R-:W-:Y:S02]  /*ad990*/  PRMT R41, R45, 0x3340, R43 ;  /* 0x000033402d297816 */ /* 0x000fe4000000002b */
[----:B---3--:R-:W-:Y:S02]  /*ad9a0*/  LOP3.LUT R46, R55, 0xffff, RZ, 0xc0, !PT ;  /* 0x0000ffff372e7812 */ /* 0x008fe400078ec0ff */
        /* <DEDUP_REMOVED lines=13> */
[----:B------:R-:W-:Y:S02]  /*ada80*/  SHF.R.U32.HI R40, RZ, 0x8, R46 ;  /* 0x00000008ff287819 */ /* 0x000fe4000001162e */
[----:B------:R-:W-:-:S02]  /*ada90*/  SHF.R.U32.HI R41, RZ, 0x8, R47 ;  /* 0x00000008ff297819 */ /* 0x000fc4000001162f */
[----:B0-----:R-:W-:Y:S01]  /*adaa0*/  PRMT R3, R43, 0x3340, R42 ;  /* 0x000033402b037816 */ /* 0x001fe2000000002a */
[----:B------:R-:W-:Y:S01]  /*adab0*/  STL [R1+0x3874], R55 ;  /* 0x0038743701007387 */ /* 0x000fe20000100800 */
[----:B------:R-:W-:Y:S02]  /*adac0*/  LOP3.LUT R40, R40, 0xffff, RZ, 0xc0, !PT ;  /* 0x0000ffff28287812 */ /* 0x000fe400078ec0ff */
[----:B------:R-:W-:Y:S01]  /*adad0*/  LOP3.LUT R41, R41, 0xffff, RZ, 0xc0, !PT ;  /* 0x0000ffff29297812 */ /* 0x000fe200078ec0ff */
[----:B------:R-:W-:Y:S01]  /*adae0*/  STL [R1+0x3878], R54 ;  /* 0x0038783601007387 */ /* 0x000fe20000100800 */
[----:B------:R-:W-:-:S03]  /*adaf0*/  PRMT R9, R40, 0x3340, R0 ;  /* 0x0000334028097816 */ /* 0x000fc60000000000 */
[----:B------:R-:W-:Y:S04]  /*adb00*/  STL [R1+0x38cc], R59 ;  /* 0x0038cc3b01007387 */ /* 0x000fe80000100800 */
[----:B------:R0:W-:Y:S04]  /*adb10*/  STL [R1+0x230], R3 ;  /* 0x0002300301007387 */ /* 0x0001e80000100800 */
[----:B------:R-:W-:Y:S01]  /*adb20*/  STL [R1+0x188], R9 ;  /* 0x0001880901007387 */ /* 0x000fe20000100800 */
[----:B0-----:R-:W-:Y:S02]  /*adb30*/  PRMT R3, R41, 0x3340, R0 ;  /* 0x0000334029037816 */ /* 0x001fe40000000000 */
[----:B------:R-:W-:-:S03]  /*adb40*/  LOP3.LUT R45, R30, 0xffff, RZ, 0xc0, !PT ;  /* 0x0000ffff1e2d7812 */ /* 0x000fc600078ec0ff */
[----:B------:R0:W-:Y:S01]  /*adb50*/  STL [R1+0x184], R3 ;  /* 0x0001840301007387 */ /* 0x0001e20000100800 */
[----:B------:R-:W-:-:S03]  /*adb60*/  LOP3.LUT R47, R11, 0xffff, RZ, 0xc0, !PT ;  /* 0x0000ffff0b2f7812 */ /* 0x000fc600078ec0ff */
[----:B------:R-:W3:Y:S01]  /*adb70*/  LDL.LU R30, [R1+0x283c] ;  /* 0x00283c00011e7983 */ /* 0x000ee20000300800 */
[----:B------:R-:W-:Y:S02]  /*adb80*/  LOP3.LUT R43, R7, 0xffff, RZ, 0xc0, !PT ;  /* 0x0000ffff072b7812 */ /* 0x000fe400078ec0ff */
[----:B------:R-:W-:Y:S02]  /*adb90*/  PRMT R40, R47, 0x3340, R0 ;  /* 0x000033402f287816 */ /* 0x000fe40000000000 */
[----:B------:R-:W-:Y:S02]  /*adba0*/  LOP3.LUT R44, R57, 0xffff, RZ, 0xc0, !PT ;  /* 0x0000ffff392c7812 */ /* 0x000fe400078ec0ff */
[----:B------:R-:W3:Y:S01]  /*adbb0*/  LDL.LU R57, [R1+0x2788] ;  /* 0x0027880001397983 */ /* 0x000ee20000300800 */
[----:B------:R-:W-:-:S03]  /*adbc0*/  PRMT R41, R45, 0x3340, R43 ;  /* 0x000033402d297816 */ /* 0x000fc6000000002b */
[----:B------:R-:W3:Y:S01]  /*adbd0*/  LDL.LU R7, [R1+0x27dc] ;  /* 0x0027dc0001077983 */ /* 0x000ee20000300800 */
[----:B------:R-:W-:-:S05]  /*adbe0*/  PRMT R55, R41, 0x5410, R40 ;  /* 0x0000541029377816 */ /* 0x000fca0000000028 */
[----:B------:R-:W-:Y:S01]  /*adbf0*/  STL [R1+0x38a0], R55 ;  /* 0x0038a03701007387 */ /* 0x000fe20000100800 */
[----:B--2---:R-:W-:-:S04]  /*adc00*/  LOP3.LUT R46, R12, 0xffff, RZ, 0xc0, !PT ;  /* 0x0000ffff0c2e7812 */ /* 0x004fc800078ec0ff */
[----:B------:R-:W-:Y:S02]  /*adc10*/  PRMT R40, R46, 0x3340, R0 ;  /* 0x000033402e287816 */ /* 0x000fe40000000000 */
[----:B----4-:R-:W-:-:S04]  /*adc20*/  LOP3.LUT R42, R60, 0xffff, RZ, 0xc0, !PT ;  /* 0x0000ffff3c2a7812 */ /* 0x010fc800078ec0ff */
[----:B------:R-:W-:-:S04]  /*adc30*/  PRMT R41, R44, 0x3340, R42 ;  /* 0x000033402c297816 */ /* 0x000fc8000000002a */
[----:B------:R-:W-:Y:S02]  /*adc40*/  PRMT R58, R41, 0x5410, R40 ;  /* 0x00005410293a7816 */ /* 0x000fe40000000028 */
[----:B------:R-:W-:Y:S02]  /*adc50*/  SHF.R.U32.HI R41, RZ, 0x8, R44 ;  /* 0x00000008ff297819 */ /* 0x000fe4000001162c */
[----:B------:R-:W-:Y:S02]  /*adc60*/  SHF.R.U32.HI R40, RZ, 0x8, R42 ;  /* 0x00000008ff287819 */ /* 0x000fe4000001162a */
[----:B------:R-:W-:Y:S02]  /*adc70*/  LOP3.LUT R41, R41, 0xffff, RZ, 0xc0, !PT ;  /* 0x0000ffff29297812 */ /* 0x000fe400078ec0ff */
[----:B------:R-:W-:Y:S01]  /*adc80*/  LOP3.LUT R40, R40, 0xffff, RZ, 0xc0, !PT ;  /* 0x0000ffff28287812 */ /* 0x000fe200078ec0ff */
[----:B------:R-:W-:Y:S03]  /*adc90*/  STL [R1+0x38a8], R58 ;  /* 0x0038a83a01007387 */ /* 0x000fe60000100800 */
[----:B0-----:R-:W-:Y:S01]  /*adca0*/  PRMT R3, R41, 0x3340, R40 ;  /* 0x0000334029037816 */ /* 0x001fe20000000028 */
[----:B------:R-:W2:Y:S04]  /*adcb0*/  LDL.LU R12, [R1+0x2840] ;  /* 0x00284000010c7983 */ /* 0x000ea80000300800 */
[----:B------:R-:W4:Y:S04]  /*adcc0*/  LDL.LU R60, [R1+0x278c] ;  /* 0x00278c00013c7983 */ /* 0x000f280000300800 */
[----:B------:R0:W-:Y:S04]  /*adcd0*/  STL [R1+0x240], R3 ;  /* 0x0002400301007387 */ /* 0x0001e80000100800 */
[----:B------:R-:W4:Y:S01]  /*adce0*/  LDL.LU R11, [R1+0x27e4] ;  /* 0x0027e400010b7983 */ /* 0x000f220000300800 */
[----:B------:R-:W-:-:S02]  /*adcf0*/  SHF.R.U32.HI R45, RZ, 0x8, R45 ;  /* 0x00000008ff2d7819 */ /* 0x000fc4000001162d */
[----:B------:R-:W-:Y:S02]  /*add00*/  SHF.R.U32.HI R42, RZ, 0x8, R43 ;  /* 0x00000008ff2a7819 */ /* 0x000fe4000001162b */
[----:B------:R-:W-:Y:S02]  /*add10*/  SHF.R.U32.HI R40, RZ, 0x8, R47 ;  /* 0x00000008ff287819 */ /* 0x000fe4000001162f */
[----:B------:R-:W-:Y:S02]  /*add20*/  LOP3.LUT R43, R45, 0xffff, RZ, 0xc0, !PT ;  /* 0x0000ffff2d2b7812 */ /* 0x000fe400078ec0ff */
[----:B------:R-:W-:Y:S02]  /*add30*/  LOP3.LUT R42, R42, 0xffff, RZ, 0xc0, !PT ;  /* 0x0000ffff2a2a7812 */ /* 0x000fe400078ec0ff */
[----:B------:R-:W-:Y:S02]  /*add40*/  SHF.R.U32.HI R41, RZ, 0x8, R46 ;  /* 0x00000008ff297819 */ /* 0x000fe4000001162e */
[----:B------:R-:W-:-:S02]  /*add50*/  LOP3.LUT R40, R40, 0xffff, RZ, 0xc0, !PT ;  /* 0x0000ffff28287812 */ /* 0x000fc400078ec0ff */
[----:B------:R-:W-:Y:S02]  /*add60*/  PRMT R50, R43, 0x3340, R42 ;  /* 0x000033402b327816 */ /* 0x000fe4000000002a */
[----:B------:R-:W-:Y:S02]  /*add70*/  LOP3.LUT R41, R41, 0xffff, RZ, 0xc0, !PT ;  /* 0x0000ffff29297812 */ /* 0x000fe400078ec0ff */
[--C-:B------:R-:W-:Y:S02]  /*add80*/  PRMT R9, R40, 0x3340, R0.reuse ;  /* 0x0000334028097816 */ /* 0x100fe40000000000 */
[----:B0-----:R-:W-:Y:S01]  /*add90*/  PRMT R3, R41, 0x3340, R0 ;  /* 0x0000334029037816 */ /* 0x001fe20000000000 */
[----:B------:R-:W-:Y:S04]  /*adda0*/  STL [R1+0x38d0], R50 ;  /* 0x0038d03201007387 */ /* 0x000fe80000100800 */
[----:B------:R-:W-:Y:S04]  /*addb0*/  STL [R1+0x16c], R9 ;  /* 0x00016c0901007387 */ /* 0x000fe80000100800 */
[----:B------:R0:W-:Y:S01]  /*addc0*/  STL [R1+0x168], R3 ;  /* 0x0001680301007387 */ /* 0x0001e20000100800 */
[----:B---3--:R-:W-:-:S02]  /*addd0*/  LOP3.LUT R44, R30, 0xffff, RZ, 0xc0, !PT ;  /* 0x0000ffff1e2c7812 */ /* 0x008fc400078ec0ff */
[----:B------:R-:W-:Y:S02]  /*adde0*/  LOP3.LUT R42, R57, 0xffff, RZ, 0xc0, !PT ;  /* 0x0000ffff392a7812 */ /* 0x000fe400078ec0ff */
[----:B------:R-:W3:Y:S01]  /*addf0*/  LDL.LU R57, [R1+0x294] ;  /* 0x0002940001397983 */ /* 0x000ee20000300800 */
[----:B------:R-:W-:Y:S02]  /*ade00*/  LOP3.LUT R43, R7, 0xffff, RZ, 0xc0, !PT ;  /* 0x0000ffff072b7812 */ /* 0x000fe400078ec0ff */
[----:B------:R-:W-:Y:S01]  /*ade10*/  PRMT R40, R42, 0x3340, R0 ;  /* 0x000033402a287816 */ /* 0x000fe20000000000 */
[----:B------:R-:W3:Y:S01]  /*ade20*/  LDL.LU R30, [R1+0xdf8] ;  /* 0x000df800011e7983 */ /* 0x000ee20000300800 */
[----:B------:R-:W-:Y:S02]  /*ade30*/  PRMT R41, R44, 0x3340, R43 ;  /* 0x000033402c297816 */ /* 0x000fe4000000002b */
[----:B------:R-:W-:Y:S01]  /*ade40*/  SHF.R.U32.HI R42, RZ, 0x8, R42 ;  /* 0x00000008ff2a7819 */ /* 0x000fe2000001162a */
[----:B------:R-:W3:Y:S01]  /*ade50*/  LDL.LU R48, [R1+0xdf4] ;  /* 0x000df40001307983 */ /* 0x000ee20000300800 */
[----:B------:R-:W-:-:S02]  /*ade60*/  PRMT R56, R41, 0x5410, R40 ;  /* 0x0000541029387816 */ /* 0x000fc40000000028 */
[----:B------:R-:W-:Y:S01]  /*ade70*/  SHF.R.U32.HI R41, RZ, 0x8, R44 ;  /* 0x00000008ff297819 */ /* 0x000fe2000001162c */
[----:B------:R-:W3:Y:S01]  /*ade80*/  LDL.LU R10, [R1+0x1368] ;  /* 0x00136800010a7983 */ /* 0x000ee20000300800 */
[----:B------:R-:W-:Y:S02]  /*ade90*/  SHF.R.U32.HI R40, RZ, 0x8, R43 ;  /* 0x00000008ff287819 */ /* 0x000fe4000001162b */
[----:B------:R-:W-:Y:S02]  /*adea0*/  LOP3.LUT R41, R41, 0xffff, RZ, 0xc0, !PT ;  /* 0x0000ffff29297812 */ /* 0x000fe400078ec0ff */
[----:B------:R-:W-:Y:S02]  /*adeb0*/  LOP3.LUT R40, R40, 0xffff, RZ, 0xc0, !PT ;  /* 0x0000ffff28287812 */ /* 0x000fe400078ec0ff */
[----:B------:R-:W-:Y:S02]  /*adec0*/  LOP3.LUT R42, R42, 0xffff, RZ, 0xc0, !PT ;  /* 0x0000ffff2a2a7812 */ /* 0x000fe400078ec0ff */
[----:B------:R-:W-:-:S02]  /*aded0*/  PRMT R52, R41, 0x3340, R40 ;  /* 0x0000334029347816 */ /* 0x000fc40000000028 */
[----:B0-----:R-:W-:Y:S01]  /*adee0*/  PRMT R3, R42, 0x3340, R0 ;  /* 0x000033402a037816 */ /* 0x001fe20000000000 */
[----:B------:R0:W-:Y:S04]  /*adef0*/  STL [R1+0x38ac], R56 ;  /* 0x0038ac3801007387 */ /* 0x0001e80000100800 */
[----:B------:R1:W-:Y:S04]  /*adf00*/  STL [R1+0x38dc], R52 ;  /* 0x0038dc3401007387 */ /* 0x0003e80000100800 */
[----:B------:R-:W-:Y:S04]  /*adf10*/  STL [R1+0x38e0], R3 ;  /* 0x0038e00301007387 */ /* 0x000fe80000100800 */
[----:B------:R-:W3:Y:S01]  /*adf20*/  LDL.LU R7, [R1+0x14f0] ;  /* 0x0014f00001077983 */ /* 0x000ee20000300800 */
[----:B--2---:R-:W-:-:S03]  /*adf30*/  LOP3.LUT R43, R12, 0xffff, RZ, 0xc0, !PT ;  /* 0x0000ffff0c2b7812 */ /* 0x004fc600078ec0ff */
[----:B------:R-:W2:Y:S01]  /*adf40*/  LDL.LU R12, [R1+0x14e4] ;  /* 0x0014e400010c7983 */ /* 0x000ea20000300800 */
[----:B----4-:R-:W-:-:S03]  /*adf50*/  LOP3.LUT R44, R60, 0xffff, RZ, 0xc0, !PT ;  /* 0x0000ffff3c2c7812 */ /* 0x010fc600078ec0ff */
[----:B------:R-:W4:Y:S01]  /*adf60*/  LDL.LU R60, [R1+0x14e0] ;  /* 0x0014e000013c7983 */ /* 0x000f220000300800 */
[----:B------:R-:W-:Y:S02]  /*adf70*/  PRMT R40, R44, 0x3340, R0 ;  /* 0x000033402c287816 */ /* 0x000fe40000000000 */
[----:B------:R-:W-:-:S04]  /*adf80*/  LOP3.LUT R42, R11, 0xffff, RZ, 0xc0, !PT ;  /* 0x0000ffff0b2a7812 */ /* 0x000fc800078ec0ff */
[----:B------:R-:W-:-:S04]  /*adf90*/  PRMT R41, R43, 0x3340, R42 ;  /* 0x000033402b297816 */ /* 0x000fc8000000002a */
[----:B------:R-:W-:-:S05]  /*adfa0*/  PRMT R29, R41, 0x5410, R40 ;  /* 0x00005410291d7816 */ /* 0x000fca0000000028 */
[----:B------:R-:W-:Y:S04]  /*adfb0*/  STL [R1+0x38e4], R29 ;  /* 0x0038e41d01007387 */ /* 0x000fe80000100800 */
[----:B------:R-:W4:Y:S04]  /*adfc0*/  LDL.LU R38, [R1+0x14e8] ;  /* 0x0014e80001267983 */ /* 0x000f280000300800 */
[----:B------:R-:W4:Y:S04]  /*adfd0*/  LDL.LU R39, [R1+0x13b8] ;  /* 0x0013b80001277983 */ /* 0x000f280000300800 */
[----:B------:R-:W4:Y:S01]  /*adfe0*/  LDL.LU R11, [R1+0x14ec] ;  /* 0x0014ec00010b7983 */ /* 0x000f220000300800 */
[----:B------:R-:W-:-:S02]  /*adff0*/  SHF.R.U32.HI R41, RZ, 0x8, R43 ;  /* 0x00000008ff297819 */ /* 0x000fc4000001162b */
[----:B------:R-:W-:Y:S02]  /*ae000*/  SHF.R.U32.HI R40, RZ, 0x8, R42 ;  /* 0x00000008ff287819 */ /* 0x000fe4000001162a */
[----:B------:R-:W-:Y:S02]  /*ae010*/  LOP3.LUT R41, R41, 0xffff, RZ, 0xc0, !PT ;  /* 0x0000ffff29297812 */ /* 0x000fe400078ec0ff */
[----:B------:R-:W-:Y:S02]  /*ae020*/  LOP3.LUT R40, R40, 0xffff, RZ, 0xc0, !PT ;  /* 0x0000ffff28287812 */ /* 0x000fe400078ec0ff */
[----:B---3--:R-:W-:Y:S01]  /*ae030*/  SHF.R.U32.HI R43, RZ, 0x8, R57 ;  /* 0x00000008ff2b7819 */ /* 0x008fe20000011639 */
[----:B------:R-:W-:Y:S01]  /*ae040*/  IMAD.MOV.U32 R57, RZ, RZ, R2 ;  /* 0x000000ffff397224 */ /* 0x000fe200078e0002 */
[----:B------:R-:W-:Y:S02]  /*ae050*/  PRMT R2, R41, 0x3340, R40 ;  /* 0x0000334029027816 */ /* 0x000fe40000000028 */
[----:B------:R-:W-:-:S02]  /*ae060*/  SHF.R.U32.HI R41, RZ, 0x8, R30 ;  /* 0x00000008ff297819 */ /* 0x000fc4000001161e */
[----:B------:R-:W3:Y:S01]  /*ae070*/  LDL.LU R30, [R1+0x14f4] ;  /* 0x0014f400011e7983 */ /* 0x000ee20000300800 */
[----:B------:R-:W-:Y:S02]  /*ae080*/  SHF.R.U32.HI R40, RZ, 0x8, R48 ;  /* 0x00000008ff287819 */ /* 0x000fe40000011630 */
[----:B------:R-:W-:Y:S02]  /*ae090*/  LOP3.LUT R41, R41, 0xffff, RZ, 0xc0, !PT ;  /* 0x0000ffff29297812 */ /* 0x000fe400078ec0ff */
[----:B------:R-:W-:-:S04]  /*ae0a0*/  LOP3.LUT R40, R40, 0xffff, RZ, 0xc0, !PT ;  /* 0x0000ffff28287812 */ /* 0x000fc800078ec0ff */
[----:B0-----:R-:W-:Y:S02]  /*ae0b0*/  PRMT R56, R41, 0x3340, R40 ;  /* 0x0000334029387816 */ /* 0x001fe40000000028 */
[----:B------:R-:W-:Y:S02]  /*ae0c0*/  SHF.R.U32.HI R42, RZ, 0x8, R61 ;  /* 0x00000008ff2a7819 */ /* 0x000fe4000001163d */
[----:B------:R-:W-:Y:S02]  /*ae0d0*/  LOP3.LUT R43, R43, 0xffff, RZ, 0xc0, !PT ;  /* 0x0000ffff2b2b7812 */ /* 0x000fe400078ec0ff */
[----:B------:R-:W-:Y:S02]  /*ae0e0*/  LOP3.LUT R42, R42, 0xffff, RZ, 0xc0, !PT ;  /* 0x0000ffff2a2a7812 */ /* 0x000fe400078ec0ff */
[----:B------:R-:W-:Y:S02]  /*ae0f0*/  SHF.R.U32.HI R47, RZ, 0x8, R7 ;  /* 0x00000008ff2f7819 */ /* 0x000fe40000011607 */
[----:B------:R-:W3:Y:S01]  /*ae100*/  LDL.LU R7, [R1+0x2854] ;  /* 0x0028540001077983 */ /* 0x000ee20000300800 */
[----:B------:R-:W-:-:S02]  /*ae110*/  PRMT R58, R43, 0x3340, R42 ;  /* 0x000033402b3a7816 */ /* 0x000fc4000000002a */
[----:B--2---:R-:W-:Y:S02]  /*ae120*/  SHF.R.U32.HI R41, RZ, 0x8, R12 ;  /* 0x00000008ff297819 */ /* 0x004fe4000001160c */
[----:B------:R-:W2:Y:S01]  /*ae130*/  LDL.LU R12, [R1+0x27b0] ;  /* 0x0027b000010c7983 */ /* 0x000ea20000300800 */
[----:B----4-:R-:W-:-:S03]  /*ae140*/  SHF.R.U32.HI R40, RZ, 0x8, R60 ;  /* 0x00000008ff287819 */ /* 0x010fc6000001163c */
[----:B------:R-:W4:Y:S01]  /*ae150*/  LDL.LU R60, [R1+0x2810] ;  /* 0x00281000013c7983 */ /* 0x000f220000300800 */
[----:B------:R-:W-:Y:S02]  /*ae160*/  LOP3.LUT R41, R41, 0xffff, RZ, 0xc0, !PT ;  /* 0x0000ffff29297812 */ /* 0x000fe400078ec0ff */
[----:B------:R-:W-:-:S04]  /*ae170*/  LOP3.LUT R40, R40, 0xffff, RZ, 0xc0, !PT ;  /* 0x0000ffff28287812 */ /* 0x000fc800078ec0ff */
[----:B------:R-:W-:Y:S02]  /*ae180*/  PRMT R13, R41, 0x3340, R40 ;  /* 0x00003340290d7816 */ /* 0x000fe40000000028 */
[----:B------:R-:W-:Y:S02]  /*ae190*/  SHF.R.U32.HI R41, RZ, 0x8, R38 ;  /* 0x00000008ff297819 */ /* 0x000fe40000011626 */
[----:B------:R-:W4:Y:S01]  /*ae1a0*/  LDL.LU R38, [R1+0x2858] ;  /* 0x0028580001267983 */ /* 0x000f220000300800 */
[----:B------:R-:W-:-:S03]  /*ae1b0*/  SHF.R.U32.HI R40, RZ, 0x8, R39 ;  /* 0x00000008ff287819 */ /* 0x000fc60000011627 */
[----:B------:R-:W4:Y:S01]  /*ae1c0*/  LDL.LU R39, [R1+0x27b8] ;  /* 0x0027b80001277983 */ /* 0x000f220000300800 */
[----:B------:R-:W-:Y:S01]  /*ae1d0*/  SHF.R.U32.HI R42, RZ, 0x8, R11 ;  /* 0x00000008ff2a7819 */ /* 0x000fe2000001160b */
[----:B------:R-:W-:Y:S02]  /*ae1e0*/  IMAD.MOV.U32 R11, RZ, RZ, R57 ;  /* 0x000000ffff0b7224 */ /* 0x000fe400078e0039 */
[----:B------:R-:W4:Y:S01]  /*ae1f0*/  LDL.LU R57, [R1+0x281c] ;  /* 0x00281c0001397983 */ /* 0x000f220000300800 */
[----:B------:R-:W-:Y:S02]  /*ae200*/  LOP3.LUT R41, R41, 0xffff, RZ, 0xc0, !PT ;  /* 0x0000ffff29297812 */ /* 0x000fe400078ec0ff */
[----:B------:R-:W-:Y:S01]  /*ae210*/  LOP3.LUT R40, R40, 0xffff, RZ, 0xc0, !PT ;  /* 0x0000ffff28287812 */ /* 0x000fe200078ec0ff */
[----:B-1----:R-:W4:Y:S03]  /*ae220*/  LDL.LU R52, [R1+0x208] ;  /* 0x0002080001347983 */ /* 0x002f260000300800 */
[----:B------:R-:W-:-:S02]  /*ae230*/  PRMT R54, R41, 0x3340, R40 ;  /* 0x0000334029367816 */ /* 0x000fc40000000028 */
[----:B------:R-:W-:-:S04]  /*ae240*/  SHF.R.U32.HI R41, RZ, 0x8, R44 ;  /* 0x00000008ff297819 */ /* 0x000fc8000001162c */
[----:B------:R-:W-:Y:S02]  /*ae250*/  LOP3.LUT R41, R41, 0xffff, RZ, 0xc0, !PT ;  /* 0x0000ffff29297812 */ /* 0x000fe400078ec0ff */
[----:B------:R-:W-:Y:S02]  /*ae260*/  SHF.R.U32.HI R61, RZ, 0x8, R10 ;  /* 0x00000008ff3d7819 */ /* 0x000fe4000001160a */
[----:B------:R-:W-:Y:S02]  /*ae270*/  PRMT R10, R41, 0x3340, R0 ;  /* 0x00003340290a7816 */ /* 0x000fe40000000000 */
[----:B------:R-:W-:Y:S02]  /*ae280*/  LOP3.LUT R42, R42, 0xffff, RZ, 0xc0, !PT ;  /* 0x0000ffff2a2a7812 */ /* 0x000fe400078ec0ff */
[----:B---3--:R-:W-:-:S04]  /*ae290*/  SHF.R.U32.HI R40, RZ, 0x8, R30 ;  /* 0x00000008ff287819 */ /* 0x008fc8000001161e */
[----:B------:R-:W-:Y:S02]  /*ae2a0*/  LOP3.LUT R40, R40, 0xffff, RZ, 0xc0, !PT ;  /* 0x0000ffff28287812 */ /* 0x000fe400078ec0ff */
[----:B------:R-:W-:Y:S02]  /*ae2b0*/  SHF.R.U32.HI R41, RZ, 0x8, R15 ;  /* 0x00000008ff297819 */ /* 0x000fe4000001160f */
[----:B------:R-:W-:Y:S02]  /*ae2c0*/  PRMT R55, R40, 0x3340, R0 ;  /* 0x0000334028377816 */ /* 0x000fe40000000000 */
[----:B------:R-:W-:Y:S02]  /*ae2d0*/  SHF.R.U32.HI R40, RZ, 0x8, R8 ;  /* 0x00000008ff287819 */ /* 0x000fe40000011608 */
[----:B------:R-:W-:Y:S02]  /*ae2e0*/  PRMT R14, R42, 0x3340, R0 ;  /* 0x000033402a0e7816 */ /* 0x000fe40000000000 */
[----:B------:R-:W-:-:S02]  /*ae2f0*/  LOP3.LUT R40, R40, 0xffff, RZ, 0xc0, !PT ;  /* 0x0000ffff28287812 */ /* 0x000fc400078ec0ff */
[----:B------:R-:W-:Y:S02]  /*ae300*/  LOP3.LUT R41, R41, 0xffff, RZ, 0xc0, !PT ;  /* 0x0000ffff29297812 */ /* 0x000fe400078ec0ff */
[--C-:B------:R-:W-:Y:S02]  /*ae310*/  PRMT R30, R40, 0x3340, R0.reuse ;  /* 0x00003340281e7816 */ /* 0x100fe40000000000 */
[----:B------:R-:W-:Y:S02]  /*ae320*/  PRMT R15, R41, 0x3340, R0 ;  /* 0x00003340290f7816 */ /* 0x000fe40000000000 */
[----:B------:R-:W-:Y:S02]  /*ae330*/  LOP3.LUT R44, R7, 0xffff, RZ, 0xc0, !PT ;  /* 0x0000ffff072c7812 */ /* 0x000fe400078ec0ff */
[----:B------:R-:W-:Y:S02]  /*ae340*/  SHF.R.U32.HI R46, RZ, 0x8, R4 ;  /* 0x00000008ff2e7819 */ /* 0x000fe40000011604 */
[----:B------:R-:W3:Y:S01]  /*ae350*/  LDL.LU R4, [R1+0x1578] ;  /* 0x0015780001047983 */ /* 0x000ee20000300800 */
[----:B------:R-:W-:-:S03]  /*ae360*/  IMAD.MOV.U32 R48, RZ, RZ, R11 ;  /* 0x000000ffff307224 */ /* 0x000fc600078e000b */
[----:B------:R-:W3:Y:S04]  /*ae370*/  LDL.LU R50, [R1+0x204] ;  /* 0x0002040001327983 */ /* 0x000ee80000300800 */
[----:B------:R-:W3:Y:S04]  /*ae380*/  LDL.LU R59, [R1+0x1fc] ;  /* 0x0001fc00013b7983 */ /* 0x000ee80000300800 */
[----:B------:R-:W3:Y:S04]  /*ae390*/  LDL.LU R53, [R1+0x1f8] ;  /* 0x0001f80001357983 */ /* 0x000ee80000300800 */
[----:B------:R-:W3:Y:S04]  /*ae3a0*/  LDL.LU R49, [R1+0x1f4] ;  /* 0x0001f40001317983 */ /* 0x000ee80000300800 */
[----:B------:R-:W3:Y:S01]  /*ae3b0*/  LDL.LU R51, [R1+0x1f0] ;  /* 0x0001f00001337983 */ /* 0x000ee20000300800 */
[----:B------:R-:W-:-:S02]  /*ae3c0*/  PRMT R6, R6, 0x5410, R23 ;  /* 0x0000541006067816 */ /* 0x000fc40000000017 */
[----:B--2---:R-:W-:Y:S02]  /*ae3d0*/  LOP3.LUT R42, R12, 0xffff, RZ, 0xc0, !PT ;  /* 0x0000ffff0c2a7812 */ /* 0x004fe400078ec0ff */
[----:B----4-:R-:W-:Y:S02]  /*ae3e0*/  LOP3.LUT R43, R60, 0xffff, RZ, 0xc0, !PT ;  /* 0x0000ffff3c2b7812 */ /* 0x010fe400078ec0ff */
        /* <DEDUP_REMOVED lines=10> */
[----:B------:R-:W-:Y:S02]  /*ae490*/  LOP3.LUT R43, R38, 0xffff, RZ, 0xc0, !PT ;  /* 0x0000ffff262b7812 */ /* 0x000fe400078ec0ff */
[----:B------:R-:W-:Y:S01]  /*ae4a0*/  LOP3.LUT R44, R39, 0xffff, RZ, 0xc0, !PT ;  /* 0x0000ffff272c7812 */ /* 0x000fe200078ec0ff */
[----:B------:R-:W2:Y:S01]  /*ae4b0*/  LDL.LU R38, [R1+0x1ec] ;  /* 0x0001ec0001267983 */ /* 0x000ea20000300800 */
[----:B------:R-:W-:Y:S02]  /*ae4c0*/  PRMT R12, R41, 0x3340, R40 ;  /* 0x00003340290c7816 */ /* 0x000fe40000000028 */
[----:B------:R-:W-:Y:S01]  /*ae4d0*/  LOP3.LUT R42, R57, 0xffff, RZ, 0xc0, !PT ;  /* 0x0000ffff392a7812 */ /* 0x000fe200078ec0ff */
[----:B------:R-:W4:Y:S01]  /*ae4e0*/  LDL.LU R39, [R1+0x1e8] ;  /* 0x0001e80001277983 */ /* 0x000f220000300800 */
[----:B------:R-:W-:Y:S02]  /*ae4f0*/  PRMT R40, R44, 0x3340, R0 ;  /* 0x000033402c287816 */ /* 0x000fe40000000000 */
[----:B------:R-:W-:-:S02]  /*ae500*/  PRMT R41, R43, 0x3340, R42 ;  /* 0x000033402b297816 */ /* 0x000fc4000000002a */
[----:B------:R-:W-:Y:S02]  /*ae510*/  SHF.R.U32.HI R45, RZ, 0x8, R44 ;  /* 0x00000008ff2d7819 */ /* 0x000fe4000001162c */
[----:B------:R-:W-:Y:S02]  /*ae520*/  PRMT R11, R41, 0x5410, R40 ;  /* 0x00005410290b7816 */ /* 0x000fe40000000028 */
[----:B------:R-:W-:Y:S02]  /*ae530*/  SHF.R.U32.HI R41, RZ, 0x8, R43 ;  /* 0x00000008ff297819 */ /* 0x000fe4000001162b */
[----:B------:R-:W-:Y:S02]  /*ae540*/  SHF.R.U32.HI R40, RZ, 0x8, R42 ;  /* 0x00000008ff287819 */ /* 0x000fe4000001162a */
[----:B------:R-:W-:Y:S02]  /*ae550*/  SHF.R.U32.HI R44, RZ, 0x8, R36 ;  /* 0x00000008ff2c7819 */ /* 0x000fe40000011624 */
[----:B------:R-:W4:Y:S01]  /*ae560*/  LDL.LU R36, [R1+0x1e4] ;  /* 0x0001e40001247983 */ /* 0x000f220000300800 */
[----:B------:R-:W-:-:S02]  /*ae570*/  SHF.R.U32.HI R43, RZ, 0x8, R16 ;  /* 0x00000008ff2b7819 */ /* 0x000fc40000011610 */
[----:B------:R-:W-:Y:S01]  /*ae580*/  LOP3.LUT R41, R41, 0xffff, RZ, 0xc0, !PT ;  /* 0x0000ffff29297812 */ /* 0x000fe200078ec0ff */
[----:B------:R-:W4:Y:S01]  /*ae590*/  LDL.LU R16, [R1+0x3908] ;  /* 0x0039080001107983 */ /* 0x000f220000300800 */
[----:B------:R-:W-:Y:S02]  /*ae5a0*/  LOP3.LUT R40, R40, 0xffff, RZ, 0xc0, !PT ;  /* 0x0000ffff28287812 */ /* 0x000fe400078ec0ff */
[----:B------:R-:W-:Y:S02]  /*ae5b0*/  SHF.R.U32.HI R42, RZ, 0x8, R5 ;  /* 0x00000008ff2a7819 */ /* 0x000fe40000011605 */
[----:B------:R-:W4:Y:S01]  /*ae5c0*/  LDL.LU R5, [R1+0x3904] ;  /* 0x0039040001057983 */ /* 0x000f220000300800 */
[----:B------:R-:W-:Y:S02]  /*ae5d0*/  PRMT R57, R41, 0x3340, R40 ;  /* 0x0000334029397816 */ /* 0x000fe40000000028 */
[----:B------:R-:W-:Y:S01]  /*ae5e0*/  SHF.R.U32.HI R41, RZ, 0x8, R24 ;  /* 0x00000008ff297819 */ /* 0x000fe20000011618 */
[----:B------:R-:W4:Y:S01]  /*ae5f0*/  LDL.LU R9, [R1+0x1e0] ;  /* 0x0001e00001097983 */ /* 0x000f220000300800 */
[----:B------:R-:W-:-:S03]  /*ae600*/  SHF.R.U32.HI R40, RZ, 0x8, R22 ;  /* 0x00000008ff287819 */ /* 0x000fc60000011616 */
[----:B------:R-:W4:Y:S04]  /*ae610*/  LDL.LU R8, [R1+0x1dc] ;  /* 0x0001dc0001087983 */ /* 0x000f280000300800 */
[----:B------:R-:W4:Y:S04]  /*ae620*/  LDL.LU R24, [R1+0x3900] ;  /* 0x0039000001187983 */ /* 0x000f280000300800 */
[----:B------:R-:W4:Y:S04]  /*ae630*/  LDL.LU R22, [R1+0x38fc] ;  /* 0x0038fc0001167983 */ /* 0x000f280000300800 */
[----:B------:R-:W4:Y:S01]  /*ae640*/  LDL.LU R23, [R1+0x38f8] ;  /* 0x0038f80001177983 */ /* 0x000f220000300800 */
[----:B---3--:R-:W-:-:S02]  /*ae650*/  PRMT R18, R18, 0x5410, R53 ;  /* 0x0000541012127816 */ /* 0x008fc40000000035 */
[----:B------:R-:W-:-:S03]  /*ae660*/  PRMT R17, R17, 0x5410, R49 ;  /* 0x0000541011117816 */ /* 0x000fc60000000031 */
[----:B------:R-:W-:Y:S01]  /*ae670*/  STL.64 [R1+0x3780], R18 ;  /* 0x0037801201007387 */ /* 0x000fe20000100a00 */
[----:B--2---:R-:W-:Y:S02]  /*ae680*/  PRMT R27, R27, 0x5410, R38 ;  /* 0x000054101b1b7816 */ /* 0x004fe40000000026 */
[----:B----4-:R-:W-:Y:S02]  /*ae690*/  PRMT R20, R20, 0x5410, R39 ;  /* 0x0000541014147816 */ /* 0x010fe40000000027 */
[----:B------:R-:W-:-:S05]  /*ae6a0*/  PRMT R16, R16, 0x5410, R59 ;  /* 0x0000541010107816 */ /* 0x000fca000000003b */
[----:B------:R-:W-:Y:S04]  /*ae6b0*/  STL.64 [R1+0x3778], R16 ;  /* 0x0037781001007387 */ /* 0x000fe80000100a00 */
[----:B------:R-:W-:Y:S01]  /*ae6c0*/  STL.64 [R1+0x3790], R26 ;  /* 0x0037901a01007387 */ /* 0x000fe20000100a00 */
[----:B------:R-:W-:-:S03]  /*ae6d0*/  PRMT R32, R32, 0x5410, R36 ;  /* 0x0000541020207816 */ /* 0x000fc60000000024 */
[----:B------:R-:W-:Y:S04]  /*ae6e0*/  STL.64 [R1+0x3788], R24 ;  /* 0x0037881801007387 */ /* 0x000fe80000100a00 */
[----:B------:R-:W-:Y:S04]  /*ae6f0*/  STL.64 [R1+0x3760], R22 ;  /* 0x0037601601007387 */ /* 0x000fe80000100a00 */
[----:B------:R0:W-:Y:S04]  /*ae700*/  STL.64 [R1+0x3758], R20 ;  /* 0x0037581401007387 */ /* 0x0001e80000100a00 */
[----:B------:R-:W2:Y:S04]  /*ae710*/  LDL.LU R38, [R1+0x1d8] ;  /* 0x0001d80001267983 */ /* 0x000ea80000300800 */
[----:B0-----:R-:W2:Y:S04]  /*ae720*/  LDL.LU R20, [R1+0x224] ;  /* 0x0002240001147983 */ /* 0x001ea80000300800 */
[----:B------:R-:W3:Y:S04]  /*ae730*/  LDL.LU R39, [R1+0x1d4] ;  /* 0x0001d40001277983 */ /* 0x000ee80000300800 */
[----:B------:R-:W3:Y:S04]  /*ae740*/  LDL.LU R21, [R1+0x218] ;  /* 0x0002180001157983 */ /* 0x000ee80000300800 */
[----:B------:R-:W4:Y:S04]  /*ae750*/  LDL.LU R36, [R1+0x1d0] ;  /* 0x0001d00001247983 */ /* 0x000f280000300800 */
[----:B------:R-:W4:Y:S01]  /*ae760*/  LDL.LU R22, [R1+0x220] ;  /* 0x0002200001167983 */ /* 0x000f220000300800 */
[----:B------:R-:W-:-:S03]  /*ae770*/  PRMT R4, R4, 0x5410, R52 ;  /* 0x0000541004047816 */ /* 0x000fc60000000034 */
[----:B------:R-:W4:Y:S01]  /*ae780*/  LDL.LU R29, [R1+0x1c8] ;  /* 0x0001c800011d7983 */ /* 0x000f220000300800 */
[----:B------:R-:W-:-:S03]  /*ae790*/  IMAD.MOV.U32 R16, RZ, RZ, R48 ;  /* 0x000000ffff107224 */ /* 0x000fc600078e0030 */
[----:B------:R-:W4:Y:S04]  /*ae7a0*/  LDL.LU R3, [R1+0x1c4] ;  /* 0x0001c40001037983 */ /* 0x000f280000300800 */
[----:B------:R-:W4:Y:S04]  /*ae7b0*/  LDL.LU R18, [R1+0x290] ;  /* 0x0002900001127983 */ /* 0x000f280000300800 */
[----:B------:R-:W4:Y:S01]  /*ae7c0*/  LDL.LU R52, [R1+0x1c0] ;  /* 0x0001c00001347983 */ /* 0x000f220000300800 */
[----:B------:R-:W-:-:S03]  /*ae7d0*/  PRMT R5, R5, 0x5410, R50 ;  /* 0x0000541005057816 */ /* 0x000fc60000000032 */
[----:B------:R-:W4:Y:S04]  /*ae7e0*/  LDL.LU R26, [R1+0x20c] ;  /* 0x00020c00011a7983 */ /* 0x000f280000300800 */
[----:B------:R-:W4:Y:S04]  /*ae7f0*/  LDL.LU R48, [R1+0x1bc] ;  /* 0x0001bc0001307983 */ /* 0x000f280000300800 */
[----:B------:R-:W4:Y:S04]  /*ae800*/  LDL.LU R25, [R1+0x284] ;  /* 0x0002840001197983 */ /* 0x000f280000300800 */
[----:B------:R-:W4:Y:S04]  /*ae810*/  LDL.LU R24, [R1+0x274] ;  /* 0x0002740001187983 */ /* 0x000f280000300800 */
[----:B------:R-:W4:Y:S01]  /*ae820*/  LDL.LU R50, [R1+0x1b4] ;  /* 0x0001b40001327983 */ /* 0x000f220000300800 */
[----:B------:R-:W-:-:S03]  /*ae830*/  PRMT R28, R28, 0x5410, R51 ;  /* 0x000054101c1c7816 */ /* 0x000fc60000000033 */
[----:B------:R-:W4:Y:S01]  /*ae840*/  LDL.LU R59, [R1+0x1b0] ;  /* 0x0001b000013b7983 */ /* 0x000f220000300800 */
[----:B------:R-:W-:-:S03]  /*ae850*/  PRMT R34, R34, 0x5410, R9 ;  /* 0x0000541022227816 */ /* 0x000fc60000000009 */
[----:B------:R-:W4:Y:S01]  /*ae860*/  LDL.LU R27, [R1+0x270] ;  /* 0x00027000011b7983 */ /* 0x000f220000300800 */
[----:B------:R-:W-:-:S03]  /*ae870*/  PRMT R33, R33, 0x5410, R8 ;  /* 0x0000541021217816 */ /* 0x000fc60000000008 */
        /* <DEDUP_REMOVED lines=8> */
[----:B------:R0:W-:Y:S04]  /*ae900*/  STL.64 [R1+0x37e0], R34 ;  /* 0x0037e02201007387 */ /* 0x0001e80000100a00 */
[----:B0-----:R-:W4:Y:S04]  /*ae910*/  LDL.LU R34, [R1+0x268] ;  /* 0x0002680001227983 */ /* 0x001f280000300800 */
[----:B------:R-:W4:Y:S04]  /*ae920*/  LDL.LU R35, [R1+0x16c] ;  /* 0x00016c0001237983 */ /* 0x000f280000300800 */
[----:B------:R0:W-:Y:S04]  /*ae930*/  STL.64 [R1+0x37d8], R32 ;  /* 0x0037d82001007387 */ /* 0x0001e80000100a00 */
[----:B0-----:R-:W4:Y:S04]  /*ae940*/  LDL.LU R33, [R1+0x254] ;  /* 0x0002540001217983 */ /* 0x001f280000300800 */
[----:B------:R-:W4:Y:S01]  /*ae950*/  LDL.LU R32, [R1+0x264] ;  /* 0x0002640001207983 */ /* 0x000f220000300800 */
[----:B--2---:R-:W-:-:S03]  /*ae960*/  PRMT R20, R20, 0x5410, R38 ;  /* 0x0000541014147816 */ /* 0x004fc60000000026 */
[----:B------:R-:W2:Y:S01]  /*ae970*/  LDL.LU R38, [R1+0x38f4] ;  /* 0x0038f40001267983 */ /* 0x000ea20000300800 */
[----:B---3--:R-:W-:-:S03]  /*ae980*/  PRMT R21, R21, 0x5410, R39 ;  /* 0x0000541015157816 */ /* 0x008fc60000000027 */
[----:B------:R-:W3:Y:S01]  /*ae990*/  LDL.LU R39, [R1+0x38f0] ;  /* 0x0038f00001277983 */ /* 0x000ee20000300800 */
[----:B----4-:R-:W-:-:S03]  /*ae9a0*/  PRMT R22, R22, 0x5410, R36 ;  /* 0x0000541016167816 */ /* 0x010fc60000000024 */
[----:B------:R-:W3:Y:S02]  /*ae9b0*/  LDL.LU R36, [R1+0x38ec] ;  /* 0x0038ec0001247983 */ /* 0x000ee40000300800 */
[----:B---3--:R-:W-:Y:S02]  /*ae9c0*/  PRMT R36, R36, 0x5410, R39 ;  /* 0x0000541024247816 */ /* 0x008fe40000000027 */
[----:B------:R-:W2:Y:S01]  /*ae9d0*/  LDL.LU R39, [R1+0x38e8] ;  /* 0x0038e80001277983 */ /* 0x000ea20000300800 */
[----:B------:R-:W-:Y:S02]  /*ae9e0*/  PRMT R31, R31, 0x5410, R29 ;  /* 0x000054101f1f7816 */ /* 0x000fe4000000001d */
[----:B------:R-:W-:Y:S02]  /*ae9f0*/  PRMT R18, R18, 0x5410, R3 ;  /* 0x0000541012127816 */ /* 0x000fe40000000003 */
[----:B------:R-:W-:Y:S02]  /*aea00*/  PRMT R26, R26, 0x5410, R52 ;  /* 0x000054101a1a7816 */ /* 0x000fe40000000034 */
[----:B------:R-:W-:Y:S01]  /*aea10*/  PRMT R25, R25, 0x5410, R48 ;  /* 0x0000541019197816 */ /* 0x000fe20000000030 */
[----:B--2---:R0:W-:Y:S04]  /*aea20*/  STL.64 [R1+0x3828], R38 ;  /* 0x0038282601007387 */ /* 0x0041e80000100a00 */
[----:B0-----:R-:W2:Y:S04]  /*aea30*/  LDL.LU R38, [R1+0x230] ;  /* 0x0002300001267983 */ /* 0x001ea80000300800 */
[----:B------:R-:W3:Y:S04]  /*aea40*/  LDL.LU R39, [R1+0x184] ;  /* 0x0001840001277983 */ /* 0x000ee80000300800 */
[----:B------:R0:W-:Y:S04]  /*aea50*/  STL.64 [R1+0x3820], R36 ;  /* 0x0038202401007387 */ /* 0x0001e80000100a00 */
[----:B0-----:R-:W4:Y:S04]  /*aea60*/  LDL.LU R36, [R1+0x18c] ;  /* 0x00018c0001247983 */ /* 0x001f280000300800 */
[----:B------:R-:W2:Y:S04]  /*aea70*/  LDL.LU R37, [R1+0x188] ;  /* 0x0001880001257983 */ /* 0x000ea80000300800 */
[----:B------:R-:W3:Y:S04]  /*aea80*/  LDL.LU R29, [R1+0x38e4] ;  /* 0x0038e400011d7983 */ /* 0x000ee80000300800 */
[----:B------:R-:W2:Y:S04]  /*aea90*/  LDL.LU R3, [R1+0x38e0] ;  /* 0x0038e00001037983 */ /* 0x000ea80000300800 */
[----:B------:R-:W2:Y:S04]  /*aeaa0*/  LDL.LU R52, [R1+0x38dc] ;  /* 0x0038dc0001347983 */ /* 0x000ea80000300800 */
[----:B------:R-:W4:Y:S02]  /*aeab0*/  LDL.LU R48, [R1+0x38d8] ;  /* 0x0038d80001307983 */ /* 0x000f240000300800 */
[----:B----4-:R-:W-:-:S02]  /*aeac0*/  PRMT R24, R24, 0x5410, R48 ;  /* 0x0000541018187816 */ /* 0x010fc40000000030 */
[----:B------:R-:W4:Y:S04]  /*aead0*/  LDL.LU R48, [R1+0x38d4] ;  /* 0x0038d40001307983 */ /* 0x000f280000300800 */
[----:B------:R0:W-:Y:S04]  /*aeae0*/  STL [R1+0x37c0], R26 ;  /* 0x0037c01a01007387 */ /* 0x0001e80000100800 */
[----:B0-----:R-:W3:Y:S04]  /*aeaf0*/  LDL.LU R26, [R1+0x190] ;  /* 0x00019000011a7983 */ /* 0x001ee80000300800 */
[----:B------:R0:W-:Y:S04]  /*aeb00*/  STL.64 [R1+0x37b8], R24 ;  /* 0x0037b81801007387 */ /* 0x0001e80000100a00 */
[----:B0-----:R-:W2:Y:S01]  /*aeb10*/  LDL.LU R25, [R1+0x26c] ;  /* 0x00026c0001197983 */ /* 0x001ea20000300800 */
[----:B------:R-:W-:-:S03]  /*aeb20*/  PRMT R27, R27, 0x5410, R59 ;  /* 0x000054101b1b7816 */ /* 0x000fc6000000003b */
[----:B------:R-:W3:Y:S01]  /*aeb30*/  LDL.LU R24, [R1+0x194] ;  /* 0x0001940001187983 */ /* 0x000ee20000300800 */
[----:B------:R-:W-:Y:S02]  /*aeb40*/  PRMT R34, R34, 0x5410, R49 ;  /* 0x0000541022227816 */ /* 0x000fe40000000031 */
[----:B------:R-:W-:Y:S02]  /*aeb50*/  PRMT R33, R33, 0x5410, R51 ;  /* 0x0000541021217816 */ /* 0x000fe40000000033 */
[----:B------:R-:W-:Y:S02]  /*aeb60*/  PRMT R32, R32, 0x5410, R9 ;  /* 0x0000541020207816 */ /* 0x000fe40000000009 */
[----:B----4-:R-:W-:Y:S02]  /*aeb70*/  PRMT R48, R48, 0x5410, R50 ;  /* 0x0000541030307816 */ /* 0x010fe40000000032 */
[----:B------:R-:W4:Y:S04]  /*aeb80*/  LDL.LU R50, [R1+0x38d0] ;  /* 0x0038d00001327983 */ /* 0x000f280000300800 */
[----:B------:R-:W3:Y:S01]  /*aeb90*/  LDL.LU R59, [R1+0x38cc] ;  /* 0x0038cc00013b7983 */ /* 0x000ee20000300800 */
[----:B--2---:R-:W-:-:S03]  /*aeba0*/  PRMT R25, R25, 0x5410, R53 ;  /* 0x0000541019197816 */ /* 0x004fc60000000035 */
[----:B------:R-:W3:Y:S04]  /*aebb0*/  LDL.LU R53, [R1+0x38c8] ;  /* 0x0038c80001357983 */ /* 0x000ee80000300800 */
[----:B------:R-:W2:Y:S04]  /*aebc0*/  LDL.LU R49, [R1+0x38c4] ;  /* 0x0038c40001317983 */ /* 0x000ea80000300800 */
[----:B------:R-:W4:Y:S04]  /*aebd0*/  LDL.LU R51, [R1+0x38c0] ;  /* 0x0038c00001337983 */ /* 0x000f280000300800 */
[----:B------:R-:W4:Y:S01]  /*aebe0*/  LDL.LU R9, [R1+0x38bc] ;  /* 0x0038bc0001097983 */ /* 0x000f220000300800 */
[----:B------:R-:W-:-:S03]  /*aebf0*/  PRMT R19, R19, 0x5410, R8 ;  /* 0x0000541013137816 */ /* 0x000fc60000000008 */
[----:B------:R-:W3:Y:S01]  /*aec00*/  LDL.LU R8, [R1+0x38b8] ;  /* 0x0038b80001087983 */ /* 0x000ee20000300800 */
[----:B----4-:R-:W-:-:S03]  /*aec10*/  PRMT R9, R9, 0x5410, R51 ;  /* 0x0000541009097816 */ /* 0x010fc60000000033 */
[----:B------:R-:W4:Y:S01]  /*aec20*/  LDL.LU R51, [R1+0x38b4] ;  /* 0x0038b40001337983 */ /* 0x000f220000300800 */
[----:B------:R-:W-:Y:S02]  /*aec30*/  PRMT R50, R50, 0x5410, R35 ;  /* 0x0000541032327816 */ /* 0x000fe40000000023 */
[----:B------:R-:W-:Y:S02]  /*aec40*/  LOP3.LUT R61, R61, 0xffff, RZ, 0xc0, !PT ;  /* 0x0000ffff3d3d7812 */ /* 0x000fe400078ec0ff */
[----:B--2---:R-:W-:Y:S02]  /*aec50*/  PRMT R49, R49, 0x5410, R36 ;  /* 0x0000541031317816 */ /* 0x004fe40000000024 */
[----:B------:R-:W-:Y:S02]  /*aec60*/  LOP3.LUT R47, R47, 0xffff, RZ, 0xc0, !PT ;  /* 0x0000ffff2f2f7812 */ /* 0x000fe400078ec0ff */
[--C-:B------:R-:W-:Y:S02]  /*aec70*/  PRMT R61, R61, 0x3340, R0.reuse ;  /* 0x000033403d3d7816 */ /* 0x100fe40000000000 */
[----:B------:R-:W-:-:S02]  /*aec80*/  PRMT R47, R47, 0x3340, R0 ;  /* 0x000033402f2f7816 */ /* 0x000fc40000000000 */
[----:B------:R-:W-:Y:S02]  /*aec90*/  PRMT R52, R52, 0x5410, R3 ;  /* 0x0000541034347816 */ /* 0x000fe40000000003 */
[----:B------:R-:W-:Y:S02]  /*aeca0*/  PRMT R61, R56, 0x5410, R61 ;  /* 0x00005410383d7816 */ /* 0x000fe4000000003d */
[----:B------:R-:W-:Y:S02]  /*aecb0*/  PRMT R47, R58, 0x5410, R47 ;  /* 0x000054103a2f7816 */ /* 0x000fe4000000002f */
[----:B------:R-:W-:Y:S02]  /*aecc0*/  PRMT R54, R54, 0x5410, R14 ;  /* 0x0000541036367816 */ /* 0x000fe4000000000e */
[----:B------:R-:W-:Y:S02]  /*aecd0*/  PRMT R17, R17, 0x5410, R23 ;  /* 0x0000541011117816 */ /* 0x000fe40000000017 */
[----:B------:R-:W-:Y:S01]  /*aece0*/  PRMT R23, R13, 0x5410, R55 ;  /* 0x000054100d177816 */ /* 0x000fe20000000037 */
[----:B----4-:R-:W-:Y:S04]  /*aecf0*/  STL.64 [R1+0x3858], R50 ;  /* 0x0038583201007387 */ /* 0x010fe80000100a00 */
[----:B------:R0:W-:Y:S04]  /*aed00*/  STL.64 [R1+0x3850], R48 ;  /* 0x0038503001007387 */ /* 0x0001e80000100a00 */
[----:B------:R-:W2:Y:S04]  /*aed10*/  LDL.LU R3, [R1+0x38b0] ;  /* 0x0038b00001037983 */ /* 0x000ea80000300800 */
[----:B------:R-:W4:Y:S04]  /*aed20*/  LDL.LU R56, [R1+0x38ac] ;  /* 0x0038ac0001387983 */ /* 0x000f280000300800 */
[----:B------:R-:W4:Y:S04]  /*aed30*/  LDL.LU R58, [R1+0x38a8] ;  /* 0x0038a800013a7983 */ /* 0x000f280000300800 */
[----:B------:R-:W4:Y:S04]  /*aed40*/  LDL.LU R14, [R1+0x38a4] ;  /* 0x0038a400010e7983 */ /* 0x000f280000300800 */
[----:B------:R-:W4:Y:S04]  /*aed50*/  LDL.LU R55, [R1+0x38a0] ;  /* 0x0038a00001377983 */ /* 0x000f280000300800 */
[----:B------:R-:W4:Y:S01]  /*aed60*/  LDL.LU R13, [R1+0x389c] ;  /* 0x00389c00010d7983 */ /* 0x000f220000300800 */
[----:B------:R-:W-:-:S03]  /*aed70*/  PRMT R2, R2, 0x5410, R10 ;  /* 0x0000541002027816 */ /* 0x000fc6000000000a */
[----:B------:R-:W4:Y:S01]  /*aed80*/  LDL.LU R10, [R1+0x3898] ;  /* 0x00389800010a7983 */ /* 0x000f220000300800 */
[----:B---3--:R-:W-:Y:S02]  /*aed90*/  PRMT R53, R53, 0x5410, R26 ;  /* 0x0000541035357816 */ /* 0x008fe4000000001a */
[----:B------:R-:W-:Y:S02]  /*aeda0*/  LOP3.LUT R46, R46, 0xffff, RZ, 0xc0, !PT ;  /* 0x0000ffff2e2e7812 */ /* 0x000fe400078ec0ff */
[----:B------:R-:W-:Y:S02]  /*aedb0*/  PRMT R8, R8, 0x5410, R24 ;  /* 0x0000541008087816 */ /* 0x000fe40000000018 */
[----:B------:R-:W-:Y:S02]  /*aedc0*/  PRMT R24, R12, 0x5410, R7 ;  /* 0x000054100c187816 */ /* 0x000fe40000000007 */
[----:B------:R-:W-:Y:S02]  /*aedd0*/  PRMT R46, R46, 0x3340, R0 ;  /* 0x000033402e2e7816 */ /* 0x000fe40000000000 */
[----:B--2---:R-:W-:-:S02]  /*aede0*/  PRMT R3, R3, 0x5410, R30 ;  /* 0x0000541003037816 */ /* 0x004fc4000000001e */
[----:B------:R-:W2:Y:S04]  /*aedf0*/  LDL.LU R30, [R1+0x3894] ;  /* 0x00389400011e7983 */ /* 0x000ea80000300800 */
[----:B0-----:R-:W3:Y:S04]  /*aee00*/  LDL.LU R48, [R1+0x27cc] ;  /* 0x0027cc0001307983 */ /* 0x001ee80000300800 */
[----:B------:R-:W2:Y:S01]  /*aee10*/  LDL.LU R49, [R1+0x27c8] ;  /* 0x0027c80001317983 */ /* 0x000ea20000300800 */
[----:B----4-:R-:W-:-:S03]  /*aee20*/  PRMT R26, R14, 0x5410, R15 ;  /* 0x000054100e1a7816 */ /* 0x010fc6000000000f */
[----:B------:R-:W4:Y:S04]  /*aee30*/  LDL.LU R50, [R1+0x27ac] ;  /* 0x0027ac0001327983 */ /* 0x000f280000300800 */
[----:B------:R-:W4:Y:S04]  /*aee40*/  LDL.LU R51, [R1+0x27a8] ;  /* 0x0027a80001337983 */ /* 0x000f280000300800 */
[----:B------:R-:W4:Y:S04]  /*aee50*/  LDL.LU R15, [R1+0x3890] ;  /* 0x00389000010f7983 */ /* 0x000f280000300800 */
[----:B------:R-:W4:Y:S04]  /*aee60*/  LDL.LU R14, [R1+0x388c] ;  /* 0x00388c00010e7983 */ /* 0x000f280000300800 */
[----:B------:R-:W4:Y:S04]  /*aee70*/  LDL.LU R7, [R1+0x3888] ;  /* 0x0038880001077983 */ /* 0x000f280000300800 */
[----:B------:R-:W4:Y:S04]  /*aee80*/  LDL.LU R12, [R1+0x3884] ;  /* 0x00388400010c7983 */ /* 0x000f280000300800 */
[----:B------:R0:W-:Y:S04]  /*aee90*/  STL.64 [R1+0x3800], R26 ;  /* 0x0038001a01007387 */ /* 0x0001e80000100a00 */
[----:B0-----:R-:W4:Y:S01]  /*aeea0*/  LDL.LU R27, [R1+0x14a0] ;  /* 0x0014a000011b7983 */ /* 0x001f220000300800 */
[----:B------:R-:W-:Y:S01]  /*aeeb0*/  IMAD.MOV.U32 R26, RZ, RZ, R23 ;  /* 0x000000ffff1a7224 */ /* 0x000fe200078e0017 */
[----:B------:R-:W-:-:S02]  /*aeec0*/  PRMT R23, R13, 0x5410, R46 ;  /* 0x000054100d177816 */ /* 0x000fc4000000002e */
[----:B------:R0:W-:Y:S04]  /*aeed0*/  STL.64 [R1+0x37f8], R24 ;  /* 0x0037f81801007387 */ /* 0x0001e80000100a00 */
[----:B0-----:R-:W4:Y:S04]  /*aeee0*/  LDL.LU R24, [R1+0x14c0] ;  /* 0x0014c00001187983 */ /* 0x001f280000300800 */
[----:B------:R-:W4:Y:S04]  /*aeef0*/  LDL.LU R13, [R1+0x3880] ;  /* 0x00388000010d7983 */ /* 0x000f280000300800 */
[----:B------:R-:W4:Y:S01]  /*aef00*/  LDL.LU R46, [R1+0x14c4] ;  /* 0x0014c400012e7983 */ /* 0x000f220000300800 */
[----:B------:R-:W-:Y:S01]  /*aef10*/  LOP3.LUT R45, R45, 0xffff, RZ, 0xc0, !PT ;  /* 0x0000ffff2d2d7812 */ /* 0x000fe200078ec0ff */
[----:B------:R-:W-:-:S03]  /*aef20*/  IMAD.MOV.U32 R25, RZ, RZ, R16 ;  /* 0x000000ffff197224 */ /* 0x000fc600078e0010 */
[----:B------:R-:W-:Y:S01]  /*aef30*/  PRMT R45, R45, 0x3340, R0 ;  /* 0x000033402d2d7816 */ /* 0x000fe20000000000 */
[----:B------:R-:W-:Y:S03]  /*aef40*/  STL.64 [R1+0x37d0], R22 ;  /* 0x0037d01601007387 */ /* 0x000fe60000100a00 */
[----:B------:R-:W-:Y:S01]  /*aef50*/  PRMT R16, R57, 0x5410, R45 ;  /* 0x0000541039107816 */ /* 0x000fe2000000002d */
[----:B------:R3:W-:Y:S04]  /*aef60*/  STL.64 [R1+0x37c8], R20 ;  /* 0x0037c81401007387 */ /* 0x0007e80000100a00 */
[----:B------:R-:W4:Y:S01]  /*aef70*/  LDL.LU R57, [R1+0x387c] ;  /* 0x00387c0001397983 */ /* 0x000f220000300800 */
[----:B------:R-:W-:-:S02]  /*aef80*/  LOP3.LUT R42, R42, 0xffff, RZ, 0xc0, !PT ;  /* 0x0000ffff2a2a7812 */ /* 0x000fc400078ec0ff */
[----:B------:R-:W-:Y:S02]  /*aef90*/  LOP3.LUT R41, R41, 0xffff, RZ, 0xc0, !PT ;  /* 0x0000ffff29297812 */ /* 0x000fe400078ec0ff */
[----:B------:R-:W-:Y:S02]  /*aefa0*/  LOP3.LUT R44, R44, 0xffff, RZ, 0xc0, !PT ;  /* 0x0000ffff2c2c7812 */ /* 0x000fe400078ec0ff */
[--C-:B------:R-:W-:Y:S02]  /*aefb0*/  PRMT R42, R42, 0x3340, R0.reuse ;  /* 0x000033402a2a7816 */ /* 0x100fe40000000000 */
[--C-:B------:R-:W-:Y:S02]  /*aefc0*/  PRMT R41, R41, 0x3340, R0.reuse ;  /* 0x0000334029297816 */ /* 0x100fe40000000000 */
[----:B------:R-:W-:Y:S02]  /*aefd0*/  PRMT R44, R44, 0x3340, R0 ;  /* 0x000033402c2c7816 */ /* 0x000fe40000000000 */
[----:B------:R-:W-:-:S02]  /*aefe0*/  PRMT R36, R38, 0x5410, R37 ;  /* 0x0000541026247816 */ /* 0x000fc40000000025 */
[----:B------:R-:W4:Y:S01]  /*aeff0*/  LDL.LU R37, [R1+0x1534] ;  /* 0x0015340001257983 */ /* 0x000f220000300800 */
[----:B------:R-:W-:-:S03]  /*af000*/  PRMT R59, R59, 0x5410, R39 ;  /* 0x000054103b3b7816 */ /* 0x000fc60000000027 */
[----:B------:R-:W4:Y:S01]  /*af010*/  LDL.LU R38, [R1+0x1530] ;  /* 0x0015300001267983 */ /* 0x000f220000300800 */
[----:B------:R-:W-:-:S03]  /*af020*/  PRMT R10, R10, 0x5410, R44 ;  /* 0x000054100a0a7816 */ /* 0x000fc6000000002c */
[----:B------:R-:W4:Y:S04]  /*af030*/  LDL.LU R39, [R1+0x1524] ;  /* 0x0015240001277983 */ /* 0x000f280000300800 */
[----:B------:R-:W4:Y:S01]  /*af040*/  LDL.LU R35, [R1+0x1520] ;  /* 0x0015200001237983 */ /* 0x000f220000300800 */
[----:B---3--:R-:W-:Y:S02]  /*af050*/  LOP3.LUT R20, R48, 0xffff, RZ, 0xc0, !PT ;  /* 0x0000ffff30147812 */ /* 0x008fe400078ec0ff */
[----:B--2---:R-:W-:Y:S02]  /*af060*/  LOP3.LUT R21, R49, 0xffff, RZ, 0xc0, !PT ;  /* 0x0000ffff31157812 */ /* 0x004fe400078ec0ff */
[----:B----4-:R-:W-:Y:S02]  /*af070*/  LOP3.LUT R22, R50, 0xffff, RZ, 0xc0, !PT ;  /* 0x0000ffff32167812 */ /* 0x010fe400078ec0ff */
[----:B------:R-:W-:-:S02]  /*af080*/  PRMT R15, R15, 0x5410, R42 ;  /* 0x000054100f0f7816 */ /* 0x000fc4000000002a */
[----:B------:R-:W-:-:S05]  /*af090*/  PRMT R14, R14, 0x5410, R41 ;  /* 0x000054100e0e7816 */ /* 0x000fca0000000029 */
[----:B------:R-:W-:Y:S01]  /*af0a0*/  STL.64 [R1+0x37a0], R14 ;  /* 0x0037a00e01007387 */ /* 0x000fe20000100a00 */
[----:B------:R-:W-:Y:S02]  /*af0b0*/  PRMT R45, R61, 0x5210, R24 ;  /* 0x000052103d2d7816 */ /* 0x000fe40000000018 */
[----:B------:R-:W-:Y:S01]  /*af0c0*/  PRMT R24, R55, 0x4210, R20 ;  /* 0x0000421037187816 */ /* 0x000fe20000000014 */
[----:B------:R0:W-:Y:S01]  /*af0d0*/  STL.64 [R1+0x3798], R12 ;  /* 0x0037980c01007387 */ /* 0x0001e20000100a00 */
[----:B------:R-:W-:Y:S02]  /*af0e0*/  PRMT R44, R47, 0x5210, R46 ;  /* 0x000052102f2c7816 */ /* 0x000fe4000000002e */
[----:B------:R-:W-:Y:S02]  /*af0f0*/  PRMT R47, R54, 0x5210, R27 ;  /* 0x00005210362f7816 */ /* 0x000fe4000000001b */
[----:B------:R-:W-:Y:S01]  /*af100*/  PRMT R46, R26, 0x5210, R25 ;  /* 0x000052101a2e7816 */ /* 0x000fe20000000019 */
[----:B------:R-:W2:Y:S01]  /*af110*/  LDL.LU R54, [R1+0x3878] ;  /* 0x0038780001367983 */ /* 0x000ea20000300800 */
[----:B------:R-:W-:-:S02]  /*af120*/  PRMT R25, R58, 0x4210, R21 ;  /* 0x000042103a197816 */ /* 0x000fc40000000015 */
[----:B------:R-:W-:Y:S01]  /*af130*/  PRMT R26, R56, 0x4210, R22 ;  /* 0x00004210381a7816 */ /* 0x000fe20000000016 */
[----:B------:R-:W3:Y:S04]  /*af140*/  LDL.LU R55, [R1+0x3874] ;  /* 0x0038740001377983 */ /* 0x000ee80000300800 */
[----:B------:R-:W4:Y:S04]  /*af150*/  LDL.LU R58, [R1+0x3870] ;  /* 0x00387000013a7983 */ /* 0x000f280000300800 */
[----:B------:R-:W2:Y:S01]  /*af160*/  LDL.LU R56, [R1+0x386c] ;  /* 0x00386c0001387983 */ /* 0x000ea20000300800 */
[----:B------:R-:W-:-:S02]  /*af170*/  LOP3.LUT R43, R43, 0xffff, RZ, 0xc0, !PT ;  /* 0x0000ffff2b2b7812 */ /* 0x000fc400078ec0ff */
[----:B------:R-:W-:Y:S02]  /*af180*/  LOP3.LUT R40, R40, 0xffff, RZ, 0xc0, !PT ;  /* 0x0000ffff28287812 */ /* 0x000fe400078ec0ff */
[--C-:B------:R-:W-:Y:S02]  /*af190*/  PRMT R43, R43, 0x3340, R0.reuse ;  /* 0x000033402b2b7816 */ /* 0x100fe40000000000 */
[----:B------:R-:W-:Y:S02]  /*af1a0*/  PRMT R40, R40, 0x3340, R0 ;  /* 0x0000334028287816 */ /* 0x000fe40000000000 */
[----:B0-----:R-:W-:Y:S02]  /*af1b0*/  LOP3.LUT R12, R51, 0xffff, RZ, 0xc0, !PT ;  /* 0x0000ffff330c7812 */ /* 0x001fe400078ec0ff */
[----:B------:R-:W-:Y:S02]  /*af1c0*/  PRMT R30, R30, 0x5410, R43 ;  /* 0x000054101e1e7816 */ /* 0x000fe4000000002b */
[----:B------:R-:W-:-:S02]  /*af1d0*/  PRMT R7, R7, 0x5410, R40 ;  /* 0x0000541007077816 */ /* 0x000fc40000000028 */
[----:B------:R-:W-:Y:S01]  /*af1e0*/  LDS.128 R40, [R57] ;  /* 0x0000000039287984 */ /* 0x000fe20000000c00 */
[----:B------:R-:W-:Y:S01]  /*af1f0*/  NOP ;  /* 0x0000000000007918 */ /* 0x000fe20000000000 */
[----:B------:R-:W-:Y:S02]  /*af200*/  PRMT R27, R29, 0x4210, R12 ;  /* 0x000042101d1b7816 */ /* 0x000fe4000000000c */
[----:B------:R-:W-:Y:S01]  /*af210*/  STSM.16.M88.4 [R57], R44 ;  /* 0x0000002c39007844 */ /* 0x000fe20000000200 */
[----:B------:R-:W-:-:S03]  /*af220*/  NOP ;  /* 0x0000000000007918 */ /* 0x000fc60000000000 */
[----:B------:R-:W-:Y:S01]  /*af230*/  LDS.128 R44, [R57] ;  /* 0x00000000392c7984 */ /* 0x000fe20000000c00 */
[----:B------:R-:W-:-:S03]  /*af240*/  NOP ;  /* 0x0000000000007918 */ /* 0x000fc60000000000 */
[----:B------:R4:W-:Y:S01]  /*af250*/  STSM.16.M88.4 [R57], R24 ;  /* 0x0000001839007844 */ /* 0x0009e20000000200 */
[----:B------:R-:W-:-:S03]  /*af260*/  NOP ;  /* 0x0000000000007918 */ /* 0x000fc60000000000 */
[----:B------:R-:W0:Y:S01]  /*af270*/  LDS.128 R48, [R57] ;  /* 0x0000000039307984 */ /* 0x000e220000000c00 */
[----:B------:R-:W-:Y:S02]  /*af280*/  LOP3.LUT R61, R37, 0xffff, RZ, 0xc0, !PT ;  /* 0x0000ffff253d7812 */ /* 0x000fe400078ec0ff */
[----:B------:R-:W-:Y:S01]  /*af290*/  LOP3.LUT R13, R38, 0xffff, RZ, 0xc0, !PT ;  /* 0x0000ffff260d7812 */ /* 0x000fe200078ec0ff */
[----:B------:R-:W3:Y:S01]  /*af2a0*/  LDL.LU R29, [R1+0x3868] ;  /* 0x00386800011d7983 */ /* 0x000ee20000300800 */
[----:B------:R-:W-:Y:S02]  /*af2b0*/  LOP3.LUT R14, R39, 0xffff, RZ, 0xc0, !PT ;  /* 0x0000ffff270e7812 */ /* 0x000fe400078ec0ff */
[----:B------:R-:W-:Y:S02]  /*af2c0*/  LOP3.LUT R15, R35, 0xffff, RZ, 0xc0, !PT ;  /* 0x0000ffff230f7812 */ /* 0x000fe400078ec0ff */
[----:B------:R-:W-:Y:S02]  /*af2d0*/  PRMT R21, R17, 0x5210, R21 ;  /* 0x0000521011157816 */ /* 0x000fe40000000015 */
[----:B------:R-:W-:-:S02]  /*af2e0*/  PRMT R22, R52, 0x5210, R22 ;  /* 0x0000521034167816 */ /* 0x000fc40000000016 */
[----:B------:R-:W-:Y:S01]  /*af2f0*/  PRMT R23, R2, 0x5210, R12 ;  /* 0x0000521002177816 */ /* 0x000fe2000000000c */
[----:B------:R-:W-:Y:S01]  /*af300*/  NOP ;  /* 0x0000000000007918 */ /* 0x000fe20000000000 */
[----:B----4-:R-:W-:Y:S02]  /*af310*/  PRMT R25, R58, 0x4210, R13 ;  /* 0x000042103a197816 */ /* 0x010fe4000000000d */
[----:B--2---:R-:W-:Y:S02]  /*af320*/  PRMT R24, R56, 0x4210, R61 ;  /* 0x0000421038187816 */ /* 0x004fe4000000003d */
[----:B------:R-:W2:Y:S04]  /*af330*/  LDL.LU R56, [R1+0x3864] ;  /* 0x0038640001387983 */ /* 0x000ea80000300800 */
[----:B------:R-:W4:Y:S04]  /*af340*/  LDL.LU R58, [R1+0x3860] ;  /* 0x00386000013a7983 */ /* 0x000f280000300800 */
[----:B------:R-:W2:Y:S04]  /*af350*/  LDL.LU R37, [R1+0x27ec] ;  /* 0x0027ec0001257983 */ /* 0x000ea80000300800 */
[----:B------:R-:W4:Y:S04]  /*af360*/  LDL.LU R38, [R1+0x27e8] ;  /* 0x0027e80001267983 */ /* 0x000f280000300800 */
[----:B------:R-:W4:Y:S04]  /*af370*/  LDL.LU R39, [R1+0x27c0] ;  /* 0x0027c00001277983 */ /* 0x000f280000300800 */
[----:B------:R-:W4:Y:S04]  /*af380*/  LDL.LU R35, [R1+0x27bc] ;  /* 0x0027bc0001237983 */ /* 0x000f280000300800 */
[----:B0-----:R-:W-:Y:S04]  /*af390*/  STL.64 [R1+0x1e0], R48 ;  /* 0x0001e03001007387 */ /* 0x001fe80000100a00 */
[----:B------:R0:W-:Y:S04]  /*af3a0*/  STL.64 [R1+0x1e8], R50 ;  /* 0x0001e83201007387 */ /* 0x0001e80000100a00 */
[----:B0-----:R-:W2:Y:S04]  /*af3b0*/  LDL.LU.64 R50, [R1+0x3858] ;  /* 0x0038580001327983 */ /* 0x001ea80000300a00 */
[----:B------:R-:W4:Y:S01]  /*af3c0*/  LDL.LU.64 R48, [R1+0x3850] ;  /* 0x0038500001307983 */ /* 0x000f220000300a00 */
[----:B---3--:R-:W-:-:S02]  /*af3d0*/  PRMT R26, R55, 0x4210, R14 ;  /* 0x00004210371a7816 */ /* 0x008fc4000000000e */
[----:B------:R-:W-:Y:S01]  /*af3e0*/  PRMT R27, R54, 0x4210, R15 ;  /* 0x00004210361b7816 */ /* 0x000fe2000000000f */
[----:B------:R-:W3:Y:S04]  /*af3f0*/  LDL.LU R17, [R1+0x1544] ;  /* 0x0015440001117983 */ /* 0x000ee80000300800 */
[----:B------:R-:W-:Y:S01]  /*af400*/  STSM.16.M88.4 [R57], R24 ;  /* 0x0000001839007844 */ /* 0x000fe20000000200 */
[----:B------:R-:W-:-:S03]  /*af410*/  NOP ;  /* 0x0000000000007918 */ /* 0x000fc60000000000 */
[----:B------:R-:W0:Y:S04]  /*af420*/  LDS.128 R24, [R57] ;  /* 0x0000000039187984 */ /* 0x000e280000000c00 */
[----:B------:R-:W3:Y:S01]  /*af430*/  LDL.LU R54, [R1+0x1540] ;  /* 0x0015400001367983 */ /* 0x000ee20000300800 */
[----:B------:R-:W-:Y:S02]  /*af440*/  PRMT R12, R53, 0x5210, R61 ;  /* 0x00005210350c7816 */ /* 0x000fe4000000003d */
[----:B------:R-:W-:Y:S02]  /*af450*/  PRMT R14, R59, 0x5210, R14 ;  /* 0x000052103b0e7816 */ /* 0x000fe4000000000e */
[----:B------:R-:W-:Y:S01]  /*af460*/  PRMT R15, R36, 0x5210, R15 ;  /* 0x00005210240f7816 */ /* 0x000fe2000000000f */
[----:B0-----:R-:W-:Y:S01]  /*af470*/  IMAD.MOV.U32 R2, RZ, RZ, R24 ;  /* 0x000000ffff027224 */ /* 0x001fe200078e0018 */
[----:B------:R-:W-:Y:S01]  /*af480*/  NOP ;  /* 0x0000000000007918 */ /* 0x000fe20000000000 */
[----:B--2---:R-:W-:-:S02]  /*af490*/  PRMT R20, R50, 0x5210, R20 ;  /* 0x0000521032147816 */ /* 0x004fc40000000014 */
[----:B------:R-:W2:Y:S04]  /*af4a0*/  LDL.LU R50, [R1+0x152c] ;  /* 0x00152c0001327983 */ /* 0x000ea80000300800 */
[----:B------:R-:W-:Y:S01]  /*af4b0*/  STSM.16.M88.4 [R57], R20 ;  /* 0x0000001439007844 */ /* 0x000fe20000000200 */
[----:B------:R-:W-:-:S03]  /*af4c0*/  NOP ;  /* 0x0000000000007918 */ /* 0x000fc60000000000 */
[----:B------:R-:W0:Y:S01]  /*af4d0*/  LDS.128 R20, [R57] ;  /* 0x0000000039147984 */ /* 0x000e220000000c00 */
[----:B----4-:R-:W-:Y:S01]  /*af4e0*/  PRMT R13, R49, 0x5210, R13 ;  /* 0x00005210310d7816 */ /* 0x010fe2000000000d */
[----:B------:R-:W-:Y:S02]  /*af4f0*/  NOP ;  /* 0x0000000000007918 */ /* 0x000fe40000000000 */
[----:B------:R-:W4:Y:S04]  /*af500*/  LDL.LU R55, [R1+0x1528] ;  /* 0x0015280001377983 */ /* 0x000f280000300800 */
[----:B------:R-:W4:Y:S04]  /*af510*/  LDL.LU R52, [R1+0x384c] ;  /* 0x00384c0001347983 */ /* 0x000f280000300800 */
[----:B------:R-:W-:Y:S04]  /*af520*/  STL [R1+0x1d4], R25 ;  /* 0x0001d41901007387 */ /* 0x000fe80000100800 */
[----:B------:R-:W-:Y:S04]  /*af530*/  STL.64 [R1+0x1d8], R26 ;  /* 0x0001d81a01007387 */ /* 0x000fe80000100a00 */
[----:B------:R-:W4:Y:S04]  /*af540*/  LDL.LU R53, [R1+0x3848] ;  /* 0x0038480001357983 */ /* 0x000f280000300800 */
[----:B------:R-:W4:Y:S04]  /*af550*/  LDL.LU R49, [R1+0x3844] ;  /* 0x0038440001317983 */ /* 0x000f280000300800 */
[----:B------:R-:W4:Y:S04]  /*af560*/  LDL.LU R59, [R1+0x3840] ;  /* 0x00384000013b7983 */ /* 0x000f280000300800 */
[----:B------:R-:W-:Y:S04]  /*af570*/  STSM.16.M88.4 [R57], R12 ;  /* 0x0000000c39007844 */ /* 0x000fe80000000200 */
[----:B0-----:R0:W-:Y:S04]  /*af580*/  STL.64 [R1+0x1a0], R20 ;  /* 0x0001a01401007387 */ /* 0x0011e80000100a00 */
[----:B------:R1:W-:Y:S01]  /*af590*/  STL.64 [R1+0x1a8], R22 ;  /* 0x0001a81601007387 */ /* 0x0003e20000100a00 */
[----:B0-----:R-:W-:-:S02]  /*af5a0*/  LOP3.LUT R20, R37, 0xffff, RZ, 0xc0, !PT ;  /* 0x0000ffff25147812 */ /* 0x001fc400078ec0ff */
[----:B------:R-:W-:Y:S02]  /*af5b0*/  LOP3.LUT R21, R38, 0xffff, RZ, 0xc0, !PT ;  /* 0x0000ffff26157812 */ /* 0x000fe400078ec0ff */
[----:B-1----:R-:W-:Y:S01]  /*af5c0*/  LOP3.LUT R22, R39, 0xffff, RZ, 0xc0, !PT ;  /* 0x0000ffff27167812 */ /* 0x002fe200078ec0ff */
[----:B------:R-:W-:Y:S01]  /*af5d0*/  NOP ;  /* 0x0000000000007918 */ /* 0x000fe20000000000 */
[----:B------:R-:W0:Y:S01]  /*af5e0*/  LDS.128 R36, [R57] ;  /* 0x0000000039247984 */ /* 0x000e220000000c00 */
[----:B------:R-:W-:Y:S02]  /*af5f0*/  LOP3.LUT R12, R35, 0xffff, RZ, 0xc0, !PT ;  /* 0x0000ffff230c7812 */ /* 0x000fe400078ec0ff */
[----:B------:R-:W-:Y:S02]  /*af600*/  PRMT R24, R58, 0x4210, R20 ;  /* 0x000042103a187816 */ /* 0x000fe40000000014 */
[----:B------:R-:W4:Y:S01]  /*af610*/  LDL.LU R58, [R1+0x383c] ;  /* 0x00383c00013a7983 */ /* 0x000f220000300800 */
[----:B------:R-:W-:-:S02]  /*af620*/  PRMT R25, R51, 0x4210, R21 ;  /* 0x0000421033197816 */ /* 0x000fc40000000015 */
[----:B------:R-:W-:Y:S01]  /*af630*/  PRMT R26, R56, 0x4210, R22 ;  /* 0x00004210381a7816 */ /* 0x000fe20000000016 */
[----:B------:R-:W4:Y:S01]  /*af640*/  LDL.LU R51, [R1+0x3838] ;  /* 0x0038380001337983 */ /* 0x000f220000300800 */
[----:B------:R-:W-:Y:S01]  /*af650*/  PRMT R27, R29, 0x4210, R12 ;  /* 0x000042101d1b7816 */ /* 0x000fe2000000000c */
[----:B------:R-:W-:Y:S02]  /*af660*/  NOP ;  /* 0x0000000000007918 */ /* 0x000fe40000000000 */
[----:B------:R-:W4:Y:S04]  /*af670*/  LDL.LU R56, [R1+0x3834] ;  /* 0x0038340001387983 */ /* 0x000f280000300800 */
[----:B------:R-:W4:Y:S04]  /*af680*/  LDL.LU R29, [R1+0x3830] ;  /* 0x00383000011d7983 */ /* 0x000f280000300800 */
[----:B0-----:R-:W-:Y:S04]  /*af690*/  STL.64 [R1+0x1c0], R36 ;  /* 0x0001c02401007387 */ /* 0x001fe80000100a00 */
[----:B------:R0:W-:Y:S04]  /*af6a0*/  STL.64 [R1+0x1c8], R38 ;  /* 0x0001c82601007387 */ /* 0x0001e80000100a00 */
[----:B0-----:R-:W4:Y:S04]  /*af6b0*/  LDL.LU.64 R38, [R1+0x3828] ;  /* 0x0038280001267983 */ /* 0x001f280000300a00 */
[----:B------:R-:W4:Y:S01]  /*af6c0*/  LDL.LU.64 R36, [R1+0x3820] ;  /* 0x0038200001247983 */ /* 0x000f220000300a00 */
[----:B---3--:R-:W-:-:S03]  /*af6d0*/  LOP3.LUT R13, R54, 0xffff, RZ, 0xc0, !PT ;  /* 0x0000ffff360d7812 */ /* 0x008fc600078ec0ff */
[----:B------:R0:W-:Y:S01]  /*af6e0*/  STSM.16.M88.4 [R57], R24 ;  /* 0x0000001839007844 */ /* 0x0001e20000000200 */
[----:B------:R-:W-:Y:S02]  /*af6f0*/  LOP3.LUT R61, R17, 0xffff, RZ, 0xc0, !PT ;  /* 0x0000ffff113d7812 */ /* 0x000fe400078ec0ff */
[----:B------:R-:W-:Y:S02]  /*af700*/  PRMT R20, R19, 0x5210, R20 ;  /* 0x0000521013147816 */ /* 0x000fe40000000014 */
[----:B------:R-:W-:Y:S02]  /*af710*/  PRMT R21, R8, 0x5210, R21 ;  /* 0x0000521008157816 */ /* 0x000fe40000000015 */
[----:B------:R-:W-:Y:S02]  /*af720*/  PRMT R22, R9, 0x5210, R22 ;  /* 0x0000521009167816 */ /* 0x000fe40000000016 */
[----:B------:R-:W-:Y:S01]  /*af730*/  PRMT R23, R3, 0x5210, R12 ;  /* 0x0000521003177816 */ /* 0x000fe2000000000c */
[----:B------:R-:W-:Y:S01]  /*af740*/  NOP ;  /* 0x0000000000007918 */ /* 0x000fe20000000000 */
[----:B--2---:R-:W-:-:S02]  /*af750*/  LOP3.LUT R14, R50, 0xffff, RZ, 0xc0, !PT ;  /* 0x0000ffff320e7812 */ /* 0x004fc400078ec0ff */
[----:B------:R-:W2:Y:S01]  /*af760*/  LDL.LU R50, [R1+0x280c] ;  /* 0x00280c0001327983 */ /* 0x000ea20000300800 */
[----:B----4-:R-:W-:Y:S02]  /*af770*/  LOP3.LUT R15, R55, 0xffff, RZ, 0xc0, !PT ;  /* 0x0000ffff370f7812 */ /* 0x010fe400078ec0ff */
[----:B0-----:R-:W-:Y:S02]  /*af780*/  PRMT R26, R52, 0x4210, R14 ;  /* 0x00004210341a7816 */ /* 0x001fe4000000000e */
[----:B------:R-:W-:Y:S02]  /*af790*/  PRMT R25, R53, 0x4210, R13 ;  /* 0x0000421035197816 */ /* 0x000fe4000000000d */
[----:B------:R-:W0:Y:S01]  /*af7a0*/  LDS.128 R52, [R57] ;  /* 0x0000000039347984 */ /* 0x000e220000000c00 */
[----:B------:R-:W-:-:S03]  /*af7b0*/  PRMT R24, R49, 0x4210, R61 ;  /* 0x0000421031187816 */ /* 0x000fc6000000003d */
[----:B------:R-:W3:Y:S04]  /*af7c0*/  LDL.LU R49, [R1+0x2808] ;  /* 0x0028080001317983 */ /* 0x000ee80000300800 */
[----:B------:R-:W4:Y:S04]  /*af7d0*/  LDL.LU R35, [R1+0x27d4] ;  /* 0x0027d40001237983 */ /* 0x000f280000300800 */
[----:B------:R-:W4:Y:S04]  /*af7e0*/  LDL.LU R17, [R1+0x27d0] ;  /* 0x0027d00001117983 */ /* 0x000f280000300800 */
[----:B0-----:R-:W-:Y:S04]  /*af7f0*/  STL.64 [R1+0x290], R52 ;  /* 0x0002903401007387 */ /* 0x001fe80000100a00 */
[----:B------:R0:W-:Y:S04]  /*af800*/  STL.64 [R1+0x298], R54 ;  /* 0x0002983601007387 */ /* 0x0001e80000100a00 */
[----:B0-----:R-:W4:Y:S04]  /*af810*/  LDL.LU R54, [R1+0x3818] ;  /* 0x0038180001367983 */ /* 0x001f280000300800 */
[----:B------:R-:W4:Y:S04]  /*af820*/  LDL.LU R53, [R1+0x3814] ;  /* 0x0038140001357983 */ /* 0x000f280000300800 */
[----:B------:R-:W4:Y:S01]  /*af830*/  LDL.LU R19, [R1+0x1554] ;  /* 0x0015540001137983 */ /* 0x000f220000300800 */
[----:B------:R-:W-:Y:S01]  /*af840*/  PRMT R27, R37, 0x4210, R15 ;  /* 0x00004210251b7816 */ /* 0x000fe2000000000f */
[----:B------:R-:W-:-:S04]  /*af850*/  NOP ;  /* 0x0000000000007918 */ /* 0x000fc80000000000 */
[----:B------:R-:W-:Y:S01]  /*af860*/  STSM.16.M88.4 [R57], R24 ;  /* 0x0000001839007844 */ /* 0x000fe20000000200 */
[----:B------:R-:W-:-:S03]  /*af870*/  NOP ;  /* 0x0000000000007918 */ /* 0x000fc60000000000 */
[----:B------:R-:W0:Y:S01]  /*af880*/  LDS.128 R24, [R57] ;  /* 0x0000000039187984 */ /* 0x000e220000000c00 */
[----:B------:R-:W-:-:S03]  /*af890*/  NOP ;  /* 0x0000000000007918 */ /* 0x000fc60000000000 */
[----:B------:R-:W4:Y:S04]  /*af8a0*/  LDL.LU R37, [R1+0x1550] ;  /* 0x0015500001257983 */ /* 0x000f280000300800 */
[----:B------:R-:W4:Y:S04]  /*af8b0*/  LDL.LU R52, [R1+0x153c] ;  /* 0x00153c0001347983 */ /* 0x000f280000300800 */
[----:B------:R-:W4:Y:S04]  /*af8c0*/  LDL.LU R55, [R1+0x1538] ;  /* 0x0015380001377983 */ /* 0x000f280000300800 */
[----:B------:R-:W4:Y:S04]  /*af8d0*/  LDL.LU R8, [R1+0x3810] ;  /* 0x0038100001087983 */ /* 0x000f280000300800 */
[----:B------:R-:W4:Y:S04]  /*af8e0*/  LDL.LU R9, [R1+0x380c] ;  /* 0x00380c0001097983 */ /* 0x000f280000300800 */
[----:B------:R-:W4:Y:S04]  /*af8f0*/  LDL.LU R3, [R1+0x3808] ;  /* 0x0038080001037983 */ /* 0x000f280000300800 */
[----:B0-----:R-:W-:Y:S04]  /*af900*/  STL.64 [R1+0x2c0], R24 ;  /* 0x0002c01801007387 */ /* 0x001fe80000100a00 */
[----:B------:R0:W-:Y:S04]  /*af910*/  STL.64 [R1+0x2c8], R26 ;  /* 0x0002c81a01007387 */ /* 0x0001e80000100a00 */
[----:B0-----:R-:W4:Y:S01]  /*af920*/  LDL.LU.64 R26, [R1+0x3800] ;  /* 0x00380000011a7983 */ /* 0x001f220000300a00 */
[----:B------:R-:W-:-:S02]  /*af930*/  PRMT R12, R34, 0x5210, R61 ;  /* 0x00005210220c7816 */ /* 0x000fc4000000003d */
[----:B------:R-:W-:Y:S01]  /*af940*/  PRMT R13, R33, 0x5210, R13 ;  /* 0x00005210210d7816 */ /* 0x000fe2000000000d */
[----:B------:R-:W-:Y:S01]  /*af950*/  STSM.16.M88.4 [R57], R20 ;  /* 0x0000001439007844 */ /* 0x000fe20000000200 */
[----:B------:R-:W-:Y:S01]  /*af960*/  PRMT R14, R32, 0x5210, R14 ;  /* 0x00005210200e7816 */ /* 0x000fe2000000000e */
[----:B------:R-:W-:Y:S02]  /*af970*/  NOP ;  /* 0x0000000000007918 */ /* 0x000fe40000000000 */
[----:B------:R-:W0:Y:S04]  /*af980*/  LDS.128 R20, [R57] ;  /* 0x0000000039147984 */ /* 0x000e280000000c00 */
[----:B------:R-:W4:Y:S04]  /*af990*/  LDL.LU.64 R24, [R1+0x37f8] ;  /* 0x0037f80001187983 */ /* 0x000f280000300a00 */
[----:B0-----:R0:W-:Y:S04]  /*af9a0*/  STL.64 [R1+0x2b0], R20 ;  /* 0x0002b01401007387 */ /* 0x0011e80000100a00 */
[----:B------:R1:W-:Y:S01]  /*af9b0*/  STL.64 [R1+0x2b8], R22 ;  /* 0x0002b81601007387 */ /* 0x0003e20000100a00 */
[----:B--2---:R-:W-:-:S04]  /*af9c0*/  LOP3.LUT R50, R50, 0xffff, RZ, 0xc0, !PT ;  /* 0x0000ffff32327812 */ /* 0x004fc800078ec0ff */
[----:B0-----:R-:W-:Y:S02]  /*af9d0*/  PRMT R20, R56, 0x4210, R50 ;  /* 0x0000421038147816 */ /* 0x001fe40000000032 */
[----:B------:R-:W2:Y:S01]  /*af9e0*/  LDL.LU R56, [R1+0x37f4] ;  /* 0x0037f40001387983 */ /* 0x000ea20000300800 */
[----:B---3--:R-:W-:-:S04]  /*af9f0*/  LOP3.LUT R49, R49, 0xffff, RZ, 0xc0, !PT ;  /* 0x0000ffff31317812 */ /* 0x008fc800078ec0ff */
[----:B------:R-:W-:Y:S02]  /*afa00*/  PRMT R21, R58, 0x4210, R49 ;  /* 0x000042103a157816 */ /* 0x000fe40000000031 */
[----:B------:R-:W3:Y:S01]  /*afa10*/  LDL.LU R58, [R1+0x37f0] ;  /* 0x0037f000013a7983 */ /* 0x000ee20000300800 */
[----:B----4-:R-:W-:Y:S01]  /*afa20*/  PRMT R15, R26, 0x5210, R15 ;  /* 0x000052101a0f7816 */ /* 0x010fe2000000000f */
[----:B------:R-:W-:-:S04]  /*afa30*/  NOP ;  /* 0x0000000000007918 */ /* 0x000fc80000000000 */
[----:B------:R0:W-:Y:S01]  /*afa40*/  STSM.16.M88.4 [R57], R12 ;  /* 0x0000000c39007844 */ /* 0x0001e20000000200 */
[----:B------:R-:W-:Y:S01]  /*afa50*/  LOP3.LUT R26, R35, 0xffff, RZ, 0xc0, !PT ;  /* 0x0000ffff231a7812 */ /* 0x000fe200078ec0ff */
[----:B------:R-:W-:Y:S02]  /*afa60*/  NOP ;  /* 0x0000000000007918 */ /* 0x000fe40000000000 */
[----:B------:R-:W4:Y:S01]  /*afa70*/  LDS.128 R32, [R57] ;  /* 0x0000000039207984 */ /* 0x000f220000000c00 */
[----:B-1----:R-:W-:-:S03]  /*afa80*/  PRMT R22, R59, 0x4210, R26 ;  /* 0x000042103b167816 */ /* 0x002fc6000000001a */
[----:B------:R-:W2:Y:S01]  /*afa90*/  LDL.LU R59, [R1+0x37ec] ;  /* 0x0037ec00013b7983 */ /* 0x000ea20000300800 */
[----:B0-----:R-:W-:-:S04]  /*afaa0*/  LOP3.LUT R12, R17, 0xffff, RZ, 0xc0, !PT ;  /* 0x0000ffff110c7812 */ /* 0x001fc800078ec0ff */
[----:B------:R-:W-:Y:S01]  /*afab0*/  PRMT R23, R60, 0x4210, R12 ;  /* 0x000042103c177816 */ /* 0x000fe2000000000c */
[----:B------:R-:W-:Y:S01]  /*afac0*/  NOP ;  /* 0x0000000000007918 */ /* 0x000fe20000000000 */
[----:B------:R-:W3:Y:S04]  /*afad0*/  LDL.LU R60, [R1+0x37e8] ;  /* 0x0037e800013c7983 */ /* 0x000ee80000300800 */
[----:B----4-:R-:W-:Y:S04]  /*afae0*/  STL.64 [R1+0x2a0], R32 ;  /* 0x0002a02001007387 */ /* 0x010fe80000100a00 */
[----:B------:R0:W-:Y:S04]  /*afaf0*/  STL.64 [R1+0x2a8], R34 ;  /* 0x0002a82201007387 */ /* 0x0001e80000100a00 */
[----:B0-----:R-:W4:Y:S01]  /*afb00*/  LDL.LU.64 R34, [R1+0x37e0] ;  /* 0x0037e00001227983 */ /* 0x001f220000300a00 */
[----:B------:R-:W-:-:S02]  /*afb10*/  LOP3.LUT R61, R19, 0xffff, RZ, 0xc0, !PT ;  /* 0x0000ffff133d7812 */ /* 0x000fc400078ec0ff */
[----:B------:R-:W-:Y:S01]  /*afb20*/  LOP3.LUT R13, R37, 0xffff, RZ, 0xc0, !PT ;  /* 0x0000ffff250d7812 */ /* 0x000fe200078ec0ff */
[----:B------:R-:W-:Y:S01]  /*afb30*/  STSM.16.M88.4 [R57], R20 ;  /* 0x0000001439007844 */ /* 0x000fe20000000200 */
[----:B------:R-:W-:Y:S01]  /*afb40*/  LOP3.LUT R14, R52, 0xffff, RZ, 0xc0, !PT ;  /* 0x0000ffff340e7812 */ /* 0x000fe200078ec0ff */
[----:B------:R-:W-:Y:S01]  /*afb50*/  NOP ;  /* 0x0000000000007918 */ /* 0x000fe20000000000 */
[----:B------:R-:W-:Y:S01]  /*afb60*/  LOP3.LUT R15, R55, 0xffff, RZ, 0xc0, !PT ;  /* 0x0000ffff370f7812 */ /* 0x000fe200078ec0ff */
[----:B------:R-:W0:Y:S01]  /*afb70*/  LDS.128 R20, [R57] ;  /* 0x0000000039147984 */ /* 0x000e220000000c00 */
[----:B------:R-:W-:Y:S02]  /*afb80*/  PRMT R53, R53, 0x4210, R13 ;  /* 0x0000421035357816 */ /* 0x000fe4000000000d */
[----:B------:R-:W-:Y:S01]  /*afb90*/  PRMT R54, R54, 0x4210, R14 ;  /* 0x0000421036367816 */ /* 0x000fe2000000000e */
[----:B------:R-:W2:Y:S01]  /*afba0*/  LDL.LU.64 R32, [R1+0x37d8] ;  /* 0x0037d80001207983 */ /* 0x000ea20000300a00 */
[----:B------:R-:W-:-:S02]  /*afbb0*/  PRMT R55, R51, 0x4210, R15 ;  /* 0x0000421033377816 */ /* 0x000fc4000000000f */
[----:B------:R-:W-:Y:S01]  /*afbc0*/  PRMT R48, R48, 0x5210, R50 ;  /* 0x0000521030307816 */ /* 0x000fe20000000032 */
[----:B------:R-:W3:Y:S01]  /*afbd0*/  LDL.LU R37, [R1+0x2828] ;  /* 0x0028280001257983 */ /* 0x000ee20000300800 */
[----:B------:R-:W-:Y:S02]  /*afbe0*/  PRMT R49, R27, 0x5210, R49 ;  /* 0x000052101b317816 */ /* 0x000fe40000000031 */
[----:B------:R-:W-:Y:S02]  /*afbf0*/  PRMT R50, R25, 0x5210, R26 ;  /* 0x0000521019327816 */ /* 0x000fe4000000001a */
[----:B------:R-:W-:Y:S01]  /*afc00*/  PRMT R51, R24, 0x5210, R12 ;  /* 0x0000521018337816 */ /* 0x000fe2000000000c */
[----:B------:R-:W-:Y:S01]  /*afc10*/  NOP ;  /* 0x0000000000007918 */ /* 0x000fe20000000000 */
[----:B----4-:R-:W-:Y:S02]  /*afc20*/  PRMT R52, R35, 0x4210, R61 ;  /* 0x0000421023347816 */ /* 0x010fe4000000003d */
[----:B------:R-:W4:Y:S04]  /*afc30*/  LDL.LU R35, [R1+0x2824] ;  /* 0x0028240001237983 */ /* 0x000f280000300800 */
[----:B------:R-:W-:Y:S01]  /*afc40*/  STSM.16.M88.4 [R57], R52 ;  /* 0x0000003439007844 */ /* 0x000fe20000000200 */
[----:B------:R-:W-:-:S03]  /*afc50*/  NOP ;  /* 0x0000000000007918 */ /* 0x000fc60000000000 */
[----:B------:R-:W1:Y:S01]  /*afc60*/  LDS.128 R24, [R57] ;  /* 0x0000000039187984 */ /* 0x000e620000000c00 */
[----:B------:R-:W-:-:S03]  /*afc70*/  NOP ;  /* 0x0000000000007918 */ /* 0x000fc60000000000 */
[----:B------:R-:W2:Y:S04]  /*afc80*/  LDL.LU R19, [R1+0x27f8] ;  /* 0x0027f80001137983 */ /* 0x000ea80000300800 */
[----:B------:R-:W2:Y:S04]  /*afc90*/  LDL.LU R17, [R1+0x27f4] ;  /* 0x0027f40001117983 */ /* 0x000ea80000300800 */
[----:B0-----:R-:W-:Y:S04]  /*afca0*/  STL.64 [R1+0x190], R20 ;  /* 0x0001901401007387 */ /* 0x001fe80000100a00 */
[----:B------:R0:W-:Y:S04]  /*afcb0*/  STL.64 [R1+0x198], R22 ;  /* 0x0001981601007387 */ /* 0x0001e80000100a00 */
[----:B0-----:R-:W4:Y:S04]  /*afcc0*/  LDL.LU.64 R22, [R1+0x37d0] ;  /* 0x0037d00001167983 */ /* 0x001f280000300a00 */
[----:B------:R-:W2:Y:S04]  /*afcd0*/  LDL.LU.64 R20, [R1+0x37c8] ;  /* 0x0037c80001147983 */ /* 0x000ea80000300a00 */
[----:B------:R-:W2:Y:S04]  /*afce0*/  LDL.LU R52, [R1+0x1564] ;  /* 0x0015640001347983 */ /* 0x000ea80000300800 */
[----:B------:R-:W2:Y:S04]  /*afcf0*/  LDL.LU R53, [R1+0x1560] ;  /* 0x0015600001357983 */ /* 0x000ea80000300800 */
[----:B------:R-:W2:Y:S04]  /*afd00*/  LDL.LU R54, [R1+0x154c] ;  /* 0x00154c0001367983 */ /* 0x000ea80000300800 */
[----:B------:R-:W2:Y:S04]  /*afd10*/  LDL.LU R55, [R1+0x1548] ;  /* 0x0015480001377983 */ /* 0x000ea80000300800 */
[----:B-1----:R-:W-:Y:S04]  /*afd20*/  STL.64 [R1+0x270], R24 ;  /* 0x0002701801007387 */ /* 0x002fe80000100a00 */
[----:B------:R0:W-:Y:S04]  /*afd30*/  STL.64 [R1+0x278], R26 ;  /* 0x0002781a01007387 */ /* 0x0001e80000100a00 */
[----:B0-----:R-:W2:Y:S04]  /*afd40*/  LDL.LU R26, [R1+0x37c0] ;  /* 0x0037c000011a7983 */ /* 0x001ea80000300800 */
[----:B------:R-:W2:Y:S04]  /*afd50*/  LDL.LU.64 R24, [R1+0x37b8] ;  /* 0x0037b80001187983 */ /* 0x000ea80000300a00 */
[----:B------:R0:W-:Y:S04]  /*afd60*/  STSM.16.M88.4 [R57], R48 ;  /* 0x0000003039007844 */ /* 0x0001e80000000200 */
[----:B0-----:R-:W2:Y:S04]  /*afd70*/  LDL.LU.64 R50, [R1+0x37b0] ;  /* 0x0037b00001327983 */ /* 0x001ea80000300a00 */
[----:B------:R-:W2:Y:S01]  /*afd80*/  LDL.LU.64 R48, [R1+0x37a8] ;  /* 0x0037a80001307983 */ /* 0x000ea20000300a00 */
[----:B---3--:R-:W-:Y:S01]  /*afd90*/  LOP3.LUT R37, R37, 0xffff, RZ, 0xc0, !PT ;  /* 0x0000ffff25257812 */ /* 0x008fe200078ec0ff */
[----:B------:R-:W-:Y:S01]  /*afda0*/  NOP ;  /* 0x0000000000007918 */ /* 0x000fe20000000000 */
[----:B----4-:R-:W-:-:S02]  /*afdb0*/  PRMT R15, R23, 0x5210, R15 ;  /* 0x00005210170f7816 */ /* 0x010fc4000000000f */
[----:B--2---:R-:W-:Y:S02]  /*afdc0*/  PRMT R12, R26, 0x5210, R61 ;  /* 0x000052101a0c7816 */ /* 0x004fe4000000003d */
[----:B------:R-:W-:Y:S02]  /*afdd0*/  PRMT R13, R25, 0x5210, R13 ;  /* 0x00005210190d7816 */ /* 0x000fe4000000000d */
[----:B------:R-:W-:Y:S02]  /*afde0*/  PRMT R14, R24, 0x5210, R14 ;  /* 0x00005210180e7816 */ /* 0x000fe4000000000e */
[----:B------:R-:W0:Y:S01]  /*afdf0*/  LDS.128 R24, [R57] ;  /* 0x0000000039187984 */ /* 0x000e220000000c00 */
[----:B------:R-:W-:-:S03]  /*afe00*/  NOP ;  /* 0x0000000000007918 */ /* 0x000fc60000000000 */
[----:B------:R1:W-:Y:S04]  /*afe10*/  STSM.16.M88.4 [R57], R12 ;  /* 0x0000000c39007844 */ /* 0x0003e80000000200 */
[----:B0-----:R-:W-:Y:S04]  /*afe20*/  STL.64 [R1+0x260], R24 ;  /* 0x0002601801007387 */ /* 0x001fe80000100a00 */
[----:B------:R-:W-:Y:S01]  /*afe30*/  STL.64 [R1+0x268], R26 ;  /* 0x0002681a01007387 */ /* 0x000fe20000100a00 */
[----:B------:R-:W-:-:S03]  /*afe40*/  NOP ;  /* 0x0000000000007918 */ /* 0x000fc60000000000 */
[----:B------:R-:W0:Y:S01]  /*afe50*/  LDS.128 R24, [R57] ;  /* 0x0000000039187984 */ /* 0x000e220000000c00 */
[----:B------:R-:W-:Y:S02]  /*afe60*/  LOP3.LUT R35, R35, 0xffff, RZ, 0xc0, !PT ;  /* 0x0000ffff23237812 */ /* 0x000fe400078ec0ff */
[----:B------:R-:W-:Y:S02]  /*afe70*/  LOP3.LUT R19, R19, 0xffff, RZ, 0xc0, !PT ;  /* 0x0000ffff13137812 */ /* 0x000fe400078ec0ff */
[----:B-1----:R-:W-:Y:S02]  /*afe80*/  PRMT R13, R50, 0x4210, R35 ;  /* 0x00004210320d7816 */ /* 0x002fe40000000023 */
[----:B------:R-:W-:Y:S02]  /*afe90*/  PRMT R12, R51, 0x4210, R37 ;  /* 0x00004210330c7816 */ /* 0x000fe40000000025 */
[----:B------:R-:W-:Y:S02]  /*afea0*/  PRMT R14, R29, 0x4210, R19 ;  /* 0x000042101d0e7816 */ /* 0x000fe40000000013 */
[----:B------:R-:W-:-:S02]  /*afeb0*/  LOP3.LUT R61, R52, 0xffff, RZ, 0xc0, !PT ;  /* 0x0000ffff343d7812 */ /* 0x000fc400078ec0ff */
[----:B------:R-:W-:Y:S01]  /*afec0*/  LOP3.LUT R29, R53, 0xffff, RZ, 0xc0, !PT ;  /* 0x0000ffff351d7812 */ /* 0x000fe200078ec0ff */
[----:B0-----:R0:W-:Y:S04]  /*afed0*/  STL.64 [R1+0x250], R24 ;  /* 0x0002501801007387 */ /* 0x0011e80000100a00 */
[----:B------:R1:W-:Y:S04]  /*afee0*/  STL.64 [R1+0x258], R26 ;  /* 0x0002581a01007387 */ /* 0x0003e80000100a00 */
[----:B------:R-:W2:Y:S04]  /*afef0*/  LDL.LU R50, [R1+0x2838] ;  /* 0x0028380001327983 */ /* 0x000ea80000300800 */
[----:B------:R-:W3:Y:S04]  /*aff00*/  LDL.LU R51, [R1+0x2834] ;  /* 0x0028340001337983 */ /* 0x000ee80000300800 */
[----:B------:R-:W4:Y:S04]  /*aff10*/  LDL.LU R52, [R1+0x2818] ;  /* 0x0028180001347983 */ /* 0x000f280000300800 */
[----:B------:R-:W2:Y:S01]  /*aff20*/  LDL.LU R53, [R1+0x2814] ;  /* 0x0028140001357983 */ /* 0x000ea20000300800 */
[----:B------:R-:W-:-:S04]  /*aff30*/  LOP3.LUT R17, R17, 0xffff, RZ, 0xc0, !PT ;  /* 0x0000ffff11117812 */ /* 0x000fc800078ec0ff */
[----:B------:R-:W-:Y:S01]  /*aff40*/  PRMT R15, R11, 0x4210, R17 ;  /* 0x000042100b0f7816 */ /* 0x000fe20000000011 */
[----:B------:R-:W-:-:S04]  /*aff50*/  NOP ;  /* 0x0000000000007918 */ /* 0x000fc80000000000 */
[----:B------:R-:W-:Y:S01]  /*aff60*/  STSM.16.M88.4 [R57], R12 ;  /* 0x0000000c39007844 */ /* 0x000fe20000000200 */
[----:B------:R-:W-:Y:S01]  /*aff70*/  LOP3.LUT R23, R54, 0xffff, RZ, 0xc0, !PT ;  /* 0x0000ffff36177812 */ /* 0x000fe200078ec0ff */
[----:B------:R-:W-:Y:S01]  /*aff80*/  NOP ;  /* 0x0000000000007918 */ /* 0x000fe20000000000 */
[----:B------:R-:W-:Y:S01]  /*aff90*/  LOP3.LUT R11, R55, 0xffff, RZ, 0xc0, !PT ;  /* 0x0000ffff370b7812 */ /* 0x000fe200078ec0ff */
[----:B------:R-:W1:Y:S01]  /*affa0*/  LDS.128 R12, [R57] ;  /* 0x00000000390c7984 */ /* 0x000e620000000c00 */
[----:B0-----:R-:W-:Y:S02]  /*affb0*/  PRMT R24, R49, 0x4210, R61 ;  /* 0x0000421031187816 */ /* 0x001fe4000000003d */
[----:B------:R-:W-:Y:S02]  /*affc0*/  PRMT R25, R48, 0x4210, R29 ;  /* 0x0000421030197816 */ /* 0x000fe4000000001d */
[----:B-1----:R-:W-:Y:S02]  /*affd0*/  PRMT R26, R39, 0x4210, R23 ;  /* 0x00004210271a7816 */ /* 0x002fe40000000017 */
[----:B------:R-:W-:Y:S01]  /*affe0*/  PRMT R27, R38, 0x4210, R11 ;  /* 0x00004210261b7816 */ /* 0x000fe2000000000b */
[----:B------:R-:W-:-:S04]  /*afff0*/  NOP ;  /* 0x0000000000007918 */ /* 0x000fc80000000000 */
[----:B------:R-:W-:Y:S01]  /*b0000*/  STSM.16.M88.4 [R57], R24 ;  /* 0x0000001839007844 */ /* 0x000fe20000000200 */
[----:B------:R-:W-:Y:S02]  /*b0010*/  PRMT R38, R18, 0x5210, R19 ;  /* 0x0000521012267816 */ /* 0x000fe40000000013 */
[----:B------:R-:W-:Y:S01]  /*b0020*/  PRMT R39, R16, 0x5210, R17 ;  /* 0x0000521010277816 */ /* 0x000fe20000000011 */
[----:B------:R-:W-:Y:S01]  /*b0030*/  NOP ;  /* 0x0000000000007918 */ /* 0x000fe20000000000 */
[----:B------:R-:W0:Y:S04]  /*b0040*/  LDS.128 R16, [R57] ;  /* 0x0000000039107984 */ /* 0x000e280000000c00 */
[----:B------:R-:W-:Y:S04]  /*b0050*/  STL.64 [R1+0x180], R12 ;  /* 0x0001800c01007387 */ /* 0x000fe80000100a00 */
[----:B------:R1:W-:Y:S04]  /*b0060*/  STL.64 [R1+0x188], R14 ;  /* 0x0001880e01007387 */ /* 0x0003e80000100a00 */
[----:B-1----:R-:W3:Y:S04]  /*b0070*/  LDL.LU.64 R14, [R1+0x37a0] ;  /* 0x0037a000010e7983 */ /* 0x002ee80000300a00 */
[----:B------:R-:W3:Y:S04]  /*b0080*/  LDL.LU.64 R12, [R1+0x3798] ;  /* 0x00379800010c7983 */ /* 0x000ee80000300a00 */
[----:B------:R-:W3:Y:S04]  /*b0090*/  LDL.LU.64 R26, [R1+0x3790] ;  /* 0x00379000011a7983 */ /* 0x000ee80000300a00 */
[----:B------:R-:W3:Y:S04]  /*b00a0*/  LDL.LU.64 R24, [R1+0x3788] ;  /* 0x0037880001187983 */ /* 0x000ee80000300a00 */
[----:B------:R-:W3:Y:S04]  /*b00b0*/  LDL.LU R54, [R1+0x156c] ;  /* 0x00156c0001367983 */ /* 0x000ee80000300800 */
[----:B------:R-:W3:Y:S04]  /*b00c0*/  LDL.LU R55, [R1+0x1568] ;  /* 0x0015680001377983 */ /* 0x000ee80000300800 */
[----:B------:R-:W3:Y:S04]  /*b00d0*/  LDL.LU R48, [R1+0x155c] ;  /* 0x00155c0001307983 */ /* 0x000ee80000300800 */
[----:B------:R-:W3:Y:S04]  /*b00e0*/  LDL.LU R49, [R1+0x1558] ;  /* 0x0015580001317983 */ /* 0x000ee80000300800 */
[----:B0-----:R-:W-:Y:S04]  /*b00f0*/  STL.64 [R1+0x240], R16 ;  /* 0x0002401001007387 */ /* 0x001fe80000100a00 */
[----:B------:R0:W-:Y:S04]  /*b0100*/  STL.64 [R1+0x248], R18 ;  /* 0x0002481201007387 */ /* 0x0001e80000100a00 */
[----:B0-----:R-:W3:Y:S01]  /*b0110*/  LDL.LU.64 R18, [R1+0x3780] ;  /* 0x0037800001127983 */ /* 0x001ee20000300a00 */
[----:B------:R-:W-:-:S02]  /*b0120*/  PRMT R36, R36, 0x5210, R37 ;  /* 0x0000521024247816 */ /* 0x000fc40000000025 */
[----:B------:R-:W-:Y:S01]  /*b0130*/  PRMT R37, R31, 0x5210, R35 ;  /* 0x000052101f257816 */ /* 0x000fe20000000023 */
[----:B------:R-:W-:Y:S01]  /*b0140*/  NOP ;  /* 0x0000000000007918 */ /* 0x000fe20000000000 */
[----:B------:R-:W-:-:S03]  /*b0150*/  PRMT R22, R22, 0x5210, R23 ;  /* 0x0000521016167816 */ /* 0x000fc60000000017 */
[----:B------:R-:W-:Y:S01]  /*b0160*/  STSM.16.M88.4 [R57], R36 ;  /* 0x0000002439007844 */ /* 0x000fe20000000200 */
[----:B------:R-:W-:Y:S01]  /*b0170*/  PRMT R20, R20, 0x5210, R61 ;  /* 0x0000521014147816 */ /* 0x000fe2000000003d */
[----:B------:R-:W-:Y:S01]  /*b0180*/  NOP ;  /* 0x0000000000007918 */ /* 0x000fe20000000000 */
[----:B------:R-:W-:Y:S01]  /*b0190*/  PRMT R21, R21, 0x5210, R29 ;  /* 0x0000521015157816 */ /* 0x000fe2000000001d */
[----:B------:R-:W0:Y:S01]  /*b01a0*/  LDS.128 R36, [R57] ;  /* 0x0000000039247984 */ /* 0x000e220000000c00 */
[----:B------:R-:W-:Y:S01]  /*b01b0*/  PRMT R23, R10, 0x5210, R11 ;  /* 0x000052100a177816 */ /* 0x000fe2000000000b */
[----:B------:R-:W-:-:S04]  /*b01c0*/  NOP ;  /* 0x0000000000007918 */ /* 0x000fc80000000000 */
[----:B------:R1:W-:Y:S04]  /*b01d0*/  STSM.16.M88.4 [R57], R20 ;  /* 0x0000001439007844 */ /* 0x0003e80000000200 */
[----:B------:R-:W3:Y:S04]  /*b01e0*/  LDL.LU.64 R16, [R1+0x3778] ;  /* 0x0037780001107983 */ /* 0x000ee80000300a00 */
[----:B0-----:R-:W-:Y:S04]  /*b01f0*/  STL.64 [R1+0x230], R36 ;  /* 0x0002302401007387 */ /* 0x001fe80000100a00 */
[----:B------:R-:W-:Y:S01]  /*b0200*/  STL.64 [R1+0x238], R38 ;  /* 0x0002382601007387 */ /* 0x000fe20000100a00 */
[----:B----4-:R-:W-:-:S02]  /*b0210*/  LOP3.LUT R35, R52, 0xffff, RZ, 0xc0, !PT ;  /* 0x0000ffff34237812 */ /* 0x010fc400078ec0ff */
[----:B--2---:R-:W-:Y:S02]  /*b0220*/  LOP3.LUT R31, R53, 0xffff, RZ, 0xc0, !PT ;  /* 0x0000ffff351f7812 */ /* 0x004fe400078ec0ff */
[----:B-1----:R-:W-:Y:S02]  /*b0230*/  PRMT R22, R9, 0x4210, R35 ;  /* 0x0000421009167816 */ /* 0x002fe40000000023 */
[----:B------:R-:W-:Y:S01]  /*b0240*/  PRMT R23, R8, 0x4210, R31 ;  /* 0x0000421008177816 */ /* 0x000fe2000000001f */
[----:B------:R-:W-:Y:S01]  /*b0250*/  NOP ;  /* 0x0000000000007918 */ /* 0x000fe20000000000 */
[----:B------:R-:W0:Y:S04]  /*b0260*/  LDS.128 R8, [R57] ;  /* 0x0000000039087984 */ /* 0x000e280000000c00 */
[----:B0-----:R-:W-:Y:S04]  /*b0270*/  STL.64 [R1+0x220], R8 ;  /* 0x0002200801007387 */ /* 0x001fe80000100a00 */
[----:B------:R0:W-:Y:S04]  /*b0280*/  STL.64 [R1+0x228], R10 ;  /* 0x0002280a01007387 */ /* 0x0001e80000100a00 */
[----:B0-----:R-:W2:Y:S04]  /*b0290*/  LDL.LU.64 R10, [R1+0x3770] ;  /* 0x00377000010a7983 */ /* 0x001ea80000300a00 */
[----:B------:R-:W4:Y:S01]  /*b02a0*/  LDL.LU.64 R8, [R1+0x3768] ;  /* 0x0037680001087983 */ /* 0x000f220000300a00 */
[----:B------:R-:W-:-:S02]  /*b02b0*/  LOP3.LUT R37, R50, 0xffff, RZ, 0xc0, !PT ;  /* 0x0000ffff32257812 */ /* 0x000fc400078ec0ff */
[----:B---3--:R-:W-:Y:S02]  /*b02c0*/  LOP3.LUT R36, R51, 0xffff, RZ, 0xc0, !PT ;  /* 0x0000ffff33247812 */ /* 0x008fe400078ec0ff */
[----:B------:R-:W3:Y:S04]  /*b02d0*/  LDL.LU R51, [R1+0x284c] ;  /* 0x00284c0001337983 */ /* 0x000ee80000300800 */
[----:B------:R-:W3:Y:S04]  /*b02e0*/  LDL.LU R52, [R1+0x2848] ;  /* 0x0028480001347983 */ /* 0x000ee80000300800 */
[----:B------:R-:W3:Y:S01]  /*b02f0*/  LDL.LU R53, [R1+0x2830] ;  /* 0x0028300001357983 */ /* 0x000ee20000300800 */
[----:B------:R-:W-:-:S02]  /*b0300*/  PRMT R20, R26, 0x4210, R37 ;  /* 0x000042101a147816 */ /* 0x000fc40000000025 */
[----:B------:R-:W-:Y:S01]  /*b0310*/  PRMT R21, R19, 0x4210, R36 ;  /* 0x0000421013157816 */ /* 0x000fe20000000024 */
[----:B------:R-:W-:-:S04]  /*b0320*/  NOP ;  /* 0x0000000000007918 */ /* 0x000fc80000000000 */
[----:B------:R-:W-:Y:S01]  /*b0330*/  STSM.16.M88.4 [R57], R20 ;  /* 0x0000001439007844 */ /* 0x000fe20000000200 */
[----:B------:R-:W-:-:S03]  /*b0340*/  NOP ;  /* 0x0000000000007918 */ /* 0x000fc60000000000 */
[----:B------:R-:W0:Y:S01]  /*b0350*/  LDS.128 R20, [R57] ;  /* 0x0000000039147984 */ /* 0x000e220000000c00 */
[----:B------:R-:W-:-:S03]  /*b0360*/  LOP3.LUT R19, R49, 0xffff, RZ, 0xc0, !PT ;  /* 0x0000ffff31137812 */ /* 0x000fc600078ec0ff */
[----:B------:R-:W3:Y:S04]  /*b0370*/  LDL.LU R49, [R1+0x282c] ;  /* 0x00282c0001317983 */ /* 0x000ee80000300800 */
[----:B0-----:R-:W-:Y:S04]  /*b0380*/  STL.64 [R1+0x210], R20 ;  /* 0x0002101401007387 */ /* 0x001fe80000100a00 */
[----:B------:R0:W-:Y:S04]  /*b0390*/  STL.64 [R1+0x218], R22 ;  /* 0x0002181601007387 */ /* 0x0001e80000100a00 */
[----:B0-----:R-:W3:Y:S04]  /*b03a0*/  LDL.LU.64 R22, [R1+0x3760] ;  /* 0x0037600001167983 */ /* 0x001ee80000300a00 */
[----:B------:R-:W3:Y:S01]  /*b03b0*/  LDL.LU.64 R20, [R1+0x3758] ;  /* 0x0037580001147983 */ /* 0x000ee20000300a00 */
[----:B------:R-:W-:-:S02]  /*b03c0*/  LOP3.LUT R61, R54, 0xffff, RZ, 0xc0, !PT ;  /* 0x0000ffff363d7812 */ /* 0x000fc400078ec0ff */
[----:B------:R-:W-:Y:S02]  /*b03d0*/  LOP3.LUT R29, R55, 0xffff, RZ, 0xc0, !PT ;  /* 0x0000ffff371d7812 */ /* 0x000fe400078ec0ff */
[----:B------:R-:W-:-:S04]  /*b03e0*/  LOP3.LUT R26, R48, 0xffff, RZ, 0xc0, !PT ;  /* 0x0000ffff301a7812 */ /* 0x000fc800078ec0ff */
[----:B--2---:R-:W-:Y:S02]  /*b03f0*/  PRMT R10, R10, 0x4210, R26 ;  /* 0x000042100a0a7816 */ /* 0x004fe4000000001a */
[----:B------:R-:W-:Y:S02]  /*b0400*/  PRMT R11, R11, 0x4210, R19 ;  /* 0x000042100b0b7816 */ /* 0x000fe40000000013 */
[----:B----4-:R-:W-:Y:S02]  /*b0410*/  PRMT R8, R8, 0x4210, R61 ;  /* 0x0000421008087816 */ /* 0x010fe4000000003d */
[----:B------:R-:W-:Y:S01]  /*b0420*/  PRMT R9, R9, 0x4210, R29 ;  /* 0x0000421009097816 */ /* 0x000fe2000000001d */
[----:B------:R-:W-:-:S04]  /*b0430*/  NOP ;  /* 0x0000000000007918 */ /* 0x000fc80000000000 */
[----:B------:R0:W-:Y:S04]  /*b0440*/  STSM.16.M88.4 [R57], R8 ;  /* 0x0000000839007844 */ /* 0x0001e80000000200 */
[----:B0-----:R-:W2:Y:S04]  /*b0450*/  LDL.LU.64 R10, [R1+0x3750] ;  /* 0x00375000010a7983 */ /* 0x001ea80000300a00 */
[----:B------:R-:W4:Y:S04]  /*b0460*/  LDL.LU.64 R8, [R1+0x3748] ;  /* 0x0037480001087983 */ /* 0x000f280000300a00 */
[----:B------:R-:W4:Y:S04]  /*b0470*/  LDL.LU R54, [R1+0x1574] ;  /* 0x0015740001367983 */ /* 0x000f280000300800 */
[----:B------:R-:W4:Y:S04]  /*b0480*/  LDL.LU R55, [R1+0x1570] ;  /* 0x0015700001377983 */ /* 0x000f280000300800 */
[----:B------:R-:W4:Y:S01]  /*b0490*/  LDL.LU R48, [R1+0x157c] ;  /* 0x00157c0001307983 */ /* 0x000f220000300800 */
[----:B------:R-:W-:-:S02]  /*b04a0*/  PRMT R34, R34, 0x5210, R35 ;  /* 0x0000521022227816 */ /* 0x000fc40000000023 */
[----:B------:R-:W-:Y:S02]  /*b04b0*/  PRMT R32, R32, 0x5210, R37 ;  /* 0x0000521020207816 */ /* 0x000fe40000000025 */
[----:B------:R-:W-:Y:S01]  /*b04c0*/  PRMT R33, R33, 0x5210, R36 ;  /* 0x0000521021217816 */ /* 0x000fe20000000024 */
[----:B------:R-:W-:Y:S01]  /*b04d0*/  NOP ;  /* 0x0000000000007918 */ /* 0x000fe20000000000 */
[----:B------:R-:W-:Y:S01]  /*b04e0*/  PRMT R35, R30, 0x5210, R31 ;  /* 0x000052101e237816 */ /* 0x000fe2000000001f */
[----:B------:R-:W0:Y:S01]  /*b04f0*/  LDS.128 R36, [R57] ;  /* 0x0000000039247984 */ /* 0x000e220000000c00 */
[----:B------:R-:W-:-:S03]  /*b0500*/  NOP ;  /* 0x0000000000007918 */ /* 0x000fc60000000000 */
[----:B------:R-:W-:Y:S01]  /*b0510*/  STSM.16.M88.4 [R57], R32 ;  /* 0x0000002039007844 */ /* 0x000fe20000000200 */
[----:B------:R-:W-:-:S03]  /*b0520*/  NOP ;  /* 0x0000000000007918 */ /* 0x000fc60000000000 */
[----:B------:R-:W1:Y:S01]  /*b0530*/  LDS.128 R32, [R57] ;  /* 0x0000000039207984 */ /* 0x000e620000000c00 */
[----:B------:R-:W-:Y:S02]  /*b0540*/  PRMT R28, R28, 0x5210, R61 ;  /* 0x000052101c1c7816 */ /* 0x000fe4000000003d */
[----:B------:R-:W-:Y:S02]  /*b0550*/  PRMT R29, R27, 0x5210, R29 ;  /* 0x000052101b1d7816 */ /* 0x000fe4000000001d */
[----:B------:R-:W-:Y:S02]  /*b0560*/  PRMT R31, R15, 0x5210, R19 ;  /* 0x000052100f1f7816 */ /* 0x000fe40000000013 */
[----:B---3--:R-:W-:Y:S02]  /*b0570*/  LOP3.LUT R15, R49, 0xffff, RZ, 0xc0, !PT ;  /* 0x0000ffff310f7812 */ /* 0x008fe400078ec0ff */
[----:B------:R-:W-:Y:S01]  /*b0580*/  LOP3.LUT R19, R53, 0xffff, RZ, 0xc0, !PT ;  /* 0x0000ffff35137812 */ /* 0x000fe200078ec0ff */
[----:B0-----:R-:W-:Y:S01]  /*b0590*/  STL.64 [R1+0x200], R36 ;  /* 0x0002002401007387 */ /* 0x001fe20000100a00 */
[----:B------:R-:W-:Y:S01]  /*b05a0*/  PRMT R30, R20, 0x5210, R26 ;  /* 0x00005210141e7816 */ /* 0x000fe2000000001a */
[----:B------:R-:W-:-:S04]  /*b05b0*/  NOP ;  /* 0x0000000000007918 */ /* 0x000fc80000000000 */
[----:B------:R-:W-:Y:S01]  /*b05c0*/  STSM.16.M88.4 [R57], R28 ;  /* 0x0000001c39007844 */ /* 0x000fe20000000200 */
[----:B------:R-:W-:-:S03]  /*b05d0*/  NOP ;  /* 0x0000000000007918 */ /* 0x000fc60000000000 */
[----:B------:R-:W0:Y:S04]  /*b05e0*/  LDS.128 R28, [R57] ;  /* 0x00000000391c7984 */ /* 0x000e280000000c00 */
[----:B------:R3:W-:Y:S04]  /*b05f0*/  STL.64 [R1+0x208], R38 ;  /* 0x0002082601007387 */ /* 0x0007e80000100a00 */
[----:B---3--:R-:W3:Y:S04]  /*b0600*/  LDL.LU.64 R38, [R1+0x3740] ;  /* 0x0037400001267983 */ /* 0x008ee80000300a00 */
[----:B------:R-:W3:Y:S04]  /*b0610*/  LDL.LU.64 R36, [R1+0x3738] ;  /* 0x0037380001247983 */ /* 0x000ee80000300a00 */
[----:B-1----:R-:W-:Y:S04]  /*b0620*/  STL.64 [R1+0x1f0], R32 ;  /* 0x0001f02001007387 */ /* 0x002fe80000100a00 */
[----:B------:R1:W-:Y:S04]  /*b0630*/  STL.64 [R1+0x1f8], R34 ;  /* 0x0001f82201007387 */ /* 0x0003e80000100a00 */
[----:B-1----:R-:W3:Y:S04]  /*b0640*/  LDL.LU.64 R34, [R1+0x3730] ;  /* 0x0037300001227983 */ /* 0x002ee80000300a00 */
[----:B------:R-:W3:Y:S04]  /*b0650*/  LDL.LU.64 R32, [R1+0x3728] ;  /* 0x0037280001207983 */ /* 0x000ee80000300a00 */
[----:B------:R-:W3:Y:S04]  /*b0660*/  LDL R49, [R1+0x1728] ;  /* 0x0017280001317983 */ /* 0x000ee80000100800 */
[----:B0-----:R-:W-:Y:S01]  /*b0670*/  STL.64 [R1+0x280], R28 ;  /* 0x0002801c01007387 */ /* 0x001fe20000100a00 */
[----:B------:R-:W-:-:S03]  /*b0680*/  LOP3.LUT R61, R51, 0xffff, RZ, 0xc0, !PT ;  /* 0x0000ffff333d7812 */ /* 0x000fc600078ec0ff */
[----:B------:R-:W-:Y:S01]  /*b0690*/  STL.64 [R1+0x288], R30 ;  /* 0x0002881e01007387 */ /* 0x000fe20000100a00 */
[----:B------:R-:W-:Y:S01]  /*b06a0*/  LOP3.LUT R20, R52, 0xffff, RZ, 0xc0, !PT ;  /* 0x0000ffff34147812 */ /* 0x000fe200078ec0ff */
[----:B------:R-:W-:Y:S02]  /*b06b0*/  NOP ;  /* 0x0000000000007918 */ /* 0x000fe40000000000 */
[----:B------:R-:W3:Y:S01]  /*b06c0*/  LDL.LU R50, [R1+0x330] ;  /* 0x0003300001327983 */ /* 0x000ee20000300800 */
[----:B------:R-:W-:Y:S02]  /*b06d0*/  PRMT R24, R24, 0x4210, R61 ;  /* 0x0000421018187816 */ /* 0x000fe4000000003d */
[----:B------:R-:W-:Y:S02]  /*b06e0*/  PRMT R25, R25, 0x4210, R20 ;  /* 0x0000421019197816 */ /* 0x000fe40000000014 */
[----:B------:R-:W-:Y:S02]  /*b06f0*/  PRMT R18, R18, 0x5210, R19 ;  /* 0x0000521012127816 */ /* 0x000fe40000000013 */
[----:B------:R-:W-:-:S02]  /*b0700*/  PRMT R16, R16, 0x5210, R61 ;  /* 0x0000521010107816 */ /* 0x000fc4000000003d */
[----:B------:R-:W-:Y:S02]  /*b0710*/  PRMT R17, R17, 0x5210, R20 ;  /* 0x0000521011117816 */ /* 0x000fe40000000014 */
[----:B--2---:R-:W-:Y:S02]  /*b0720*/  PRMT R26, R11, 0x4210, R19 ;  /* 0x000042100b1a7816 */ /* 0x004fe40000000013 */
[----:B------:R-:W-:Y:S02]  /*b0730*/  PRMT R27, R10, 0x4210, R15 ;  /* 0x000042100a1b7816 */ /* 0x000fe4000000000f */
[----:B----4-:R-:W-:Y:S02]  /*b0740*/  LOP3.LUT R9, R9, 0xffff, RZ, 0xc0, !PT ;  /* 0x0000ffff09097812 */ /* 0x010fe400078ec0ff */
[----:B------:R-:W-:Y:S02]  /*b0750*/  LOP3.LUT R11, R54, 0xffff, RZ, 0xc0, !PT ;  /* 0x0000ffff360b7812 */ /* 0x000fe400078ec0ff */
[----:B------:R-:W-:-:S02]  /*b0760*/  LOP3.LUT R10, R55, 0xffff, RZ, 0xc0, !PT ;  /* 0x0000ffff370a7812 */ /* 0x000fc400078ec0ff */
[----:B------:R-:W2:Y:S01]  /*b0770*/  LDL.LU.64 R54, [R1+0x2110] ;  /* 0x0021100001367983 */ /* 0x000ea20000300a00 */
[----:B------:R-:W-:-:S03]  /*b0780*/  LOP3.LUT R8, R8, 0xffff, RZ, 0xc0, !PT ;  /* 0x0000ffff08087812 */ /* 0x000fc600078ec0ff */
[----:B------:R0:W-:Y:S01]  /*b0790*/  STSM.16.M88.4 [R57], R24 ;  /* 0x0000001839007844 */ /* 0x0001e20000000200 */
[----:B------:R-:W-:-:S03]  /*b07a0*/  NOP ;  /* 0x0000000000007918 */ /* 0x000fc60000000000 */
[----:B------:R-:W1:Y:S01]  /*b07b0*/  LDS.128 R28, [R57] ;  /* 0x00000000391c7984 */ /* 0x000e620000000c00 */
[----:B------:R-:W-:Y:S01]  /*b07c0*/  PRMT R19, R14, 0x5210, R15 ;  /* 0x000052100e137816 */ /* 0x000fe2000000000f */
[----:B------:R-:W-:Y:S01]  /*b07d0*/  NOP ;  /* 0x0000000000007918 */ /* 0x000fe20000000000 */
[----:B0-----:R-:W-:Y:S02]  /*b07e0*/  PRMT R24, R48, 0x4210, R11 ;  /* 0x0000421030187816 */ /* 0x001fe4000000000b */
[----:B------:R-:W-:Y:S02]  /*b07f0*/  PRMT R25, R23, 0x4210, R10 ;  /* 0x0000421017197816 */ /* 0x000fe4000000000a */
[----:B------:R-:W-:Y:S02]  /*b0800*/  PRMT R26, R22, 0x4210, R9 ;  /* 0x00004210161a7816 */ /* 0x000fe40000000009 */
[----:B------:R-:W-:-:S05]  /*b0810*/  PRMT R27, R21, 0x4210, R8 ;  /* 0x00004210151b7816 */ /* 0x000fca0000000008 */
[----:B------:R-:W-:Y:S01]  /*b0820*/  STSM.16.M88.4 [R57], R24 ;  /* 0x0000001839007844 */ /* 0x000fe20000000200 */
[----:B------:R-:W-:-:S03]  /*b0830*/  NOP ;  /* 0x0000000000007918 */ /* 0x000fc60000000000 */
[----:B------:R-:W0:Y:S01]  /*b0840*/  LDS.128 R20, [R57] ;  /* 0x0000000039147984 */ /* 0x000e220000000c00 */
[----:B------:R-:W-:-:S03]  /*b0850*/  NOP ;  /* 0x0000000000007918 */ /* 0x000fc60000000000 */
[----:B------:R-:W-:Y:S01]  /*b0860*/  STSM.16.M88.4 [R57], R16 ;  /* 0x0000001039007844 */ /* 0x000fe20000000200 */
[----:B------:R-:W-:Y:S02]  /*b0870*/  PRMT R4, R4, 0x5210, R11 ;  /* 0x0000521004047816 */ /* 0x000fe4000000000b */
[----:B------:R-:W-:Y:S02]  /*b0880*/  PRMT R5, R5, 0x5210, R10 ;  /* 0x0000521005057816 */ /* 0x000fe4000000000a */
[----:B------:R-:W-:Y:S02]  /*b0890*/  PRMT R6, R6, 0x5210, R9 ;  /* 0x0000521006067816 */ /* 0x000fe40000000009 */
[----:B------:R-:W-:Y:S01]  /*b08a0*/  PRMT R7, R7, 0x5210, R8 ;  /* 0x0000521007077816 */ /* 0x000fe20000000008 */
[----:B------:R-:W-:Y:S01]  /*b08b0*/  NOP ;  /* 0x0000000000007918 */ /* 0x000fe20000000000 */
[----:B------:R-:W4:Y:S01]  /*b08c0*/  LDS.128 R8, [R57] ;  /* 0x0000000039087984 */ /* 0x000f220000000c00 */
[----:B------:R-:W-:-:S03]  /*b08d0*/  NOP ;  /* 0x0000000000007918 */ /* 0x000fc60000000000 */
[----:B-1----:R-:W-:Y:S04]  /*b08e0*/  STL.64 [R1+0x170], R28 ;  /* 0x0001701c01007387 */ /* 0x002fe80000100a00 */
[----:B------:R1:W-:Y:S04]  /*b08f0*/  STL.64 [R1+0x178], R30 ;  /* 0x0001781e01007387 */ /* 0x0003e80000100a00 */
[----:B------:R4:W-:Y:S04]  /*b0900*/  STSM.16.M88.4 [R57], R4 ;  /* 0x0000000439007844 */ /* 0x0009e80000000200 */
[----:B-1----:R-:W2:Y:S04]  /*b0910*/  LDL.LU.64 R30, [R1+0x3720] ;  /* 0x00372000011e7983 */ /* 0x002ea80000300a00 */
[----:B------:R-:W2:Y:S04]  /*b0920*/  LDL.LU.64 R28, [R1+0x3718] ;  /* 0x00371800011c7983 */ /* 0x000ea80000300a00 */
[----:B------:R-:W2:Y:S04]  /*b0930*/  LDL.LU.64 R24, [R1+0x3710] ;  /* 0x0037100001187983 */ /* 0x000ea80000300a00 */
[----:B0-----:R0:W-:Y:S04]  /*b0940*/  STL.64 [R1+0x160], R20 ;  /* 0x0001601401007387 */ /* 0x0011e80000100a00 */
[----:B------:R-:W-:Y:S04]  /*b0950*/  STL.64 [R1+0x168], R22 ;  /* 0x0001681601007387 */ /* 0x000fe80000100a00 */
[----:B----4-:R1:W-:Y:S04]  /*b0960*/  STL.64 [R1+0x1b0], R8 ;  /* 0x0001b00801007387 */ /* 0x0103e80000100a00 */
[----:B------:R-:W-:Y:S04]  /*b0970*/  STL.64 [R1+0x1b8], R10 ;  /* 0x0001b80a01007387 */ /* 0x000fe80000100a00 */
[----:B------:R-:W4:Y:S04]  /*b0980*/  LDL.LU R57, [R1+0x3708] ;  /* 0x0037080001397983 */ /* 0x000f280000300800 */
[----:B------:R-:W4:Y:S04]  /*b0990*/  LDL R48, [R1+0x1794] ;  /* 0x0017940001307983 */ /* 0x000f280000100800 */
[----:B------:R-:W4:Y:S04]  /*b09a0*/  LDL.LU.64 R4, [R1+0x2218] ;  /* 0x0022180001047983 */ /* 0x000f280000300a00 */
[----:B0-----:R-:W4:Y:S04]  /*b09b0*/  LDL.LU.64 R20, [R1+0x2210] ;  /* 0x0022100001147983 */ /* 0x001f280000300a00 */
[----:B------:R-:W4:Y:S04]  /*b09c0*/  LDL.LU.64 R16, [R1+0x2208] ;  /* 0x0022080001107983 */ /* 0x000f280000300a00 */
[----:B------:R-:W4:Y:S04]  /*b09d0*/  LDL.LU.64 R14, [R1+0x2200] ;  /* 0x00220000010e7983 */ /* 0x000f280000300a00 */
[----:B-1----:R-:W4:Y:S01]  /*b09e0*/  LDL.LU.64 R8, [R1+0x21f8] ;  /* 0x0021f80001087983 */ /* 0x002f220000300a00 */
[----:B---3--:R-:W-:-:S02]  /*b09f0*/  ISETP.LT.AND P5, PT, R49, UR29, !P5 ;  /* 0x0000001d31007c0c */ /* 0x008fc4000efa1270 */
[----:B------:R-:W-:Y:S01]  /*b0a00*/  PRMT R61, R50, 0x7770, RZ ;  /* 0x00007770323d7816 */ /* 0x000fe200000000ff */
[----:B------:R-:W-:-:S10]  /*b0a10*/  NOP ;  /* 0x0000000000007918 */ /* 0x000fd40000000000 */
[----:B--2---:R0:W-:Y:S04]  /*b0a20*/  @P5 STG.E.U8 desc[UR24][R54.64], R61 ;  /* 0x0000003d36005986 */ /* 0x0041e8000c101118 */
[----:B0-----:R-:W2:Y:S04]  /*b0a30*/  LDL.LU R54, [R1+0x320] ;  /* 0x0003200001367983 */ /* 0x001ea80000300800 */
[----:B------:R-:W3:Y:S04]  /*b0a40*/  LDL R11, [R1+0x1790] ;  /* 0x00179000010b7983 */ /* 0x000ee80000100800 */
[----:B------:R-:W2:Y:S04]  /*b0a50*/  LDL R52, [R1+0x178c] ;  /* 0x00178c0001347983 */ /* 0x000ea80000100800 */
[----:B------:R-:W2:Y:S04]  /*b0a60*/  LDL R53, [R1+0x1788] ;  /* 0x0017880001357983 */ /* 0x000ea80000100800 */
[----:B------:R-:W2:Y:S01]  /*b0a70*/  LDL R18, [R1+0x1744] ;  /* 0x0017440001127983 */ /* 0x000ea20000100800 */
[----:B------:R-:W-:-:S03]  /*b0a80*/  ISETP.LT.AND P5, PT, R49, UR35, !P0 ;  /* 0x0000002331007c0c */ /* 0x000fc6000c7a1270 */
[----:B------:R-:W2:Y:S01]  /*b0a90*/  LDL R19, [R1+0x1740] ;  /* 0x0017400001137983 */ /* 0x000ea20000100800 */
[----:B------:R-:W-:-:S03]  /*b0aa0*/  PRMT R61, R50, 0x7771, RZ ;  /* 0x00007771323d7816 */ /* 0x000fc600000000ff */
[----:B------:R-:W2:Y:S06]  /*b0ab0*/  LDL.LU.64 R6, [R1+0x21f0] ;  /* 0x0021f00001067983 */ /* 0x000eac0000300a00 */
[----:B----4-:R0:W-:Y:S04]  /*b0ac0*/  @P5 STG.E.U8 desc[UR24][R4.64], R61 ;  /* 0x0000003d04005986 */ /* 0x0101e8000c101118 */
[----:B0-----:R-:W4:Y:S04]  /*b0ad0*/  LDL.LU.64 R4, [R1+0x2108] ;  /* 0x0021080001047983 */ /* 0x001f280000300a00 */
[----:B------:R-:W4:Y:S04]  /*b0ae0*/  LDL.LU R55, [R1+0x310] ;  /* 0x0003100001377983 */ /* 0x000f280000300800 */
[----:B------:R-:W4:Y:S04]  /*b0af0*/  LDL R51, [R1+0x1738] ;  /* 0x0017380001337983 */ /* 0x000f280000100800 */
[----:B------:R-:W4:Y:S04]  /*b0b00*/  LDL R10, [R1+0x173c] ;  /* 0x00173c00010a7983 */ /* 0x000f280000100800 */
[----:B------:R-:W4:Y:S01]  /*b0b10*/  LDL.LU.64 R26, [R1+0x21e8] ;  /* 0x0021e800011a7983 */ /* 0x000f220000300a00 */
[----:B------:R-:W-:-:S02]  /*b0b20*/  ISETP.GE.AND P5, PT, R49, UR33, PT ;  /* 0x0000002131007c0c */ /* 0x000fc4000bfa6270 */
[----:B------:R-:W-:Y:S01]  /*b0b30*/  PRMT R61, R50, 0x7772, RZ ;  /* 0x00007772323d7816 */ /* 0x000fe200000000ff */
[----:B------:R-:W4:Y:S01]  /*b0b40*/  LDL.LU.64 R22, [R1+0x21e0] ;  /* 0x0021e00001167983 */ /* 0x000f220000300a00 */
[----:B------:R-:W-:-:S13]  /*b0b50*/  ISETP.LT.AND P6, PT, R48, UR22, !P5 ;  /* 0x0000001630007c0c */ /* 0x000fda000efc1270 */
[----:B------:R0:W-:Y:S02]  /*b0b60*/  @P6 STG.E.U8 desc[UR24][R20.64], R61 ;  /* 0x0000003d14006986 */ /* 0x0001e4000c101118 */
[----:B0-----:R-:W-:Y:S02]  /*b0b70*/  PRMT R61, R50, 0x7773, RZ ;  /* 0x00007773323d7816 */ /* 0x001fe400000000ff */
[----:B------:R-:W4:Y:S01]  /*b0b80*/  LDL.LU.64 R20, [R1+0x21d8] ;  /* 0x0021d80001147983 */ /* 0x000f220000300a00 */
[----:B---3--:R-:W-:-:S13]  /*b0b90*/  ISETP.LT.AND P6, PT, R11, UR18, !P5 ;  /* 0x000000120b007c0c */ /* 0x008fda000efc1270 */
[----:B------:R0:W-:Y:S01]  /*b0ba0*/  @P6 STG.E.U8 desc[UR24][R16.64], R61 ;  /* 0x0000003d10006986 */ /* 0x0001e2000c101118 */
[----:B--2---:R-:W-:Y:S02]  /*b0bb0*/  ISETP.LT.AND P6, PT, R52, UR16, !P5 ;  /* 0x0000001034007c0c */ /* 0x004fe4000efc1270 */
[----:B0-----:R-:W-:Y:S01]  /*b0bc0*/  PRMT R61, R54, 0x7770, RZ ;  /* 0x00007770363d7816 */ /* 0x001fe200000000ff */
[----:B------:R-:W2:Y:S10]  /*b0bd0*/  LDL.LU.64 R16, [R1+0x21d0] ;  /* 0x0021d00001107983 */ /* 0x000eb40000300a00 */
[----:B------:R0:W-:Y:S01]  /*b0be0*/  @P6 STG.E.U8 desc[UR24][R14.64], R61 ;  /* 0x0000003d0e006986 */ /* 0x0001e2000c101118 */
[----:B------:R-:W-:-:S03]  /*b0bf0*/  ISETP.LT.AND P6, PT, R53, UR14, !P5 ;  /* 0x0000000e35007c0c */ /* 0x000fc6000efc1270 */
[----:B------:R-:W3:Y:S01]  /*b0c00*/  LDL.LU R50, [R1+0x300] ;  /* 0x0003000001327983 */ /* 0x000ee20000300800 */
[----:B0-----:R-:W-:-:S03]  /*b0c10*/  PRMT R61, R54, 0x7771, RZ ;  /* 0x00007771363d7816 */ /* 0x001fc600000000ff */
[----:B------:R-:W3:Y:S06]  /*b0c20*/  LDL.LU.64 R14, [R1+0x21c8] ;  /* 0x0021c800010e7983 */ /* 0x000eec0000300a00 */
[----:B------:R0:W-:Y:S01]  /*b0c30*/  @P6 STG.E.U8 desc[UR24][R8.64], R61 ;  /* 0x0000003d08006986 */ /* 0x0001e2000c101118 */
[----:B------:R-:W-:Y:S02]  /*b0c40*/  ISETP.LT.AND P6, PT, R18, UR20, !P5 ;  /* 0x0000001412007c0c */ /* 0x000fe4000efc1270 */
[----:B------:R-:W-:Y:S02]  /*b0c50*/  ISETP.LT.AND P5, PT, R19, UR26, !P5 ;  /* 0x0000001a13007c0c */ /* 0x000fe4000efa1270 */
[C---:B0-----:R-:W-:Y:S01]  /*b0c60*/  PRMT R61, R54.reuse, 0x7772, RZ ;  /* 0x00007772363d7816 */ /* 0x041fe200000000ff */
[----:B------:R-:W3:Y:S08]  /*b0c70*/  LDL.LU.64 R8, [R1+0x21c0] ;  /* 0x0021c00001087983 */ /* 0x000ef00000300a00 */
[----:B------:R0:W-:Y:S02]  /*b0c80*/  @P6 STG.E.U8 desc[UR24][R6.64], R61 ;  /* 0x0000003d06006986 */ /* 0x0001e4000c101118 */
[----:B0-----:R-:W-:-:S02]  /*b0c90*/  PRMT R61, R54, 0x7773, RZ ;  /* 0x00007773363d7816 */ /* 0x001fc400000000ff */
[----:B------:R-:W3:Y:S04]  /*b0ca0*/  LDL.LU.64 R6, [R1+0x21b8] ;  /* 0x0021b80001067983 */ /* 0x000ee80000300a00 */
[----:B----4-:R0:W-:Y:S02]  /*b0cb0*/  @P5 STG.E.U8 desc[UR24][R4.64], R61 ;  /* 0x0000003d04005986 */ /* 0x0101e4000c101118 */
[----:B0-----:R-:W-:-:S05]  /*b0cc0*/  VIADD R61, R49, 0x1 ;  /* 0x00000001313d7836 */ /* 0x001fca0000000000 */
[----:B------:R-:W-:-:S04]  /*b0cd0*/  ISETP.GE.AND P5, PT, R61, UR37, PT ;  /* 0x000000253d007c0c */ /* 0x000fc8000bfa6270 */
[----:B------:R-:W-:Y:S02]  /*b0ce0*/  ISETP.LT.AND P6, PT, R51, UR10, !P5 ;  /* 0x0000000a33007c0c */ /* 0x000fe4000efc1270 */
[----:B------:R-:W-:-:S11]  /*b0cf0*/  PRMT R4, R55, 0x7770, RZ ;  /* 0x0000777037047816 */ /* 0x000fd600000000ff */
[----:B------:R0:W-:Y:S04]  /*b0d00*/  @P6 STG.E.U8 desc[UR24][R26.64], R4 ;  /* 0x000000041a006986 */ /* 0x0001e8000c101118 */
[----:B0-----:R-:W4:Y:S04]  /*b0d10*/  LDL.LU.64 R4, [R1+0x20f8] ;  /* 0x0020f80001047983 */ /* 0x001f280000300a00 */
[----:B------:R-:W4:Y:S04]  /*b0d20*/  LDL.LU R54, [R1+0x334] ;  /* 0x0003340001367983 */ /* 0x000f280000300800 */
[----:B------:R-:W4:Y:S01]  /*b0d30*/  LDL.LU.64 R26, [R1+0x21b0] ;  /* 0x0021b000011a7983 */ /* 0x000f220000300a00 */
[----:B------:R-:W-:-:S02]  /*b0d40*/  ISETP.LT.AND P6, PT, R10, UR8, !P5 ;  /* 0x000000080a007c0c */ /* 0x000fc4000efc1270 */
[----:B------:R-:W-:-:S11]  /*b0d50*/  PRMT R61, R55, 0x7771, RZ ;  /* 0x00007771373d7816 */ /* 0x000fd600000000ff */
[----:B------:R0:W-:Y:S01]  /*b0d60*/  @P6 STG.E.U8 desc[UR24][R22.64], R61 ;  /* 0x0000003d16006986 */ /* 0x0001e2000c101118 */
[----:B------:R-:W-:Y:S01]  /*b0d70*/  ISETP.LT.AND P6, PT, R48, UR4, !P5 ;  /* 0x0000000430007c0c */ /* 0x000fe2000efc1270 */
[----:B------:R-:W-:Y:S01]  /*b0d80*/  ULDC UR4, c[0x0][0x228] ;  /* 0x00008a0000047ab9 */ /* 0x000fe20000000800 */
[----:B0-----:R-:W-:Y:S01]  /*b0d90*/  PRMT R61, R55, 0x7772, RZ ;  /* 0x00007772373d7816 */ /* 0x001fe200000000ff */
[----:B------:R-:W4:Y:S10]  /*b0da0*/  LDL.LU.64 R22, [R1+0x21a8] ;  /* 0x0021a80001167983 */ /* 0x000f340000300a00 */
[----:B------:R0:W-:Y:S01]  /*b0db0*/  @P6 STG.E.U8 desc[UR24][R20.64], R61 ;  /* 0x0000003d14006986 */ /* 0x0001e2000c101118 */
[----:B------:R-:W-:-:S02]  /*b0dc0*/  ISETP.LT.AND P6, PT, R11, UR6, !P5 ;  /* 0x000000060b007c0c */ /* 0x000fc4000efc1270 */
[----:B0-----:R-:W-:Y:S01]  /*b0dd0*/  PRMT R61, R55, 0x7773, RZ ;  /* 0x00007773373d7816 */ /* 0x001fe200000000ff */
[----:B------:R-:W4:Y:S10]  /*b0de0*/  LDL.LU.64 R20, [R1+0x21a0] ;  /* 0x0021a00001147983 */ /* 0x000f340000300a00 */
[----:B--2---:R3:W-:Y:S01]  /*b0df0*/  @P6 STG.E.U8 desc[UR24][R16.64], R61 ;  /* 0x0000003d10006986 */ /* 0x0047e2000c101118 */
[----:B------:R-:W-:-:S02]  /*b0e00*/  ISETP.LT.AND P6, PT, R52, UR12, !P5 ;  /* 0x0000000c34007c0c */ /* 0x000fc4000efc1270 */
[----:B---3--:R-:W-:Y:S01]  /*b0e10*/  PRMT R61, R50, 0x7770, RZ ;  /* 0x00007770323d7816 */ /* 0x008fe200000000ff */
[----:B------:R-:W2:Y:S10]  /*b0e20*/  LDL.LU.64 R16, [R1+0x2198] ;  /* 0x0021980001107983 */ /* 0x000eb40000300a00 */
[----:B------:R0:W-:Y:S01]  /*b0e30*/  @P6 STG.E.U8 desc[UR24][R14.64], R61 ;  /* 0x0000003d0e006986 */ /* 0x0001e2000c101118 */
[----:B------:R-:W-:Y:S01]  /*b0e40*/  ISETP.LT.AND P6, PT, R53, UR34, !P5 ;  /* 0x0000002235007c0c */ /* 0x000fe2000efc1270 */
[----:B------:R-:W-:-:S02]  /*b0e50*/  ULDC.64 UR34, c[0x0][0x228] ;  /* 0x00008a0000227ab9 */ /* 0x000fc40000000a00 */
[----:B------:R-:W3:Y:S01]  /*b0e60*/  LDL.LU R55, [R1+0x324] ;  /* 0x0003240001377983 */ /* 0x000ee20000300800 */
[----:B0-----:R-:W-:-:S03]  /*b0e70*/  PRMT R61, R50, 0x7771, RZ ;  /* 0x00007771323d7816 */ /* 0x001fc600000000ff */
[----:B------:R-:W3:Y:S06]  /*b0e80*/  LDL.LU.64 R14, [R1+0x2190] ;  /* 0x00219000010e7983 */ /* 0x000eec0000300a00 */
[----:B------:R0:W-:Y:S01]  /*b0e90*/  @P6 STG.E.U8 desc[UR24][R8.64], R61 ;  /* 0x0000003d08006986 */ /* 0x0001e2000c101118 */
[----:B------:R-:W-:Y:S01]  /*b0ea0*/  ISETP.LT.AND P6, PT, R18, UR4, !P5 ;  /* 0x0000000412007c0c */ /* 0x000fe2000efc1270 */
[----:B------:R-:W-:Y:S02]  /*b0eb0*/  ULDC UR4, c[0x0][0x228] ;  /* 0x00008a0000047ab9 */ /* 0x000fe40000000800 */
[----:B------:R-:W-:Y:S01]  /*b0ec0*/  ISETP.LT.AND P5, PT, R19, UR4, !P5 ;  /* 0x0000000413007c0c */ /* 0x000fe2000efa1270 */
[----:B------:R-:W-:Y:S01]  /*b0ed0*/  ULDC UR4, c[0x0][0x228] ;  /* 0x00008a0000047ab9 */ /* 0x000fe20000000800 */
[C---:B0-----:R-:W-:Y:S01]  /*b0ee0*/  PRMT R61, R50.reuse, 0x7772, RZ ;  /* 0x00007772323d7816 */ /* 0x041fe200000000ff */
[----:B------:R-:W3:Y:S07]  /*b0ef0*/  LDL.LU.64 R8, [R1+0x2188] ;  /* 0x0021880001087983 */ /* 0x000eee0000300a00 */
[----:B------:R0:W-:Y:S02]  /*b0f00*/  @P6 STG.E.U8 desc[UR24][R6.64], R61 ;  /* 0x0000003d06006986 */ /* 0x0001e4000c101118 */
[----:B0-----:R-:W-:-:S02]  /*b0f10*/  PRMT R61, R50, 0x7773, RZ ;  /* 0x00007773323d7816 */ /* 0x001fc400000000ff */
[----:B------:R-:W3:Y:S04]  /*b0f20*/  LDL.LU.64 R6, [R1+0x2180] ;  /* 0x0021800001067983 */ /* 0x000ee80000300a00 */
[----:B----4-:R0:W-:Y:S02]  /*b0f30*/  @P5 STG.E.U8 desc[UR24][R4.64], R61 ;  /* 0x0000003d04005986 */ /* 0x0101e4000c101118 */
[----:B0-----:R-:W-:-:S05]  /*b0f40*/  VIADD R61, R49, 0x2 ;  /* 0x00000002313d7836 */ /* 0x001fca0000000000 */
[----:B------:R-:W-:-:S04]  /*b0f50*/  ISETP.GE.AND P5, PT, R61, UR35, PT ;  /* 0x000000233d007c0c */ /* 0x000fc8000bfa6270 */
[----:B------:R-:W-:Y:S01]  /*b0f60*/  ISETP.LT.AND P6, PT, R51, UR4, !P5 ;  /* 0x0000000433007c0c */ /* 0x000fe2000efc1270 */
[----:B------:R-:W-:Y:S01]  /*b0f70*/  ULDC UR4, c[0x0][0x228] ;  /* 0x00008a0000047ab9 */ /* 0x000fe20000000800 */
[----:B------:R-:W-:-:S11]  /*b0f80*/  PRMT R4, R54, 0x7770, RZ ;  /* 0x0000777036047816 */ /* 0x000fd600000000ff */
[----:B------:R0:W-:Y:S04]  /*b0f90*/  @P6 STG.E.U8 desc[UR24][R26.64], R4 ;  /* 0x000000041a006986 */ /* 0x0001e8000c101118 */
[----:B0-----:R-:W4:Y:S04]  /*b0fa0*/  LDL.LU.64 R4, [R1+0x20a0] ;  /* 0x0020a00001047983 */ /* 0x001f280000300a00 */
[----:B------:R-:W4:Y:S04]  /*b0fb0*/  LDL.LU R50, [R1+0x314] ;  /* 0x0003140001327983 */ /* 0x000f280000300800 */
[----:B------:R-:W4:Y:S01]  /*b0fc0*/  LDL.LU.64 R26, [R1+0x2178] ;  /* 0x00217800011a7983 */ /* 0x000f220000300a00 */
[----:B------:R-:W-:Y:S01]  /*b0fd0*/  ISETP.LT.AND P6, PT, R10, UR4, !P5 ;  /* 0x000000040a007c0c */ /* 0x000fe2000efc1270 */
[----:B------:R-:W-:Y:S01]  /*b0fe0*/  ULDC UR4, c[0x0][0x228] ;  /* 0x00008a0000047ab9 */ /* 0x000fe20000000800 */
[----:B------:R-:W-:-:S11]  /*b0ff0*/  PRMT R61, R54, 0x7771, RZ ;  /* 0x00007771363d7816 */ /* 0x000fd600000000ff */
[----:B------:R0:W-:Y:S01]  /*b1000*/  @P6 STG.E.U8 desc[UR24][R22.64], R61 ;  /* 0x0000003d16006986 */ /* 0x0001e2000c101118 */
[----:B------:R-:W-:Y:S01]  /*b1010*/  ISETP.LT.AND P6, PT, R48, UR4, !P5 ;  /* 0x0000000430007c0c */ /* 0x000fe2000efc1270 */
[----:B------:R-:W-:Y:S01]  /*b1020*/  ULDC UR4, c[0x0][0x228] ;  /* 0x00008a0000047ab9 */ /* 0x000fe20000000800 */
[C---:B0-----:R-:W-:Y:S01]  /*b1030*/  PRMT R61, R54.reuse, 0x7772, RZ ;  /* 0x00007772363d7816 */ /* 0x041fe200000000ff */
[----:B------:R-:W4:Y:S10]  /*b1040*/  LDL.LU.64 R22, [R1+0x2170] ;  /* 0x0021700001167983 */ /* 0x000f340000300a00 */
[----:B------:R0:W-:Y:S01]  /*b1050*/  @P6 STG.E.U8 desc[UR24][R20.64], R61 ;  /* 0x0000003d14006986 */ /* 0x0001e2000c101118 */
[----:B------:R-:W-:Y:S01]  /*b1060*/  ISETP.LT.AND P6, PT, R11, UR32, !P5 ;  /* 0x000000200b007c0c */ /* 0x000fe2000efc1270 */
[----:B------:R-:W-:Y:S01]  /*b1070*/  ULDC.64 UR32, c[0x0][0x228] ;  /* 0x00008a0000207ab9 */ /* 0x000fe20000000a00 */
[----:B0-----:R-:W-:Y:S01]  /*b1080*/  PRMT R61, R54, 0x7773, RZ ;  /* 0x00007773363d7816 */ /* 0x001fe200000000ff */
[----:B------:R-:W4:Y:S10]  /*b1090*/  LDL.LU.64 R20, [R1+0x2168] ;  /* 0x0021680001147983 */ /* 0x000f340000300a00 */
[----:B--2---:R3:W-:Y:S01]  /*b10a0*/  @P6 STG.E.U8 desc[UR24][R16.64], R61 ;  /* 0x0000003d10006986 */ /* 0x0047e2000c101118 */
[----:B------:R-:W-:Y:S01]  /*b10b0*/  ISETP.LT.AND P6, PT, R52, UR4, !P5 ;  /* 0x0000000434007c0c */ /* 0x000fe2000efc1270 */
[----:B------:R-:W-:Y:S01]  /*b10c0*/  ULDC UR4, c[0x0][0x228] ;  /* 0x00008a0000047ab9 */ /* 0x000fe20000000800 */
[----:B---3--:R-:W-:Y:S01]  /*b10d0*/  PRMT R61, R55, 0x7770, RZ ;  /* 0x00007770373d7816 */ /* 0x008fe200000000ff */
[----:B------:R-:W2:Y:S10]  /*b10e0*/  LDL.LU.64 R16, [R1+0x2160] ;  /* 0x0021600001107983 */ /* 0x000eb40000300a00 */
[----:B------:R0:W-:Y:S01]  /*b10f0*/  @P6 STG.E.U8 desc[UR24][R14.64], R61 ;  /* 0x0000003d0e006986 */ /* 0x0001e2000c101118 */
[----:B------:R-:W-:Y:S01]  /*b1100*/  ISETP.LT.AND P6, PT, R53, UR4, !P5 ;  /* 0x0000000435007c0c */ /* 0x000fe2000efc1270 */
[----:B------:R-:W-:-:S02]  /*b1110*/  ULDC UR4, c[0x0][0x228] ;  /* 0x00008a0000047ab9 */ /* 0x000fc40000000800 */
        /* <DEDUP_REMOVED lines=73> */
[----:B0-----:R-:W-:Y:S01]  /*b15b0*/  PRMT R61, R55, 0x7772, RZ ;  /* 0x00007772373d7816 */ /* 0x001fe200000000ff */
        /* <DEDUP_REMOVED lines=782> */
[----:B0-----:R-:W4:Y:S01]  /*b46a0*/  LDL.LU.64 R4, [R1+0x1a90] ;  /* 0x001a900001047983 */ /* 0x001f220000300a00 */
[----:B------:R-:W-:Y:S01]  /*b46b0*/  ISETP.LT.AND P6, PT, R10, UR4, !P5 ;  /* 0x000000040a007c0c */ /* 0x000fe2000efc1270 */
[----:B------:R-:W-:Y:S01]  /*b46c0*/  ULDC UR4, c[0x0][0x228] ;  /* 0x00008a0000047ab9 */ /* 0x000fe20000000800 */
[C---:B------:R-:W-:Y:S01]  /*b46d0*/  PRMT R61, R55.reuse, 0x7771, RZ ;  /* 0x00007771373d7816 */ /* 0x040fe200000000ff */
[----:B------:R-:W4:Y:S04]  /*b46e0*/  LDL.LU R54, [R1+0x12c] ;  /* 0x00012c0001367983 */ /* 0x000f280000300800 */
[----:B------:R-:W4:Y:S06]  /*b46f0*/  LDL.LU.64 R26, [R1+0x1a88] ;  /* 0x001a8800011a7983 */ /* 0x000f2c0000300a00 */
        /* <DEDUP_REMOVED lines=26> */
[----:B0-----:R-:W-:-:S08]  /*b48a0*/  PRMT R61, R50, 0x7772, RZ ;  /* 0x00007772323d7816 */ /* 0x001fd000000000ff */
[----:B------:R0:W-:Y:S02]  /*b48b0*/  @P6 STG.E.U8 desc[UR24][R6.64], R61 ;  /* 0x0000003d06006986 */ /* 0x0001e4000c101118 */
[----:B0-----:R-:W-:-:S05]  /*b48c0*/  PRMT R61, R50, 0x7773, RZ ;  /* 0x00007773323d7816 */ /* 0x001fca00000000ff */
[----:B----4-:R0:W-:Y:S04]  /*b48d0*/  @P5 STG.E.U8 desc[UR24][R4.64], R61 ;  /* 0x0000003d04005986 */ /* 0x0101e8000c101118 */
[----:B0-----:R-:W4:Y:S01]  /*b48e0*/  LDL.LU.64 R4, [R1+0x1a58] ;  /* 0x001a580001047983 */ /* 0x001f220000300a00 */
[----:B------:R-:W-:Y:S01]  /*b48f0*/  VIADD R61, R49, 0x17 ;  /* 0x00000017313d7836 */ /* 0x000fe20000000000 */
[----:B------:R-:W-:Y:S02]  /*b4900*/  PRMT R6, R54, 0x7770, RZ ;  /* 0x0000777036067816 */ /* 0x000fe400000000ff */
[----:B------:R-:W4:Y:S02]  /*b4910*/  LDL.LU.64 R8, [R1+0x1a50] ;  /* 0x001a500001087983 */ /* 0x000f240000300a00 */
[----:B------:R-:W-:-:S04]  /*b4920*/  ISETP.GE.AND P5, PT, R61, UR35, PT ;  /* 0x000000233d007c0c */ /* 0x000fc8000bfa6270 */
[----:B------:R-:W-:Y:S01]  /*b4930*/  ISETP.LT.AND P6, PT, R51, UR4, !P5 ;  /* 0x0000000433007c0c */ /* 0x000fe2000efc1270 */
[----:B------:R-:W-:Y:S01]  /*b4940*/  ULDC UR4, c[0x0][0x228] ;  /* 0x00008a0000047ab9 */ /* 0x000fe20000000800 */
[----:B------:R-:W-:-:S11]  /*b4950*/  PRMT R61, R54, 0x7771, RZ ;  /* 0x00007771363d7816 */ /* 0x000fd600000000ff */
[----:B------:R0:W-:Y:S01]  /*b4960*/  @P6 STG.E.U8 desc[UR24][R26.64], R6 ;  /* 0x000000061a006986 */ /* 0x0001e2000c101118 */
[----:B------:R-:W-:Y:S01]  /*b4970*/  ISETP.LT.AND P6, PT, R10, UR4, !P5 ;  /* 0x000000040a007c0c */ /* 0x000fe2000efc1270 */
[----:B------:R-:W-:Y:S02]  /*b4980*/  ULDC UR4, c[0x0][0x228] ;  /* 0x00008a0000047ab9 */ /* 0x000fe40000000800 */
[----:B0-----:R-:W4:Y:S10]  /*b4990*/  LDL.LU.64 R6, [R1+0x1a38] ;  /* 0x001a380001067983 */ /* 0x001f340000300a00 */
[----:B------:R0:W-:Y:S01]  /*b49a0*/  @P6 STG.E.U8 desc[UR24][R22.64], R61 ;  /* 0x0000003d16006986 */ /* 0x0001e2000c101118 */
[----:B------:R-:W-:Y:S01]  /*b49b0*/  ISETP.LT.AND P6, PT, R48, UR4, !P5 ;  /* 0x0000000430007c0c */ /* 0x000fe2000efc1270 */
[----:B------:R-:W-:-:S02]  /*b49c0*/  ULDC UR4, c[0x0][0x228] ;  /* 0x00008a0000047ab9 */ /* 0x000fc40000000800 */
[----:B------:R-:W4:Y:S04]  /*b49d0*/  LDL.LU R50, [R1+0x100] ;  /* 0x0001000001327983 */ /* 0x000f280000300800 */
[----:B------:R-:W4:Y:S01]  /*b49e0*/  LDL.LU.64 R26, [R1+0x1a30] ;  /* 0x001a3000011a7983 */ /* 0x000f220000300a00 */
[----:B0-----:R-:W-:-:S03]  /*b49f0*/  PRMT R61, R54, 0x7772, RZ ;  /* 0x00007772363d7816 */ /* 0x001fc600000000ff */
[----:B------:R-:W4:Y:S04]  /*b4a00*/  LDL.LU.64 R22, [R1+0x1a28] ;  /* 0x001a280001167983 */ /* 0x000f280000300a00 */
        /* <DEDUP_REMOVED lines=8> */
[----:B---3--:R-:W-:-:S11]  /*b4a90*/  PRMT R61, R55, 0x7770, RZ ;  /* 0x00007770373d7816 */ /* 0x008fd600000000ff */
[----:B------:R0:W-:Y:S01]  /*b4aa0*/  @P6 STG.E.U8 desc[UR24][R14.64], R61 ;  /* 0x0000003d0e006986 */ /* 0x0001e2000c101118 */
[----:B------:R-:W-:Y:S01]  /*b4ab0*/  ISETP.LT.AND P6, PT, R53, UR4, !P5 ;  /* 0x0000000435007c0c */ /* 0x000fe2000efc1270 */
[----:B------:R-:W-:Y:S01]  /*b4ac0*/  ULDC UR4, c[0x0][0x228] ;  /* 0x00008a0000047ab9 */ /* 0x000fe20000000800 */
[----:B0-----:R-:W-:-:S11]  /*b4ad0*/  PRMT R61, R55, 0x7771, RZ ;  /* 0x00007771373d7816 */ /* 0x001fd600000000ff */
[----:B----4-:R0:W-:Y:S04]  /*b4ae0*/  @P6 STG.E.U8 desc[UR24][R4.64], R61 ;  /* 0x0000003d04006986 */ /* 0x0101e8000c101118 */
[----:B0-----:R-:W2:Y:S01]  /*b4af0*/  LDL.LU.64 R4, [R1+0x1a10] ;  /* 0x001a100001047983 */ /* 0x001ea20000300a00 */
[----:B------:R-:W-:Y:S01]  /*b4b00*/  ISETP.LT.AND P6, PT, R18, UR4, !P5 ;  /* 0x0000000412007c0c */ /* 0x000fe2000efc1270 */
[----:B------:R-:W-:Y:S02]  /*b4b10*/  ULDC UR4, c[0x0][0x228] ;  /* 0x00008a0000047ab9 */ /* 0x000fe40000000800 */
[----:B------:R-:W-:Y:S01]  /*b4b20*/  ISETP.LT.AND P5, PT, R19, UR4, !P5 ;  /* 0x0000000413007c0c */ /* 0x000fe2000efa1270 */
[----:B------:R-:W3:Y:S01]  /*b4b30*/  LDL.LU R54, [R1+0xf0] ;  /* 0x0000f00001367983 */ /* 0x000ee20000300800 */
[----:B------:R-:W-:Y:S01]  /*b4b40*/  PRMT R61, R55, 0x7772, RZ ;  /* 0x00007772373d7816 */ /* 0x000fe200000000ff */
[----:B------:R-:W-:-:S02]  /*b4b50*/  ULDC UR4, c[0x0][0x228] ;  /* 0x00008a0000047ab9 */ /* 0x000fc40000000800 */
[----:B------:R-:W4:Y:S04]  /*b4b60*/  LDL.LU.64 R16, [R1+0x1a08] ;  /* 0x001a080001107983 */ /* 0x000f280000300a00 */
[----:B------:R-:W4:Y:S04]  /*b4b70*/  LDL.LU.64 R14, [R1+0x1a00] ;  /* 0x001a0000010e7983 */ /* 0x000f280000300a00 */
[----:B------:R0:W-:Y:S02]  /*b4b80*/  @P6 STG.E.U8 desc[UR24][R8.64], R61 ;  /* 0x0000003d08006986 */ /* 0x0001e4000c101118 */
[----:B0-----:R-:W-:-:S02]  /*b4b90*/  PRMT R61, R55, 0x7773, RZ ;  /* 0x00007773373d7816 */ /* 0x001fc400000000ff */
[----:B------:R-:W4:Y:S04]  /*b4ba0*/  LDL.LU.64 R8, [R1+0x19f8] ;  /* 0x0019f80001087983 */ /* 0x000f280000300a00 */
[----:B------:R0:W-:Y:S02]  /*b4bb0*/  @P5 STG.E.U8 desc[UR24][R6.64], R61 ;  /* 0x0000003d06005986 */ /* 0x0001e4000c101118 */
[----:B0-----:R-:W-:-:S05]  /*b4bc0*/  VIADD R61, R49, 0x18 ;  /* 0x00000018313d7836 */ /* 0x001fca0000000000 */
[----:B------:R-:W-:-:S04]  /*b4bd0*/  ISETP.GE.AND P5, PT, R61, UR33, PT ;  /* 0x000000213d007c0c */ /* 0x000fc8000bfa6270 */
[----:B------:R-:W-:Y:S01]  /*b4be0*/  ISETP.LT.AND P6, PT, R51, UR4, !P5 ;  /* 0x0000000433007c0c */ /* 0x000fe2000efc1270 */
[----:B------:R-:W-:Y:S01]  /*b4bf0*/  ULDC UR4, c[0x0][0x228] ;  /* 0x00008a0000047ab9 */ /* 0x000fe20000000800 */
[C---:B------:R-:W-:Y:S02]  /*b4c00*/  PRMT R6, R50.reuse, 0x7770, RZ ;  /* 0x0000777032067816 */ /* 0x040fe400000000ff */
[----:B------:R-:W-:-:S09]  /*b4c10*/  PRMT R61, R50, 0x7771, RZ ;  /* 0x00007771323d7816 */ /* 0x000fd200000000ff */
        /* <DEDUP_REMOVED lines=9> */
[----:B0-----:R-:W-:-:S05]  /*b4cb0*/  PRMT R61, R50, 0x7772, RZ ;  /* 0x00007772323d7816 */ /* 0x001fca00000000ff */
[----:B------:R0:W-:Y:S01]  /*b4cc0*/  @P6 STG.E.U8 desc[UR24][R20.64], R61 ;  /* 0x0000003d14006986 */ /* 0x0001e2000c101118 */
[----:B------:R-:W-:Y:S01]  /*b4cd0*/  ISETP.LT.AND P6, PT, R11, UR36, !P5 ;  /* 0x000000240b007c0c */ /* 0x000fe2000efc1270 */
[----:B------:R-:W-:Y:S01]  /*b4ce0*/  ULDC.64 UR36, c[0x0][0x228] ;  /* 0x00008a0000247ab9 */ /* 0x000fe20000000a00 */
[----:B0-----:R-:W-:-:S11]  /*b4cf0*/  PRMT R61, R50, 0x7773, RZ ;  /* 0x00007773323d7816 */ /* 0x001fd600000000ff */
[----:B--2---:R0:W-:Y:S04]  /*b4d00*/  @P6 STG.E.U8 desc[UR24][R4.64], R61 ;  /* 0x0000003d04006986 */ /* 0x0041e8000c101118 */
[----:B0-----:R-:W2:Y:S04]  /*b4d10*/  LDL.LU.64 R4, [R1+0x19d0] ;  /* 0x0019d00001047983 */ /* 0x001ea80000300a00 */
[----:B------:R-:W2:Y:S01]  /*b4d20*/  LDL.LU.64 R22, [R1+0x19c0] ;  /* 0x0019c00001167983 */ /* 0x000ea20000300a00 */
[----:B------:R-:W-:Y:S01]  /*b4d30*/  ISETP.LT.AND P6, PT, R52, UR4, !P5 ;  /* 0x0000000434007c0c */ /* 0x000fe2000efc1270 */
[----:B------:R-:W-:Y:S01]  /*b4d40*/  ULDC UR4, c[0x0][0x228] ;  /* 0x00008a0000047ab9 */ /* 0x000fe20000000800 */
[C---:B---3--:R-:W-:Y:S01]  /*b4d50*/  PRMT R61, R54.reuse, 0x7770, RZ ;  /* 0x00007770363d7816 */ /* 0x048fe200000000ff */
[----:B------:R-:W3:Y:S04]  /*b4d60*/  LDL.LU.64 R20, [R1+0x19b8] ;  /* 0x0019b80001147983 */ /* 0x000ee80000300a00 */
[----:B------:R-:W3:Y:S06]  /*b4d70*/  LDL.LU R50, [R1+0xd0] ;  /* 0x0000d00001327983 */ /* 0x000eec0000300800 */
[----:B----4-:R0:W-:Y:S01]  /*b4d80*/  @P6 STG.E.U8 desc[UR24][R16.64], R61 ;  /* 0x0000003d10006986 */ /* 0x0101e2000c101118 */
[----:B------:R-:W-:Y:S01]  /*b4d90*/  ISETP.LT.AND P6, PT, R53, UR4, !P5 ;  /* 0x0000000435007c0c */ /* 0x000fe2000efc1270 */
[----:B------:R-:W-:Y:S01]  /*b4da0*/  ULDC UR4, c[0x0][0x228] ;  /* 0x00008a0000047ab9 */ /* 0x000fe20000000800 */
[----:B0-----:R-:W-:Y:S01]  /*b4db0*/  PRMT R61, R54, 0x7771, RZ ;  /* 0x00007771363d7816 */ /* 0x001fe200000000ff */
[----:B------:R-:W4:Y:S10]  /*b4dc0*/  LDL.LU.64 R16, [R1+0x19b0] ;  /* 0x0019b00001107983 */ /* 0x000f340000300a00 */
[----:B------:R0:W-:Y:S01]  /*b4dd0*/  @P6 STG.E.U8 desc[UR24][R14.64], R61 ;  /* 0x0000003d0e006986 */ /* 0x0001e2000c101118 */
[----:B------:R-:W-:Y:S01]  /*b4de0*/  ISETP.LT.AND P6, PT, R18, UR4, !P5 ;  /* 0x0000000412007c0c */ /* 0x000fe2000efc1270 */
[----:B------:R-:W-:-:S02]  /*b4df0*/  ULDC UR4, c[0x0][0x228] ;  /* 0x00008a0000047ab9 */ /* 0x000fc40000000800 */
[----:B------:R-:W-:Y:S01]  /*b4e00*/  ISETP.LT.AND P5, PT, R19, UR4, !P5 ;  /* 0x0000000413007c0c */ /* 0x000fe2000efa1270 */
[----:B------:R-:W-:Y:S01]  /*b4e10*/  ULDC UR4, c[0x0][0x228] ;  /* 0x00008a0000047ab9 */ /* 0x000fe20000000800 */
[C---:B0-----:R-:W-:Y:S01]  /*b4e20*/  PRMT R61, R54.reuse, 0x7772, RZ ;  /* 0x00007772363d7816 */ /* 0x041fe200000000ff */
[----:B------:R-:W4:Y:S07]  /*b4e30*/  LDL.LU.64 R14, [R1+0x19a8] ;  /* 0x0019a800010e7983 */ /* 0x000f2e0000300a00 */
        /* <DEDUP_REMOVED lines=14> */
[----:B--2---:R0:W-:Y:S01]  /*b4f20*/  @P6 STG.E.U8 desc[UR24][R4.64], R61 ;  /* 0x0000003d04006986 */ /* 0x0041e2000c101118 */
[----:B------:R-:W-:Y:S01]  /*b4f30*/  ISETP.LT.AND P6, PT, R48, UR4, !P5 ;  /* 0x0000000430007c0c */ /* 0x000fe2000efc1270 */
[----:B------:R-:W-:Y:S01]  /*b4f40*/  ULDC UR4, c[0x0][0x228] ;  /* 0x00008a0000047ab9 */ /* 0x000fe20000000800 */
[C---:B0-----:R-:W-:Y:S01]  /*b4f50*/  PRMT R61, R55.reuse, 0x7772, RZ ;  /* 0x00007772373d7816 */ /* 0x041fe200000000ff */
[----:B------:R-:W2:Y:S10]  /*b4f60*/  LDL.LU R4, [R1+0x104] ;  /* 0x0001040001047983 */ /* 0x000eb40000300800 */
[----:B------:R0:W-:Y:S02]  /*b4f70*/  @P6 STG.E.U8 desc[UR24][R22.64], R61 ;  /* 0x0000003d16006986 */ /* 0x0001e4000c101118 */
[----:B0-----:R-:W-:-:S02]  /*b4f80*/  PRMT R61, R55, 0x7773, RZ ;  /* 0x00007773373d7816 */ /* 0x001fc400000000ff */
[----:B------:R-:W2:Y:S01]  /*b4f90*/  LDL.LU.64 R54, [R1+0x1988] ;  /* 0x0019880001367983 */ /* 0x000ea20000300a00 */
[----:B------:R-:W-:Y:S01]  /*b4fa0*/  ISETP.LT.AND P6, PT, R11, UR34, !P5 ;  /* 0x000000220b007c0c */ /* 0x000fe2000efc1270 */
[----:B------:R-:W-:Y:S02]  /*b4fb0*/  ULDC.64 UR34, c[0x0][0x228] ;  /* 0x00008a0000227ab9 */ /* 0x000fe40000000a00 */
[----:B------:R-:W2:Y:S10]  /*b4fc0*/  LDL.LU.64 R22, [R1+0x1980] ;  /* 0x0019800001167983 */ /* 0x000eb40000300a00 */
[----:B---3--:R0:W-:Y:S01]  /*b4fd0*/  @P6 STG.E.U8 desc[UR24][R20.64], R61 ;  /* 0x0000003d14006986 */ /* 0x0081e2000c101118 */
[----:B------:R-:W-:Y:S01]  /*b4fe0*/  ISETP.LT.AND P6, PT, R52, UR4, !P5 ;  /* 0x0000000434007c0c */ /* 0x000fe2000efc1270 */
[----:B------:R-:W-:Y:S01]  /*b4ff0*/  ULDC UR4, c[0x0][0x228] ;  /* 0x00008a0000047ab9 */ /* 0x000fe20000000800 */
[C---:B0-----:R-:W-:Y:S01]  /*b5000*/  PRMT R61, R50.reuse, 0x7770, RZ ;  /* 0x00007770323d7816 */ /* 0x041fe200000000ff */
[----:B------:R-:W3:Y:S10]  /*b5010*/  LDL.LU.64 R20, [R1+0x1970] ;  /* 0x0019700001147983 */ /* 0x000ef40000300a00 */
        /* <DEDUP_REMOVED lines=8> */
[----:B------:R-:W4:Y:S01]  /*b50a0*/  LDL.LU R5, [R1+0xf4] ;  /* 0x0000f40001057983 */ /* 0x000f220000300800 */
[----:B------:R-:W-:Y:S01]  /*b50b0*/  ISETP.LT.AND P5, PT, R19, UR4, !P5 ;  /* 0x0000000413007c0c */ /* 0x000fe2000efa1270 */
[----:B------:R-:W-:Y:S01]  /*b50c0*/  ULDC UR4, c[0x0][0x228] ;  /* 0x00008a0000047ab9 */ /* 0x000fe20000000800 */
[C---:B0-----:R-:W-:Y:S01]  /*b50d0*/  PRMT R61, R50.reuse, 0x7772, RZ ;  /* 0x00007772323d7816 */ /* 0x041fe200000000ff */
[----:B------:R-:W4:Y:S06]  /*b50e0*/  LDL.LU.64 R14, [R1+0x1960] ;  /* 0x00196000010e7983 */ /* 0x000f2c0000300a00 */
[----:B------:R0:W-:Y:S02]  /*b50f0*/  @P6 STG.E.U8 desc[UR24][R8.64], R61 ;  /* 0x0000003d08006986 */ /* 0x0001e4000c101118 */
[----:B0-----:R-:W-:-:S05]  /*b5100*/  PRMT R61, R50, 0x7773, RZ ;  /* 0x00007773323d7816 */ /* 0x001fca00000000ff */
[----:B------:R0:W-:Y:S02]  /*b5110*/  @P5 STG.E.U8 desc[UR24][R6.64], R61 ;  /* 0x0000003d06005986 */ /* 0x0001e4000c101118 */
[----:B0-----:R-:W-:Y:S02]  /*b5120*/  VIADD R61, R49, 0x1a ;  /* 0x0000001a313d7836 */ /* 0x001fe40000000000 */
[----:B------:R-:W4:Y:S03]  /*b5130*/  LDL.LU.64 R6, [R1+0x1958] ;  /* 0x0019580001067983 */ /* 0x000f260000300a00 */
[----:B------:R-:W-:Y:S01]  /*b5140*/  ISETP.GE.AND P5, PT, R61, UR35, PT ;  /* 0x000000233d007c0c */ /* 0x000fe2000bfa6270 */
[----:B------:R-:W4:Y:S03]  /*b5150*/  LDL.LU.64 R8, [R1+0x1950] ;  /* 0x0019500001087983 */ /* 0x000f260000300a00 */
[----:B------:R-:W-:Y:S01]  /*b5160*/  ISETP.LT.AND P6, PT, R51, UR4, !P5 ;  /* 0x0000000433007c0c */ /* 0x000fe2000efc1270 */
[----:B------:R-:W-:Y:S01]  /*b5170*/  ULDC UR4, c[0x0][0x228] ;  /* 0x00008a0000047ab9 */ /* 0x000fe20000000800 */
[----:B--2---:R-:W-:-:S11]  /*b5180*/  PRMT R26, R4, 0x7770, RZ ;  /* 0x00007770041a7816 */ /* 0x004fd600000000ff */
[----:B------:R0:W-:Y:S04]  /*b5190*/  @P6 STG.E.U8 desc[UR24][R54.64], R26 ;  /* 0x0000001a36006986 */ /* 0x0001e8000c101118 */
[----:B0-----:R-:W2:Y:S01]  /*b51a0*/  LDL.LU.64 R54, [R1+0x1938] ;  /* 0x0019380001367983 */ /* 0x001ea20000300a00 */
[----:B------:R-:W-:Y:S01]  /*b51b0*/  ISETP.LT.AND P6, PT, R10, UR4, !P5 ;  /* 0x000000040a007c0c */ /* 0x000fe2000efc1270 */
[----:B------:R-:W-:Y:S01]  /*b51c0*/  ULDC UR4, c[0x0][0x228] ;  /* 0x00008a0000047ab9 */ /* 0x000fe20000000800 */
[----:B------:R-:W-:Y:S01]  /*b51d0*/  PRMT R61, R4, 0x7771, RZ ;  /* 0x00007771043d7816 */ /* 0x000fe200000000ff */
[----:B------:R-:W2:Y:S04]  /*b51e0*/  LDL.LU R50, [R1+0xe4] ;  /* 0x0000e40001327983 */ /* 0x000ea80000300800 */
[----:B------:R-:W2:Y:S06]  /*b51f0*/  LDL.LU.64 R26, [R1+0x1930] ;  /* 0x00193000011a7983 */ /* 0x000eac0000300a00 */
[----:B------:R0:W-:Y:S01]  /*b5200*/  @P6 STG.E.U8 desc[UR24][R22.64], R61 ;  /* 0x0000003d16006986 */ /* 0x0001e2000c101118 */
[----:B------:R-:W-:Y:S01]  /*b5210*/  ISETP.LT.AND P6, PT, R48, UR4, !P5 ;  /* 0x0000000430007c0c */ /* 0x000fe2000efc1270 */
[----:B------:R-:W-:Y:S01]  /*b5220*/  ULDC UR4, c[0x0][0x228] ;  /* 0x00008a0000047ab9 */ /* 0x000fe20000000800 */
[----:B0-----:R-:W-:-:S11]  /*b5230*/  PRMT R61, R4, 0x7772, RZ ;  /* 0x00007772043d7816 */ /* 0x001fd600000000ff */
[----:B---3--:R0:W-:Y:S01]  /*b5240*/  @P6 STG.E.U8 desc[UR24][R20.64], R61 ;  /* 0x0000003d14006986 */ /* 0x0081e2000c101118 */
[----:B------:R-:W-:Y:S01]  /*b5250*/  ISETP.LT.AND P6, PT, R11, UR32, !P5 ;  /* 0x000000200b007c0c */ /* 0x000fe2000efc1270 */
[----:B------:R-:W-:Y:S02]  /*b5260*/  ULDC.64 UR32, c[0x0][0x228] ;  /* 0x00008a0000207ab9 */ /* 0x000fe40000000a00 */
[----:B0-----:R-:W3:Y:S01]  /*b5270*/  LDL.LU.64 R20, [R1+0x1928] ;  /* 0x0019280001147983 */ /* 0x001ee20000300a00 */
[----:B------:R-:W-:-:S03]  /*b5280*/  PRMT R61, R4, 0x7773, RZ ;  /* 0x00007773043d7816 */ /* 0x000fc600000000ff */
[----:B------:R-:W3:Y:S06]  /*b5290*/  LDL.LU.64 R22, [R1+0x1918] ;  /* 0x0019180001167983 */ /* 0x000eec0000300a00 */
[----:B----4-:R0:W-:Y:S01]  /*b52a0*/  @P6 STG.E.U8 desc[UR24][R16.64], R61 ;  /* 0x0000003d10006986 */ /* 0x0101e2000c101118 */
[----:B------:R-:W-:Y:S01]  /*b52b0*/  ISETP.LT.AND P6, PT, R52, UR4, !P5 ;  /* 0x0000000434007c0c */ /* 0x000fe2000efc1270 */
[----:B------:R-:W-:Y:S01]  /*b52c0*/  ULDC UR4, c[0x0][0x228] ;  /* 0x00008a0000047ab9 */ /* 0x000fe20000000800 */
[----:B0-----:R-:W-:Y:S01]  /*b52d0*/  PRMT R61, R5, 0x7770, RZ ;  /* 0x00007770053d7816 */ /* 0x001fe200000000ff */
[----:B------:R-:W4:Y:S10]  /*b52e0*/  LDL.LU.64 R16, [R1+0x1910] ;  /* 0x0019100001107983 */ /* 0x000f340000300a00 */
[----:B------:R0:W-:Y:S01]  /*b52f0*/  @P6 STG.E.U8 desc[UR24][R14.64], R61 ;  /* 0x0000003d0e006986 */ /* 0x0001e2000c101118 */
[----:B------:R-:W-:Y:S01]  /*b5300*/  ISETP.LT.AND P6, PT, R53, UR4, !P5 ;  /* 0x0000000435007c0c */ /* 0x000fe2000efc1270 */
[----:B------:R-:W-:Y:S01]  /*b5310*/  ULDC UR4, c[0x0][0x228] ;  /* 0x00008a0000047ab9 */ /* 0x000fe20000000800 */
[----:B0-----:R-:W-:-:S11]  /*b5320*/  PRMT R61, R5, 0x7771, RZ ;  /* 0x00007771053d7816 */ /* 0x001fd600000000ff */
[----:B------:R0:W-:Y:S01]  /*b5330*/  @P6 STG.E.U8 desc[UR24][R6.64], R61 ;  /* 0x0000003d06006986 */ /* 0x0001e2000c101118 */
[----:B------:R-:W-:Y:S01]  /*b5340*/  ISETP.LT.AND P6, PT, R18, UR4, !P5 ;  /* 0x0000000412007c0c */ /* 0x000fe2000efc1270 */
[----:B------:R-:W-:Y:S02]  /*b5350*/  ULDC UR4, c[0x0][0x228] ;  /* 0x00008a0000047ab9 */ /* 0x000fe40000000800 */
[----:B------:R-:W-:Y:S01]  /*b5360*/  ISETP.LT.AND P5, PT, R19, UR4, !P5 ;  /* 0x0000000413007c0c */ /* 0x000fe2000efa1270 */
[----:B------:R-:W-:Y:S01]  /*b5370*/  ULDC UR4, c[0x0][0x228] ;  /* 0x00008a0000047ab9 */ /* 0x000fe20000000800 */
[----:B0-----:R-:W4:Y:S01]  /*b5380*/  LDL.LU R7, [R1+0xd4] ;  /* 0x0000d40001077983 */ /* 0x001f220000300800 */
[----:B------:R-:W-:-:S03]  /*b5390*/  PRMT R61, R5, 0x7772, RZ ;  /* 0x00007772053d7816 */ /* 0x000fc600000000ff */
[----:B------:R-:W4:Y:S04]  /*b53a0*/  LDL.LU.64 R14, [R1+0x1908] ;  /* 0x00190800010e7983 */ /* 0x000f280000300a00 */
[----:B------:R0:W-:Y:S02]  /*b53b0*/  @P6 STG.E.U8 desc[UR24][R8.64], R61 ;  /* 0x0000003d08006986 */ /* 0x0001e4000c101118 */
[----:B0-----:R-:W-:-:S05]  /*b53c0*/  PRMT R61, R5, 0x7773, RZ ;  /* 0x00007773053d7816 */ /* 0x001fca00000000ff */
[----:B--2---:R0:W-:Y:S04]  /*b53d0*/  @P5 STG.E.U8 desc[UR24][R54.64], R61 ;  /* 0x0000003d36005986 */ /* 0x0041e8000c101118 */
[----:B0-----:R-:W2:Y:S01]  /*b53e0*/  LDL.LU.64 R54, [R1+0x1900] ;  /* 0x0019000001367983 */ /* 0x001ea20000300a00 */
[----:B------:R-:W-:Y:S01]  /*b53f0*/  VIADD R61, R49, 0x1b ;  /* 0x0000001b313d7836 */ /* 0x000fe20000000000 */
[----:B------:R-:W-:Y:S02]  /*b5400*/  PRMT R4, R50, 0x7770, RZ ;  /* 0x0000777032047816 */ /* 0x000fe400000000ff */
[----:B------:R-:W2:Y:S02]  /*b5410*/  LDL.LU.64 R8, [R1+0x18f8] ;  /* 0x0018f80001087983 */ /* 0x000ea40000300a00 */
[----:B------:R-:W-:-:S04]  /*b5420*/  ISETP.GE.AND P5, PT, R61, UR33, PT ;  /* 0x000000213d007c0c */ /* 0x000fc8000bfa6270 */
[----:B------:R-:W-:Y:S01]  /*b5430*/  ISETP.LT.AND P6, PT, R51, UR4, !P5 ;  /* 0x0000000433007c0c */ /* 0x000fe2000efc1270 */
[----:B------:R-:W-:Y:S01]  /*b5440*/  ULDC UR4, c[0x0][0x228] ;  /* 0x00008a0000047ab9 */ /* 0x000fe20000000800 */
[----:B------:R-:W-:-:S11]  /*b5450*/  PRMT R61, R50, 0x7771, RZ ;  /* 0x00007771323d7816 */ /* 0x000fd600000000ff */
[----:B------:R0:W-:Y:S01]  /*b5460*/  @P6 STG.E.U8 desc[UR24][R26.64], R4 ;  /* 0x000000041a006986 */ /* 0x0001e2000c101118 */
[----:B------:R-:W-:Y:S01]  /*b5470*/  ISETP.LT.AND P6, PT, R10, UR4, !P5 ;  /* 0x000000040a007c0c */ /* 0x000fe2000efc1270 */
[----:B------:R-:W-:Y:S02]  /*b5480*/  ULDC UR4, c[0x0][0x228] ;  /* 0x00008a0000047ab9 */ /* 0x000fe40000000800 */
[----:B0-----:R-:W2:Y:S10]  /*b5490*/  LDL.LU.64 R4, [R1+0x18e0] ;  /* 0x0018e00001047983 */ /* 0x001eb40000300a00 */
[----:B---3--:R0:W-:Y:S01]  /*b54a0*/  @P6 STG.E.U8 desc[UR24][R20.64], R61 ;  /* 0x0000003d14006986 */ /* 0x0081e2000c101118 */
[----:B------:R-:W-:Y:S01]  /*b54b0*/  ISETP.LT.AND P6, PT, R48, UR4, !P5 ;  /* 0x0000000430007c0c */ /* 0x000fe2000efc1270 */
[----:B------:R-:W-:Y:S01]  /*b54c0*/  ULDC UR4, c[0x0][0x228] ;  /* 0x00008a0000047ab9 */ /* 0x000fe20000000800 */
[----:B0-----:R-:W-:Y:S01]  /*b54d0*/  PRMT R61, R50, 0x7772, RZ ;  /* 0x00007772323d7816 */ /* 0x001fe200000000ff */
[----:B------:R-:W3:Y:S10]  /*b54e0*/  LDL.LU R21, [R1+0x108] ;  /* 0x0001080001157983 */ /* 0x000ef40000300800 */
[----:B------:R0:W-:Y:S01]  /*b54f0*/  @P6 STG.E.U8 desc[UR24][R22.64], R61 ;  /* 0x0000003d16006986 */ /* 0x0001e2000c101118 */
[----:B------:R-:W-:Y:S01]  /*b5500*/  ISETP.LT.AND P6, PT, R11, UR36, !P5 ;  /* 0x000000240b007c0c */ /* 0x000fe2000efc1270 */
[----:B------:R-:W-:-:S02]  /*b5510*/  ULDC.64 UR36, c[0x0][0x228] ;  /* 0x00008a0000247ab9 */ /* 0x000fc40000000a00 */
[----:B------:R-:W3:Y:S01]  /*b5520*/  LDL.LU.64 R26, [R1+0x18d8] ;  /* 0x0018d800011a7983 */ /* 0x000ee20000300a00 */
[----:B0-----:R-:W-:-:S03]  /*b5530*/  PRMT R61, R50, 0x7773, RZ ;  /* 0x00007773323d7816 */ /* 0x001fc600000000ff */
        /* <DEDUP_REMOVED lines=10> */
[----:B--2---:R0:W-:Y:S04]  /*b55e0*/  @P6 STG.E.U8 desc[UR24][R54.64], R61 ;  /* 0x0000003d36006986 */ /* 0x0041e8000c101118 */
[----:B0-----:R-:W2:Y:S04]  /*b55f0*/  LDL.LU.64 R54, [R1+0x18b8] ;  /* 0x0018b80001367983 */ /* 0x001ea80000300a00 */
[----:B------:R-:W2:Y:S04]  /*b5600*/  LDL.LU R50, [R1+0xf8] ;  /* 0x0000f80001327983 */ /* 0x000ea80000300800 */
[----:B------:R-:W2:Y:S01]  /*b5610*/  LDL.LU.64 R14, [R1+0x18b0] ;  /* 0x0018b000010e7983 */ /* 0x000ea20000300a00 */
[----:B------:R-:W-:Y:S01]  /*b5620*/  ISETP.LT.AND P6, PT, R18, UR4, !P5 ;  /* 0x0000000412007c0c */ /* 0x000fe2000efc1270 */
[----:B------:R-:W-:-:S02]  /*b5630*/  ULDC UR4, c[0x0][0x228] ;  /* 0x00008a0000047ab9 */ /* 0x000fc40000000800 */
[----:B------:R-:W-:Y:S01]  /*b5640*/  ISETP.LT.AND P5, PT, R19, UR4, !P5 ;  /* 0x0000000413007c0c */ /* 0x000fe2000efa1270 */
[----:B------:R-:W-:Y:S01]  /*b5650*/  ULDC UR4, c[0x0][0x228] ;  /* 0x00008a0000047ab9 */ /* 0x000fe20000000800 */
[----:B------:R-:W-:-:S08]  /*b5660*/  PRMT R61, R7, 0x7772, RZ ;  /* 0x00007772073d7816 */ /* 0x000fd000000000ff */
[----:B------:R0:W-:Y:S02]  /*b5670*/  @P6 STG.E.U8 desc[UR24][R8.64], R61 ;  /* 0x0000003d08006986 */ /* 0x0001e4000c101118 */
[----:B0-----:R-:W-:Y:S02]  /*b5680*/  PRMT R61, R7, 0x7773, RZ ;  /* 0x00007773073d7816 */ /* 0x001fe400000000ff */
[----:B------:R-:W2:Y:S04]  /*b5690*/  LDL.LU.64 R6, [R1+0x18a8] ;  /* 0x0018a80001067983 */ /* 0x000ea80000300a00 */
[----:B------:R0:W-:Y:S04]  /*b56a0*/  @P5 STG.E.U8 desc[UR24][R4.64], R61 ;  /* 0x0000003d04005986 */ /* 0x0001e8000c101118 */
[----:B------:R-:W2:Y:S01]  /*b56b0*/  LDL.LU.64 R8, [R1+0x18a0] ;  /* 0x0018a00001087983 */ /* 0x000ea20000300a00 */
[----:B0-----:R-:W-:-:S05]  /*b56c0*/  VIADD R61, R49, 0x1c ;  /* 0x0000001c313d7836 */ /* 0x001fca0000000000 */
[----:B------:R-:W-:Y:S01]  /*b56d0*/  ISETP.GE.AND P5, PT, R61, UR43, PT ;  /* 0x0000002b3d007c0c */ /* 0x000fe2000bfa6270 */
[----:B------:R-:W-:-:S03]  /*b56e0*/  ULDC.64 UR42, c[0x0][0x228] ;  /* 0x00008a00002a7ab9 */ /* 0x000fc60000000a00 */
[----:B------:R-:W-:Y:S01]  /*b56f0*/  ISETP.LT.AND P6, PT, R51, UR4, !P5 ;  /* 0x0000000433007c0c */ /* 0x000fe2000efc1270 */
[----:B------:R-:W-:Y:S01]  /*b5700*/  ULDC UR4, c[0x0][0x228] ;  /* 0x00008a0000047ab9 */ /* 0x000fe20000000800 */
[C---:B---3--:R-:W-:Y:S02]  /*b5710*/  PRMT R4, R21.reuse, 0x7770, RZ ;  /* 0x0000777015047816 */ /* 0x048fe400000000ff */
[----:B------:R-:W-:-:S09]  /*b5720*/  PRMT R61, R21, 0x7771, RZ ;  /* 0x00007771153d7816 */ /* 0x000fd200000000ff */
[----:B------:R0:W-:Y:S01]  /*b5730*/  @P6 STG.E.U8 desc[UR24][R26.64], R4 ;  /* 0x000000041a006986 */ /* 0x0001e2000c101118 */
[----:B------:R-:W-:Y:S01]  /*b5740*/  ISETP.LT.AND P6, PT, R10, UR4, !P5 ;  /* 0x000000040a007c0c */ /* 0x000fe2000efc1270 */
[----:B------:R-:W-:Y:S02]  /*b5750*/  ULDC UR4, c[0x0][0x228] ;  /* 0x00008a0000047ab9 */ /* 0x000fe40000000800 */
[----:B0-----:R-:W3:Y:S10]  /*b5760*/  LDL.LU.64 R4, [R1+0x1890] ;  /* 0x0018900001047983 */ /* 0x001ef40000300a00 */
[----:B------:R0:W-:Y:S01]  /*b5770*/  @P6 STG.E.U8 desc[UR24][R22.64], R61 ;  /* 0x0000003d16006986 */ /* 0x0001e2000c101118 */
[----:B------:R-:W-:Y:S01]  /*b5780*/  ISETP.LT.AND P6, PT, R48, UR4, !P5 ;  /* 0x0000000430007c0c */ /* 0x000fe2000efc1270 */
[----:B------:R-:W-:-:S02]  /*b5790*/  ULDC UR4, c[0x0][0x228] ;  /* 0x00008a0000047ab9 */ /* 0x000fc40000000800 */
[----:B------:R-:W3:Y:S01]  /*b57a0*/  LDL.LU R49, [R1+0xe8] ;  /* 0x0000e80001317983 */ /* 0x000ee20000300800 */
[----:B0-----:R-:W-:-:S09]  /*b57b0*/  PRMT R61, R21, 0x7772, RZ ;  /* 0x00007772153d7816 */ /* 0x001fd200000000ff */
[----:B----4-:R0:W-:Y:S01]  /*b57c0*/  @P6 STG.E.U8 desc[UR24][R16.64], R61 ;  /* 0x0000003d10006986 */ /* 0x0101e2000c101118 */
[----:B------:R-:W-:Y:S01]  /*b57d0*/  ISETP.LT.AND P6, PT, R11, UR34, !P5 ;  /* 0x000000220b007c0c */ /* 0x000fe2000efc1270 */
[----:B------:R-:W-:Y:S02]  /*b57e0*/  ULDC.64 UR34, c[0x0][0x228] ;  /* 0x00008a0000227ab9 */ /* 0x000fe40000000a00 */
[----:B0-----:R-:W4:Y:S01]  /*b57f0*/  LDL.LU.64 R16, [R1+0x1888] ;  /* 0x0018880001107983 */ /* 0x001f220000300a00 */
[----:B------:R-:W-:-:S09]  /*b5800*/  PRMT R61, R21, 0x7773, RZ ;  /* 0x00007773153d7816 */ /* 0x000fd200000000ff */
[----:B--2---:R0:W-:Y:S01]  /*b5810*/  @P6 STG.E.U8 desc[UR24][R54.64], R61 ;  /* 0x0000003d36006986 */ /* 0x0041e2000c101118 */
[----:B------:R-:W-:Y:S01]  /*b5820*/  ISETP.LT.AND P6, PT, R52, UR4, !P5 ;  /* 0x0000000434007c0c */ /* 0x000fe2000efc1270 */
[----:B------:R-:W-:Y:S02]  /*b5830*/  ULDC UR4, c[0x0][0x228] ;  /* 0x00008a0000047ab9 */ /* 0x000fe40000000800 */
[----:B0-----:R-:W2:Y:S01]  /*b5840*/  LDL.LU.64 R54, [R1+0x1880] ;  /* 0x0018800001367983 */ /* 0x001ea20000300a00 */
[----:B------:R-:W-:-:S09]  /*b5850*/  PRMT R61, R50, 0x7770, RZ ;  /* 0x00007770323d7816 */ /* 0x000fd200000000ff */
[----:B------:R0:W-:Y:S04]  /*b5860*/  @P6 STG.E.U8 desc[UR24][R14.64], R61 ;  /* 0x0000003d0e006986 */ /* 0x0001e8000c101118 */
[----:B0-----:R-:W2:Y:S01]  /*b5870*/  LDL.LU.64 R14, [R1+0x1870] ;  /* 0x00187000010e7983 */ /* 0x001ea20000300a00 */
[----:B------:R-:W-:Y:S01]  /*b5880*/  ISETP.LT.AND P6, PT, R53, UR4, !P5 ;  /* 0x0000000435007c0c */ /* 0x000fe2000efc1270 */
[----:B------:R-:W-:Y:S01]  /*b5890*/  ULDC UR4, c[0x0][0x228] ;  /* 0x00008a0000047ab9 */ /* 0x000fe20000000800 */
[----:B------:R-:W-:-:S11]  /*b58a0*/  PRMT R61, R50, 0x7771, RZ ;  /* 0x00007771323d7816 */ /* 0x000fd600000000ff */
[----:B------:R0:W-:Y:S01]  /*b58b0*/  @P6 STG.E.U8 desc[UR24][R6.64], R61 ;  /* 0x0000003d06006986 */ /* 0x0001e2000c101118 */
[----:B------:R-:W-:Y:S01]  /*b58c0*/  ISETP.LT.AND P6, PT, R18, UR4, !P5 ;  /* 0x0000000412007c0c */ /* 0x000fe2000efc1270 */
[----:B------:R-:W-:Y:S02]  /*b58d0*/  ULDC UR4, c[0x0][0x228] ;  /* 0x00008a0000047ab9 */ /* 0x000fe40000000800 */
[----:B0-----:R-:W2:Y:S01]  /*b58e0*/  LDL.LU.64 R6, [R1+0x1868] ;  /* 0x0018680001067983 */ /* 0x001ea20000300a00 */
[----:B------:R-:W-:Y:S01]  /*b58f0*/  ISETP.LT.AND P5, PT, R19, UR4, !P5 ;  /* 0x0000000413007c0c */ /* 0x000fe2000efa1270 */
[----:B------:R-:W-:Y:S01]  /*b5900*/  ULDC UR4, c[0x0][0x228] ;  /* 0x00008a0000047ab9 */ /* 0x000fe20000000800 */
[C---:B------:R-:W-:Y:S01]  /*b5910*/  PRMT R61, R50.reuse, 0x7772, RZ ;  /* 0x00007772323d7816 */ /* 0x040fe200000000ff */
[----:B------:R-:W2:Y:S06]  /*b5920*/  LDL.LU R53, [R1+0xd8] ;  /* 0x0000d80001357983 */ /* 0x000eac0000300800 */
[----:B------:R0:W-:Y:S02]  /*b5930*/  @P6 STG.E.U8 desc[UR24][R8.64], R61 ;  /* 0x0000003d08006986 */ /* 0x0001e4000c101118 */
[----:B0-----:R-:W-:-:S02]  /*b5940*/  PRMT R61, R50, 0x7773, RZ ;  /* 0x00007773323d7816 */ /* 0x001fc400000000ff */
[----:B------:R-:W2:Y:S04]  /*b5950*/  LDL.LU.64 R8, [R1+0x1860] ;  /* 0x0018600001087983 */ /* 0x000ea80000300a00 */
[----:B---3--:R0:W-:Y:S01]  /*b5960*/  @P5 STG.E.U8 desc[UR24][R4.64], R61 ;  /* 0x0000003d04005986 */ /* 0x0081e2000c101118 */
[----:B------:R-:W-:Y:S01]  /*b5970*/  ISETP.LT.AND P5, PT, R51, UR4, !P4 ;  /* 0x0000000433007c0c */ /* 0x000fe2000e7a1270 */
[----:B------:R-:W-:Y:S01]  /*b5980*/  ULDC UR4, c[0x0][0x228] ;  /* 0x00008a0000047ab9 */ /* 0x000fe20000000800 */
[C---:B0-----:R-:W-:Y:S01]  /*b5990*/  PRMT R61, R49.reuse, 0x7770, RZ ;  /* 0x00007770313d7816 */ /* 0x041fe200000000ff */
[----:B------:R-:W3:Y:S04]  /*b59a0*/  LDL.LU.64 R4, [R1+0x1858] ;  /* 0x0018580001047983 */ /* 0x000ee80000300a00 */
[----:B------:R-:W3:Y:S06]  /*b59b0*/  LDL.LU.64 R50, [R1+0x1850] ;  /* 0x0018500001327983 */ /* 0x000eec0000300a00 */
[----:B----4-:R0:W-:Y:S01]  /*b59c0*/  @P5 STG.E.U8 desc[UR24][R16.64], R61 ;  /* 0x0000003d10005986 */ /* 0x0101e2000c101118 */
[----:B------:R-:W-:Y:S01]  /*b59d0*/  ISETP.LT.AND P5, PT, R10, UR4, !P4 ;  /* 0x000000040a007c0c */ /* 0x000fe2000e7a1270 */
[----:B------:R-:W-:Y:S01]  /*b59e0*/  ULDC UR4, c[0x0][0x228] ;  /* 0x00008a0000047ab9 */ /* 0x000fe20000000800 */
[----:B0-----:R-:W-:-:S11]  /*b59f0*/  PRMT R61, R49, 0x7771, RZ ;  /* 0x00007771313d7816 */ /* 0x001fd600000000ff */
[----:B--2---:R0:W-:Y:S01]  /*b5a00*/  @P5 STG.E.U8 desc[UR24][R54.64], R61 ;  /* 0x0000003d36005986 */ /* 0x0041e2000c101118 */
[----:B------:R-:W-:Y:S01]  /*b5a10*/  ISETP.LT.AND P5, PT, R48, UR4, !P4 ;  /* 0x0000000430007c0c */ /* 0x000fe2000e7a1270 */
[----:B------:R-:W-:Y:S01]  /*b5a20*/  ULDC UR4, c[0x0][0x228] ;  /* 0x00008a0000047ab9 */ /* 0x000fe20000000800 */
[C---:B0-----:R-:W-:Y:S01]  /*b5a30*/  PRMT R61, R49.reuse, 0x7772, RZ ;  /* 0x00007772313d7816 */ /* 0x041fe200000000ff */
[----:B------:R-:W2:Y:S04]  /*b5a40*/  LDL.LU.64 R54, [R1+0x1838] ;  /* 0x0018380001367983 */ /* 0x000ea80000300a00 */
[----:B------:R-:W4:Y:S06]  /*b5a50*/  LDL.LU R21, [R1+0x10c] ;  /* 0x00010c0001157983 */ /* 0x000f2c0000300800 */
[----:B------:R0:W-:Y:S02]  /*b5a60*/  @P5 STG.E.U8 desc[UR24][R14.64], R61 ;  /* 0x0000003d0e005986 */ /* 0x0001e4000c101118 */
[----:B0-----:R-:W-:-:S02]  /*b5a70*/  PRMT R61, R49, 0x7773, RZ ;  /* 0x00007773313d7816 */ /* 0x001fc400000000ff */
[----:B------:R-:W4:Y:S01]  /*b5a80*/  LDL.LU.64 R48, [R1+0x1830] ;  /* 0x0018300001307983 */ /* 0x000f220000300a00 */
[----:B------:R-:W-:-:S03]  /*b5a90*/  LOP3.LUT P0, RZ, R0, 0x8000, RZ, 0xc0, !PT ;  /* 0x0000800000ff7812 */ /* 0x000fc6000780c0ff */
[----:B------:R-:W4:Y:S01]  /*b5aa0*/  LDL.LU.64 R26, [R1+0x1828] ;  /* 0x00182800011a7983 */ /* 0x000f220000300a00 */
[----:B------:R-:W-:Y:S02]  /*b5ab0*/  LOP3.LUT R57, R57, 0xfdffffff, RZ, 0xc0, !PT ;  /* 0xfdffffff39397812 */ /* 0x000fe400078ec0ff */
[----:B------:R-:W-:Y:S01]  /*b5ac0*/  ISETP.LT.AND P5, PT, R11, UR32, !P4 ;  /* 0x000000200b007c0c */ /* 0x000fe2000e7a1270 */
[----:B------:R-:W4:Y:S01]  /*b5ad0*/  LDL.LU.64 R22, [R1+0x1818] ;  /* 0x0018180001167983 */ /* 0x000f220000300a00 */
[----:B------:R-:W-:Y:S01]  /*b5ae0*/  LOP3.LUT P6, RZ, R0, 0x4000, RZ, 0xc0, !PT ;  /* 0x0000400000ff7812 */ /* 0x000fe200078cc0ff */
[----:B------:R-:W-:-:S04]  /*b5af0*/  ULDC.64 UR32, c[0x0][0x228] ;  /* 0x00008a0000207ab9 */ /* 0x000fc80000000a00 */
[----:B------:R-:W-:Y:S02]  /*b5b00*/  @P0 LOP3.LUT R57, R57, 0x2000000, RZ, 0xfc, !PT ;  /* 0x0200000039390812 */ /* 0x000fe400078efcff */
[----:B------:R-:W-:Y:S02]  /*b5b10*/  LOP3.LUT P0, RZ, R0, 0x100, RZ, 0xc0, !PT ;  /* 0x0000010000ff7812 */ /* 0x000fe4000780c0ff */
[----:B------:R-:W-:Y:S02]  /*b5b20*/  LOP3.LUT R57, R57, 0xfbffffff, RZ, 0xc0, !PT ;  /* 0xfbffffff39397812 */ /* 0x000fe400078ec0ff */
[----:B------:R0:W-:Y:S09]  /*b5b30*/  @P5 STG.E.U8 desc[UR24][R6.64], R61 ;  /* 0x0000003d06005986 */ /* 0x0001f2000c101118 */
[----:B------:R-:W-:-:S02]  /*b5b40*/  @P0 LOP3.LUT R57, R57, 0x4000000, RZ, 0xfc, !PT ;  /* 0x0400000039390812 */ /* 0x000fc400078efcff */
[----:B------:R-:W-:Y:S01]  /*b5b50*/  LOP3.LUT P0, RZ, R0, 0x20, RZ, 0xc0, !PT ;  /* 0x0000002000ff7812 */ /* 0x000fe2000780c0ff */
[----:B0-----:R-:W4:Y:S04]  /*b5b60*/  LDL.LU R6, [R1+0xfc] ;  /* 0x0000fc0001067983 */ /* 0x001f280000300800 */
[----:B------:R-:W4:Y:S01]  /*b5b70*/  LDL.LU.64 R18, [R1+0x1810] ;  /* 0x0018100001127983 */ /* 0x000f220000300a00 */
[----:B------:R-:W-:-:S03]  /*b5b80*/  LOP3.LUT R57, R57, 0xf7ffffff, RZ, 0xc0, !PT ;  /* 0xf7ffffff39397812 */ /* 0x000fc600078ec0ff */
[----:B------:R-:W4:Y:S04]  /*b5b90*/  LDL.LU.64 R16, [R1+0x1808] ;  /* 0x0018080001107983 */ /* 0x000f280000300a00 */
[----:B------:R-:W-:Y:S01]  /*b5ba0*/  @P0 LOP3.LUT R57, R57, 0x8000000, RZ, 0xfc, !PT ;  /* 0x0800000039390812 */ /* 0x000fe200078efcff */
[----:B------:R-:W4:Y:S01]  /*b5bb0*/  LDL.LU.64 R14, [R1+0x1800] ;  /* 0x00180000010e7983 */ /* 0x000f220000300a00 */
[----:B------:R-:W-:Y:S02]  /*b5bc0*/  LOP3.LUT P0, RZ, R0, 0x10, RZ, 0xc0, !PT ;  /* 0x0000001000ff7812 */ /* 0x000fe4000780c0ff */
[----:B------:R-:W-:Y:S01]  /*b5bd0*/  LOP3.LUT R57, R57, 0xefffffff, RZ, 0xc0, !PT ;  /* 0xefffffff39397812 */ /* 0x000fe200078ec0ff */
[----:B------:R-:W4:Y:S01]  /*b5be0*/  LDL.LU.64 R10, [R1+0x17f8] ;  /* 0x0017f800010a7983 */ /* 0x000f220000300a00 */
[----:B------:R-:W-:Y:S01]  /*b5bf0*/  ISETP.LT.AND P4, PT, R52, UR30, !P4 ;  /* 0x0000001e34007c0c */ /* 0x000fe2000e781270 */
[----:B------:R-:W-:Y:S01]  /*b5c00*/  ULDC.64 UR30, c[0x0][0x228] ;  /* 0x00008a00001e7ab9 */ /* 0x000fe20000000a00 */
[----:B------:R-:W-:-:S07]  /*b5c10*/  PRMT R61, R53, 0x7770, RZ ;  /* 0x00007770353d7816 */ /* 0x000fce00000000ff */
[----:B------:R-:W-:Y:S02]  /*b5c20*/  @P0 LOP3.LUT R57, R57, 0x10000000, RZ, 0xfc, !PT ;  /* 0x1000000039390812 */ /* 0x000fe400078efcff */
[----:B------:R-:W-:Y:S02]  /*b5c30*/  LOP3.LUT P0, RZ, R0, 0x8, RZ, 0xc0, !PT ;  /* 0x0000000800ff7812 */ /* 0x000fe4000780c0ff */
[----:B------:R-:W-:Y:S01]  /*b5c40*/  LOP3.LUT R57, R57, 0xdfffffff, RZ, 0xc0, !PT ;  /* 0xdfffffff39397812 */ /* 0x000fe200078ec0ff */
[----:B------:R0:W-:Y:S10]  /*b5c50*/  @P4 STG.E.U8 desc[UR24][R8.64], R61 ;  /* 0x0000003d08004986 */ /* 0x0001f4000c101118 */
[----:B------:R-:W-:-:S02]  /*b5c60*/  @P0 LOP3.LUT R57, R57, 0x20000000, RZ, 0xfc, !PT ;  /* 0x2000000039390812 */ /* 0x000fc400078efcff */
[----:B0-----:R-:W-:Y:S01]  /*b5c70*/  PRMT R61, R53, 0x7771, RZ ;  /* 0x00007771353d7816 */ /* 0x001fe200000000ff */
[----:B------:R-:W4:Y:S01]  /*b5c80*/  LDL.LU.64 R8, [R1+0x17e0] ;  /* 0x0017e00001087983 */ /* 0x000f220000300a00 */
[----:B------:R-:W-:-:S03]  /*b5c90*/  LOP3.LUT P0, RZ, R0, 0x4, RZ, 0xc0, !PT ;  /* 0x0000000400ff7812 */ /* 0x000fc6000780c0ff */
[----:B---3--:R0:W-:Y:S01]  /*b5ca0*/  @P3 STG.E.U8 desc[UR24][R4.64], R61 ;  /* 0x0000003d04003986 */ /* 0x0081e2000c101118 */
[----:B------:R-:W-:Y:S02]  /*b5cb0*/  LOP3.LUT R57, R57, 0xbfffffff, RZ, 0xc0, !PT ;  /* 0xbfffffff39397812 */ /* 0x000fe400078ec0ff */
[----:B0-----:R-:W-:Y:S01]  /*b5cc0*/  PRMT R61, R53, 0x7772, RZ ;  /* 0x00007772353d7816 */ /* 0x001fe200000000ff */
[----:B------:R-:W3:Y:S04]  /*b5cd0*/  LDL.LU.64 R4, [R1+0x17d8] ;  /* 0x0017d80001047983 */ /* 0x000ee80000300a00 */
[----:B------:R0:W-:Y:S02]  /*b5ce0*/  @P2 STG.E.U8 desc[UR24][R50.64], R61 ;  /* 0x0000003d32002986 */ /* 0x0001e4000c101118 */
[----:B------:R-:W-:-:S02]  /*b5cf0*/  @P0 LOP3.LUT R57, R57, 0x40000000, RZ, 0xfc, !PT ;  /* 0x4000000039390812 */ /* 0x000fc400078efcff */
[----:B------:R-:W-:Y:S01]  /*b5d00*/  LOP3.LUT P0, RZ, R0, 0x2, RZ, 0xc0, !PT ;  /* 0x0000000200ff7812 */ /* 0x000fe2000780c0ff */
[----:B0-----:R-:W3:Y:S01]  /*b5d10*/  LDL.LU.64 R50, [R1+0x17d0] ;  /* 0x0017d00001327983 */ /* 0x001ee20000300a00 */
[----:B------:R-:W-:-:S03]  /*b5d20*/  PRMT R61, R53, 0x7773, RZ ;  /* 0x00007773353d7816 */ /* 0x000fc600000000ff */
[----:B------:R-:W3:Y:S04]  /*b5d30*/  LDL.LU.64 R52, [R1+0x17c0] ;  /* 0x0017c00001347983 */ /* 0x000ee80000300a00 */
[----:B--2---:R0:W-:Y:S04]  /*b5d40*/  @P1 STG.E.U8 desc[UR24][R54.64], R61 ;  /* 0x0000003d36001986 */ /* 0x0041e8000c101118 */
[----:B0-----:R-:W2:Y:S01]  /*b5d50*/  LDL.LU.64 R54, [R1+0x17b8] ;  /* 0x0017b80001367983 */ /* 0x001ea20000300a00 */
[----:B----4-:R-:W-:-:S03]  /*b5d60*/  PRMT R61, R21, 0x7770, RZ ;  /* 0x00007770153d7816 */ /* 0x010fc600000000ff */
[----:B------:R-:W4:Y:S04]  /*b5d70*/  LDL.LU R7, [R1+0xdc] ;  /* 0x0000dc0001077983 */ /* 0x000f280000300800 */
[----:B------:R0:W-:Y:S04]  /*b5d80*/  @P0 STG.E.U8 desc[UR24][R48.64], R61 ;  /* 0x0000003d30000986 */ /* 0x0001e8000c101118 */
[----:B0-----:R-:W4:Y:S01]  /*b5d90*/  LDL.LU.64 R48, [R1+0x17b0] ;  /* 0x0017b00001307983 */ /* 0x001f220000300a00 */
[----:B------:R-:W-:Y:S02]  /*b5da0*/  LOP3.LUT P0, RZ, R57, 0x40000000, RZ, 0xc0, !PT ;  /* 0x4000000039ff7812 */ /* 0x000fe4000780c0ff */
[----:B------:R-:W-:-:S11]  /*b5db0*/  PRMT R61, R21, 0x7771, RZ ;  /* 0x00007771153d7816 */ /* 0x000fd600000000ff */
[----:B------:R0:W-:Y:S01]  /*b5dc0*/  @P0 STG.E.U8 desc[UR24][R26.64], R61 ;  /* 0x0000003d1a000986 */ /* 0x0001e2000c101118 */
[----:B------:R-:W-:Y:S02]  /*b5dd0*/  LOP3.LUT P0, RZ, R57, 0x20000000, RZ, 0xc0, !PT ;  /* 0x2000000039ff7812 */ /* 0x000fe4000780c0ff */
[----:B0-----:R-:W-:-:S11]  /*b5de0*/  PRMT R61, R21, 0x7772, RZ ;  /* 0x00007772153d7816 */ /* 0x001fd600000000ff */
        /* <DEDUP_REMOVED lines=8> */
[C---:B------:R-:W-:Y:S02]  /*b5e70*/  LOP3.LUT P1, RZ, R0.reuse, 0x200, RZ, 0xc0, !PT ;  /* 0x0000020000ff7812 */ /* 0x040fe4000782c0ff */
[----:B------:R-:W-:Y:S02]  /*b5e80*/  LOP3.LUT P2, RZ, R0, 0x400, RZ, 0xc0, !PT ;  /* 0x0000040000ff7812 */ /* 0x000fe4000784c0ff */
[----:B0-----:R-:W-:-:S07]  /*b5e90*/  PRMT R61, R6, 0x7771, RZ ;  /* 0x00007771063d7816 */ /* 0x001fce00000000ff */
[----:B------:R0:W-:Y:S01]  /*b5ea0*/  @P0 STG.E.U8 desc[UR24][R14.64], R61 ;  /* 0x0000003d0e000986 */ /* 0x0001e2000c101118 */
[----:B------:R-:W-:Y:S02]  /*b5eb0*/  LOP3.LUT P3, RZ, R0, 0x800, RZ, 0xc0, !PT ;  /* 0x0000080000ff7812 */ /* 0x000fe4000786c0ff */
[----:B0-----:R-:W-:-:S05]  /*b5ec0*/  PRMT R61, R6, 0x7772, RZ ;  /* 0x00007772063d7816 */ /* 0x001fca00000000ff */
[----:B------:R0:W-:Y:S01]  /*b5ed0*/  @P1 STG.E.U8 desc[UR24][R10.64], R61 ;  /* 0x0000003d0a001986 */ /* 0x0001e2000c101118 */
[----:B------:R-:W-:Y:S02]  /*b5ee0*/  LOP3.LUT P4, RZ, R0, 0x1000, RZ, 0xc0, !PT ;  /* 0x0000100000ff7812 */ /* 0x000fe4000788c0ff */
[----:B0-----:R-:W-:-:S05]  /*b5ef0*/  PRMT R61, R6, 0x7773, RZ ;  /* 0x00007773063d7816 */ /* 0x001fca00000000ff */
[----:B------:R0:W-:Y:S01]  /*b5f00*/  @P2 STG.E.U8 desc[UR24][R8.64], R61 ;  /* 0x0000003d08002986 */ /* 0x0001e2000c101118 */
[----:B------:R-:W-:Y:S02]  /*b5f10*/  LOP3.LUT P5, RZ, R0, 0x2000, RZ, 0xc0, !PT ;  /* 0x0000200000ff7812 */ /* 0x000fe400078ac0ff */
[----:B0-----:R-:W-:-:S05]  /*b5f20*/  PRMT R61, R60, 0x7770, RZ ;  /* 0x000077703c3d7816 */ /* 0x001fca00000000ff */
[----:B---3--:R0:W-:Y:S01]  /*b5f30*/  @P3 STG.E.U8 desc[UR24][R4.64], R61 ;  /* 0x0000003d04003986 */ /* 0x0081e2000c101118 */
[----:B------:R-:W-:Y:S02]  /*b5f40*/  LOP3.LUT P0, RZ, R57, 0x2000000, RZ, 0xc0, !PT ;  /* 0x0200000039ff7812 */ /* 0x000fe4000780c0ff */
[----:B0-----:R-:W-:-:S05]  /*b5f50*/  PRMT R61, R60, 0x7771, RZ ;  /* 0x000077713c3d7816 */ /* 0x001fca00000000ff */
[----:B------:R0:W-:Y:S02]  /*b5f60*/  @P4 STG.E.U8 desc[UR24][R50.64], R61 ;  /* 0x0000003d32004986 */ /* 0x0001e4000c101118 */
[----:B0-----:R-:W-:-:S05]  /*b5f70*/  PRMT R61, R60, 0x7772, RZ ;  /* 0x000077723c3d7816 */ /* 0x001fca00000000ff */
[----:B------:R0:W-:Y:S02]  /*b5f80*/  @P5 STG.E.U8 desc[UR24][R52.64], R61 ;  /* 0x0000003d34005986 */ /* 0x0001e4000c101118 */
[----:B0-----:R-:W-:Y:S02]  /*b5f90*/  PRMT R61, R60, 0x7773, RZ ;  /* 0x000077733c3d7816 */ /* 0x001fe400000000ff */
[----:B------:R-:W3:Y:S04]  /*b5fa0*/  LDL.LU R60, [R1+0x3704] ;  /* 0x00370400013c7983 */ /* 0x000ee80000300800 */
[----:B--2---:R4:W-:Y:S02]  /*b5fb0*/  @P6 STG.E.U8 desc[UR24][R54.64], R61 ;  /* 0x0000003d36006986 */ /* 0x0049e4000c101118 */
[----:B----4-:R-:W-:-:S05]  /*b5fc0*/  PRMT R61, R7, 0x7770, RZ ;  /* 0x00007770073d7816 */ /* 0x010fca00000000ff */
[----:B------:R0:W-:Y:S04]  /*b5fd0*/  @P0 STG.E.U8 desc[UR24][R48.64], R61 ;  /* 0x0000003d30000986 */ /* 0x0001e8000c101118 */
[----:B0-----:R-:W2:Y:S04]  /*b5fe0*/  LDL.LU.64 R48, [R1+0x17a8] ;  /* 0x0017a80001307983 */ /* 0x001ea80000300a00 */
[----:B------:R-:W4:Y:S04]  /*b5ff0*/  LDL.LU.64 R8, [R1+0x17a0] ;  /* 0x0017a00001087983 */ /* 0x000f280000300a00 */
[----:B------:R-:W3:Y:S04]  /*b6000*/  LDL.LU.64 R54, [R1+0x1780] ;  /* 0x0017800001367983 */ /* 0x000ee80000300a00 */
[----:B------:R-:W3:Y:S04]  /*b6010*/  LDL.LU.64 R4, [R1+0x1778] ;  /* 0x0017780001047983 */ /* 0x000ee80000300a00 */
[----:B------:R-:W3:Y:S04]  /*b6020*/  LDL.LU.64 R50, [R1+0x1770] ;  /* 0x0017700001327983 */ /* 0x000ee80000300a00 */
[----:B------:R-:W3:Y:S04]  /*b6030*/  LDL.LU.64 R52, [R1+0x1760] ;  /* 0x0017600001347983 */ /* 0x000ee80000300a00 */
[----:B------:R-:W3:Y:S01]  /*b6040*/  LDL.LU R18, [R1+0xc0] ;  /* 0x0000c00001127983 */ /* 0x000ee20000300800 */
[----:B------:R-:W-:-:S02]  /*b6050*/  LOP3.LUT P4, RZ, R0, 0x10000, RZ, 0xc0, !PT ;  /* 0x0001000000ff7812 */ /* 0x000fc4000788c0ff */
[----:B------:R-:W-:Y:S02]  /*b6060*/  PRMT R61, R7, 0x7771, RZ ;  /* 0x00007771073d7816 */ /* 0x000fe400000000ff */
[----:B------:R-:W-:Y:S02]  /*b6070*/  LOP3.LUT P1, RZ, R0, 0x10000000, RZ, 0xc0, !PT ;  /* 0x1000000000ff7812 */ /* 0x000fe4000782c0ff */
[----:B------:R-:W-:-:S11]  /*b6080*/  LOP3.LUT R57, R57, 0xfffdffff, RZ, 0xc0, !PT ;  /* 0xfffdffff39397812 */ /* 0x000fd600078ec0ff */
[----:B------:R-:W-:Y:S02]  /*b6090*/  @P1 LOP3.LUT R57, R57, 0x20000, RZ, 0xfc, !PT ;  /* 0x0002000039391812 */ /* 0x000fe400078efcff */
        /* <DEDUP_REMOVED lines=9> */
[----:B------:R-:W-:Y:S01]  /*b6130*/  LOP3.LUT P1, RZ, R0, 0x1000000, RZ, 0xc0, !PT ;  /* 0x0100000000ff7812 */ /* 0x000fe2000782c0ff */
[----:B--2---:R0:W-:Y:S04]  /*b6140*/  @P4 STG.E.U8 desc[UR24][R48.64], R61 ;  /* 0x0000003d30004986 */ /* 0x0041e8000c101118 */
[----:B0-----:R-:W2:Y:S04]  /*b6150*/  LDL.LU.64 R48, [R1+0x1758] ;  /* 0x0017580001307983 */ /* 0x001ea80000300a00 */
[----:B------:R-:W2:Y:S04]  /*b6160*/  LDL.LU R19, [R1+0xb0] ;  /* 0x0000b00001137983 */ /* 0x000ea80000300800 */
[----:B------:R-:W2:Y:S01]  /*b6170*/  LDL.LU.64 R26, [R1+0x1750] ;  /* 0x00175000011a7983 */ /* 0x000ea20000300a00 */
[----:B------:R-:W-:-:S03]  /*b6180*/  LOP3.LUT R57, R57, 0xffdfffff, RZ, 0xc0, !PT ;  /* 0xffdfffff39397812 */ /* 0x000fc600078ec0ff */
[----:B------:R-:W2:Y:S01]  /*b6190*/  LDL.LU.64 R22, [R1+0x1748] ;  /* 0x0017480001167983 */ /* 0x000ea20000300a00 */
[----:B------:R-:W-:Y:S02]  /*b61a0*/  @P1 LOP3.LUT R57, R57, 0x200000, RZ, 0xfc, !PT ;  /* 0x0020000039391812 */ /* 0x000fe400078efcff */
[C---:B------:R-:W-:Y:S01]  /*b61b0*/  LOP3.LUT P1, RZ, R0.reuse, 0x800000, RZ, 0xc0, !PT ;  /* 0x0080000000ff7812 */ /* 0x040fe2000782c0ff */
[----:B------:R-:W2:Y:S01]  /*b61c0*/  LDL.LU.64 R20, [R1+0x1730] ;  /* 0x0017300001147983 */ /* 0x000ea20000300a00 */
[C---:B------:R-:W-:Y:S02]  /*b61d0*/  LOP3.LUT P5, RZ, R0.reuse, 0x20000, RZ, 0xc0, !PT ;  /* 0x0002000000ff7812 */ /* 0x040fe400078ac0ff */
[----:B------:R-:W-:Y:S01]  /*b61e0*/  LOP3.LUT R57, R57, 0xffbfffff, RZ, 0xc0, !PT ;  /* 0xffbfffff39397812 */ /* 0x000fe200078ec0ff */
[----:B------:R-:W2:Y:S01]  /*b61f0*/  LDL.LU.64 R16, [R1+0x16a0] ;  /* 0x0016a00001107983 */ /* 0x000ea20000300a00 */
[----:B------:R-:W-:Y:S02]  /*b6200*/  LOP3.LUT P6, RZ, R0, 0x40000, RZ, 0xc0, !PT ;  /* 0x0004000000ff7812 */ /* 0x000fe400078cc0ff */
[----:B------:R-:W-:-:S05]  /*b6210*/  PRMT R61, R7, 0x7772, RZ ;  /* 0x00007772073d7816 */ /* 0x000fca00000000ff */
[----:B------:R-:W-:Y:S02]  /*b6220*/  @P1 LOP3.LUT R57, R57, 0x400000, RZ, 0xfc, !PT ;  /* 0x0040000039391812 */ /* 0x000fe400078efcff */
[----:B------:R-:W-:Y:S01]  /*b6230*/  LOP3.LUT P1, RZ, R0, 0x400000, RZ, 0xc0, !PT ;  /* 0x0040000000ff7812 */ /* 0x000fe2000782c0ff */
[----:B----4-:R0:W-:Y:S01]  /*b6240*/  @P5 STG.E.U8 desc[UR24][R8.64], R61 ;  /* 0x0000003d08005986 */ /* 0x0101e2000c101118 */
[----:B------:R-:W-:Y:S02]  /*b6250*/  LOP3.LUT R57, R57, 0xff7fffff, RZ, 0xc0, !PT ;  /* 0xff7fffff39397812 */ /* 0x000fe400078ec0ff */
[----:B0-----:R-:W-:-:S09]  /*b6260*/  PRMT R61, R7, 0x7773, RZ ;  /* 0x00007773073d7816 */ /* 0x001fd200000000ff */
[----:B------:R-:W-:Y:S02]  /*b6270*/  @P1 LOP3.LUT R57, R57, 0x800000, RZ, 0xfc, !PT ;  /* 0x0080000039391812 */ /* 0x000fe400078efcff */
[C---:B------:R-:W-:Y:S01]  /*b6280*/  LOP3.LUT P1, RZ, R0.reuse, 0x200000, RZ, 0xc0, !PT ;  /* 0x0020000000ff7812 */ /* 0x040fe2000782c0ff */
[----:B---3--:R0:W-:Y:S01]  /*b6290*/  @P6 STG.E.U8 desc[UR24][R54.64], R61 ;  /* 0x0000003d36006986 */ /* 0x0081e2000c101118 */
[----:B------:R-:W-:Y:S02]  /*b62a0*/  LOP3.LUT P0, RZ, R0, 0x80000, RZ, 0xc0, !PT ;  /* 0x0008000000ff7812 */ /* 0x000fe4000780c0ff */
[----:B------:R-:W-:Y:S01]  /*b62b0*/  LOP3.LUT R57, R57, 0xfeffffff, RZ, 0xc0, !PT ;  /* 0xfeffffff39397812 */ /* 0x000fe200078ec0ff */
[----:B0-----:R-:W3:Y:S04]  /*b62c0*/  LDL.LU R54, [R1+0xa0] ;  /* 0x0000a00001367983 */ /* 0x001ee80000300800 */
[----:B------:R-:W4:Y:S04]  /*b62d0*/  LDL.LU.64 R14, [R1+0x1698] ;  /* 0x00169800010e7983 */ /* 0x000f280000300a00 */
[----:B------:R-:W-:-:S02]  /*b62e0*/  @P1 LOP3.LUT R57, R57, 0x1000000, RZ, 0xfc, !PT ;  /* 0x0100000039391812 */ /* 0x000fc400078efcff */
[----:B------:R-:W-:Y:S01]  /*b62f0*/  LOP3.LUT P1, RZ, R0, 0x100000, RZ, 0xc0, !PT ;  /* 0x0010000000ff7812 */ /* 0x000fe2000782c0ff */
[----:B------:R-:W4:Y:S01]  /*b6300*/  LDL.LU.64 R10, [R1+0x1690] ;  /* 0x00169000010a7983 */ /* 0x000f220000300a00 */
[----:B------:R-:W-:-:S03]  /*b6310*/  PRMT R61, R18, 0x7770, RZ ;  /* 0x00007770123d7816 */ /* 0x000fc600000000ff */
[----:B------:R-:W4:Y:S04]  /*b6320*/  LDL.LU R55, [R1+0x90] ;  /* 0x0000900001377983 */ /* 0x000f280000300800 */
[----:B------:R0:W-:Y:S04]  /*b6330*/  @P0 STG.E.U8 desc[UR24][R4.64], R61 ;  /* 0x0000003d04000986 */ /* 0x0001e8000c101118 */
[----:B------:R-:W4:Y:S04]  /*b6340*/  LDL.LU.64 R8, [R1+0x1680] ;  /* 0x0016800001087983 */ /* 0x000f280000300a00 */
[----:B------:R-:W4:Y:S01]  /*b6350*/  LDL.LU.64 R6, [R1+0x1678] ;  /* 0x0016780001067983 */ /* 0x000f220000300a00 */
[----:B0-----:R-:W-:-:S03]  /*b6360*/  PRMT R61, R18, 0x7771, RZ ;  /* 0x00007771123d7816 */ /* 0x001fc600000000ff */
[----:B------:R-:W4:Y:S04]  /*b6370*/  LDL.LU.64 R4, [R1+0x1670] ;  /* 0x0016700001047983 */ /* 0x000f280000300a00 */
[----:B------:R0:W-:Y:S01]  /*b6380*/  @P1 STG.E.U8 desc[UR24][R50.64], R61 ;  /* 0x0000003d32001986 */ /* 0x0001e2000c101118 */
[C---:B------:R-:W-:Y:S02]  /*b6390*/  LOP3.LUT P1, RZ, R57.reuse, 0x1000000, RZ, 0xc0, !PT ;  /* 0x0100000039ff7812 */ /* 0x040fe4000782c0ff */
[----:B0-----:R-:W-:Y:S01]  /*b63a0*/  PRMT R61, R18, 0x7772, RZ ;  /* 0x00007772123d7816 */ /* 0x001fe200000000ff */
[----:B------:R-:W4:Y:S10]  /*b63b0*/  LDL.LU.64 R50, [R1+0x1668] ;  /* 0x0016680001327983 */ /* 0x000f340000300a00 */
[----:B------:R0:W-:Y:S01]  /*b63c0*/  @P1 STG.E.U8 desc[UR24][R52.64], R61 ;  /* 0x0000003d34001986 */ /* 0x0001e2000c101118 */
[----:B------:R-:W-:-:S03]  /*b63d0*/  LOP3.LUT P1, RZ, R57, 0x800000, RZ, 0xc0, !PT ;  /* 0x0080000039ff7812 */ /* 0x000fc6000782c0ff */
[----:B0-----:R-:W4:Y:S01]  /*b63e0*/  LDL.LU.64 R52, [R1+0x1660] ;  /* 0x0016600001347983 */ /* 0x001f220000300a00 */
[----:B------:R-:W-:-:S09]  /*b63f0*/  PRMT R61, R18, 0x7773, RZ ;  /* 0x00007773123d7816 */ /* 0x000fd200000000ff */
[----:B--2---:R0:W-:Y:S04]  /*b6400*/  @P1 STG.E.U8 desc[UR24][R48.64], R61 ;  /* 0x0000003d30001986 */ /* 0x0041e8000c101118 */
[----:B0-----:R-:W2:Y:S01]  /*b6410*/  LDL.LU.64 R48, [R1+0x1648] ;  /* 0x0016480001307983 */ /* 0x001ea20000300a00 */
        /* <DEDUP_REMOVED lines=13> */
[----:B---3--:R-:W-:-:S11]  /*b64f0*/  PRMT R61, R54, 0x7770, RZ ;  /* 0x00007770363d7816 */ /* 0x008fd600000000ff */
[----:B----4-:R0:W-:Y:S01]  /*b6500*/  @P1 STG.E.U8 desc[UR24][R14.64], R61 ;  /* 0x0000003d0e001986 */ /* 0x0101e2000c101118 */
        /* <DEDUP_REMOVED lines=16> */
[----:B------:R0:W-:Y:S02]  /*b6610*/  @P5 STG.E.U8 desc[UR24][R50.64], R61 ;  /* 0x0000003d32005986 */ /* 0x0001e4000c101118 */
[----:B0-----:R-:W-:-:S05]  /*b6620*/  PRMT R61, R55, 0x7772, RZ ;  /* 0x00007772373d7816 */ /* 0x001fca00000000ff */
[----:B------:R0:W-:Y:S02]  /*b6630*/  @P6 STG.E.U8 desc[UR24][R52.64], R61 ;  /* 0x0000003d34006986 */ /* 0x0001e4000c101118 */
[----:B0-----:R-:W-:-:S05]  /*b6640*/  PRMT R61, R55, 0x7773, RZ ;  /* 0x00007773373d7816 */ /* 0x001fca00000000ff */
[----:B--2---:R0:W-:Y:S04]  /*b6650*/  @P0 STG.E.U8 desc[UR24][R48.64], R61 ;  /* 0x0000003d30000986 */ /* 0x0041e8000c101118 */
[----:B0-----:R-:W2:Y:S04]  /*b6660*/  LDL.LU.64 R48, [R1+0x1640] ;  /* 0x0016400001307983 */ /* 0x001ea80000300a00 */
[----:B------:R-:W3:Y:S04]  /*b6670*/  LDL.LU.64 R8, [R1+0x1638] ;  /* 0x0016380001087983 */ /* 0x000ee80000300a00 */
[----:B------:R-:W4:Y:S04]  /*b6680*/  LDL.LU.64 R6, [R1+0x1628] ;  /* 0x0016280001067983 */ /* 0x000f280000300a00 */
[----:B------:R-:W2:Y:S04]  /*b6690*/  LDL.LU R55, [R1+0xc4] ;  /* 0x0000c40001377983 */ /* 0x000ea80000300800 */
[----:B------:R-:W4:Y:S04]  /*b66a0*/  LDL.LU.64 R4, [R1+0x1620] ;  /* 0x0016200001047983 */ /* 0x000f280000300a00 */
[----:B------:R-:W4:Y:S04]  /*b66b0*/  LDL.LU.64 R50, [R1+0x1618] ;  /* 0x0016180001327983 */ /* 0x000f280000300a00 */
[----:B------:R-:W4:Y:S04]  /*b66c0*/  LDL.LU.64 R52, [R1+0x1610] ;  /* 0x0016100001347983 */ /* 0x000f280000300a00 */
[----:B------:R-:W4:Y:S01]  /*b66d0*/  LDL.LU R27, [R1+0xb4] ;  /* 0x0000b400011b7983 */ /* 0x000f220000300800 */
[----:B------:R-:W-:-:S02]  /*b66e0*/  LOP3.LUT P4, RZ, R60, 0x8, RZ, 0xc0, !PT ;  /* 0x000000083cff7812 */ /* 0x000fc4000788c0ff */
        /* <DEDUP_REMOVED lines=13> */
[----:B------:R-:W-:Y:S02]  /*b67c0*/  LOP3.LUT R57, R57, 0xffffdfff, RZ, 0xc0, !PT ;  /* 0xffffdfff39397812 */ /* 0x000fe400078ec0ff */
[----:B--2---:R-:W-:-:S05]  /*b67d0*/  PRMT R61, R55, 0x7770, RZ ;  /* 0x00007770373d7816 */ /* 0x004fca00000000ff */
[----:B------:R0:W-:Y:S04]  /*b67e0*/  @P4 STG.E.U8 desc[UR24][R48.64], R61 ;  /* 0x0000003d30004986 */ /* 0x0001e8000c101118 */
[----:B0-----:R-:W2:Y:S04]  /*b67f0*/  LDL.LU.64 R48, [R1+0x1608] ;  /* 0x0016080001307983 */ /* 0x001ea80000300a00 */
[----:B------:R-:W2:Y:S04]  /*b6800*/  LDL.LU R54, [R1+0xa4] ;  /* 0x0000a40001367983 */ /* 0x000ea80000300800 */
[----:B------:R-:W2:Y:S04]  /*b6810*/  LDL.LU.64 R22, [R1+0x15f8] ;  /* 0x0015f80001167983 */ /* 0x000ea80000300a00 */
[----:B------:R-:W2:Y:S01]  /*b6820*/  LDL.LU.64 R20, [R1+0x15f0] ;  /* 0x0015f00001147983 */ /* 0x000ea20000300a00 */
[----:B------:R-:W-:-:S02]  /*b6830*/  @P1 LOP3.LUT R57, R57, 0x2000, RZ, 0xfc, !PT ;  /* 0x0000200039391812 */ /* 0x000fc400078efcff */
[----:B------:R-:W-:Y:S01]  /*b6840*/  LOP3.LUT P1, RZ, R60, 0x400, RZ, 0xc0, !PT ;  /* 0x000004003cff7812 */ /* 0x000fe2000782c0ff */
[----:B------:R-:W2:Y:S01]  /*b6850*/  LDL.LU.64 R18, [R1+0x15e8] ;  /* 0x0015e80001127983 */ /* 0x000ea20000300a00 */
[----:B------:R-:W-:-:S03]  /*b6860*/  LOP3.LUT R57, R57, 0xffffbfff, RZ, 0xc0, !PT ;  /* 0xffffbfff39397812 */ /* 0x000fc600078ec0ff */
[----:B------:R-:W2:Y:S01]  /*b6870*/  LDL.LU.64 R16, [R1+0x15d8] ;  /* 0x0015d80001107983 */ /* 0x000ea20000300a00 */
[C---:B------:R-:W-:Y:S02]  /*b6880*/  LOP3.LUT P5, RZ, R60.reuse, 0x10, RZ, 0xc0, !PT ;  /* 0x000000103cff7812 */ /* 0x040fe400078ac0ff */
[C---:B------:R-:W-:Y:S01]  /*b6890*/  LOP3.LUT P6, RZ, R60.reuse, 0x20, RZ, 0xc0, !PT ;  /* 0x000000203cff7812 */ /* 0x040fe200078cc0ff */
[----:B------:R-:W2:Y:S04]  /*b68a0*/  LDL.LU.64 R14, [R1+0x15d0] ;  /* 0x0015d000010e7983 */ /* 0x000ea80000300a00 */
[----:B------:R-:W-:Y:S01]  /*b68b0*/  @P1 LOP3.LUT R57, R57, 0x4000, RZ, 0xfc, !PT ;  /* 0x0000400039391812 */ /* 0x000fe200078efcff */
[----:B------:R-:W2:Y:S01]  /*b68c0*/  LDL.LU.64 R10, [R1+0x15c8] ;  /* 0x0015c800010a7983 */ /* 0x000ea20000300a00 */
[----:B------:R-:W-:-:S02]  /*b68d0*/  LOP3.LUT P1, RZ, R60, 0x200, RZ, 0xc0, !PT ;  /* 0x000002003cff7812 */ /* 0x000fc4000782c0ff */
[----:B------:R-:W-:Y:S02]  /*b68e0*/  LOP3.LUT R57, R57, 0xffff7fff, RZ, 0xc0, !PT ;  /* 0xffff7fff39397812 */ /* 0x000fe400078ec0ff */
[----:B------:R-:W-:-:S09]  /*b68f0*/  PRMT R61, R55, 0x7771, RZ ;  /* 0x00007771373d7816 */ /* 0x000fd200000000ff */
[----:B------:R-:W-:Y:S02]  /*b6900*/  @P1 LOP3.LUT R57, R57, 0x8000, RZ, 0xfc, !PT ;  /* 0x0000800039391812 */ /* 0x000fe400078efcff */
[C---:B------:R-:W-:Y:S01]  /*b6910*/  LOP3.LUT P1, RZ, R60.reuse, 0x100, RZ, 0xc0, !PT ;  /* 0x000001003cff7812 */ /* 0x040fe2000782c0ff */
[----:B---3--:R0:W-:Y:S01]  /*b6920*/  @P5 STG.E.U8 desc[UR24][R8.64], R61 ;  /* 0x0000003d08005986 */ /* 0x0081e2000c101118 */
[----:B------:R-:W-:Y:S02]  /*b6930*/  LOP3.LUT P0, RZ, R60, 0x40, RZ, 0xc0, !PT ;  /* 0x000000403cff7812 */ /* 0x000fe4000780c0ff */
[----:B------:R-:W-:Y:S02]  /*b6940*/  LOP3.LUT R57, R57, 0xfffeffff, RZ, 0xc0, !PT ;  /* 0xfffeffff39397812 */ /* 0x000fe400078ec0ff */
[----:B0-----:R-:W-:Y:S01]  /*b6950*/  PRMT R61, R55, 0x7772, RZ ;  /* 0x00007772373d7816 */ /* 0x001fe200000000ff */
[----:B------:R-:W3:Y:S06]  /*b6960*/  LDL.LU.64 R8, [R1+0x15c0] ;  /* 0x0015c00001087983 */ /* 0x000eec0000300a00 */
[----:B------:R-:W-:-:S02]  /*b6970*/  @P1 LOP3.LUT R57, R57, 0x10000, RZ, 0xfc, !PT ;  /* 0x0001000039391812 */ /* 0x000fc400078efcff */
[----:B------:R-:W-:Y:S01]  /*b6980*/  LOP3.LUT P1, RZ, R60, 0x80, RZ, 0xc0, !PT ;  /* 0x000000803cff7812 */ /* 0x000fe2000782c0ff */
[----:B----4-:R0:W-:Y:S02]  /*b6990*/  @P6 STG.E.U8 desc[UR24][R6.64], R61 ;  /* 0x0000003d06006986 */ /* 0x0101e4000c101118 */
[----:B0-----:R-:W-:Y:S02]  /*b69a0*/  PRMT R61, R55, 0x7773, RZ ;  /* 0x00007773373d7816 */ /* 0x001fe400000000ff */
[----:B------:R-:W4:Y:S04]  /*b69b0*/  LDL.LU.64 R6, [R1+0x15b8] ;  /* 0x0015b80001067983 */ /* 0x000f280000300a00 */
[----:B------:R0:W-:Y:S02]  /*b69c0*/  @P0 STG.E.U8 desc[UR24][R4.64], R61 ;  /* 0x0000003d04000986 */ /* 0x0001e4000c101118 */
[----:B0-----:R-:W-:-:S02]  /*b69d0*/  PRMT R61, R27, 0x7770, RZ ;  /* 0x000077701b3d7816 */ /* 0x001fc400000000ff */
[----:B------:R-:W4:Y:S04]  /*b69e0*/  LDL.LU.64 R4, [R1+0x948] ;  /* 0x0009480001047983 */ /* 0x000f280000300a00 */
[----:B------:R0:W-:Y:S01]  /*b69f0*/  @P1 STG.E.U8 desc[UR24][R50.64], R61 ;  /* 0x0000003d32001986 */ /* 0x0001e2000c101118 */
[----:B------:R-:W-:-:S03]  /*b6a00*/  LOP3.LUT P1, RZ, R57, 0x10000, RZ, 0xc0, !PT ;  /* 0x0001000039ff7812 */ /* 0x000fc6000782c0ff */
[----:B------:R-:W4:Y:S01]  /*b6a10*/  LDL.LU R55, [R1+0xc8] ;  /* 0x0000c80001377983 */ /* 0x000f220000300800 */
[----:B0-----:R-:W-:-:S03]  /*b6a20*/  PRMT R61, R27, 0x7771, RZ ;  /* 0x000077711b3d7816 */ /* 0x001fc600000000ff */
[----:B------:R-:W4:Y:S06]  /*b6a30*/  LDL.LU.64 R50, [R1+0x940] ;  /* 0x0009400001327983 */ /* 0x000f2c0000300a00 */
        /* <DEDUP_REMOVED lines=28> */
[----:B---3--:R0:W-:Y:S01]  /*b6c00*/  @P2 STG.E.U8 desc[UR24][R8.64], R61 ;  /* 0x0000003d08002986 */ /* 0x0081e2000c101118 */
[----:B------:R-:W-:Y:S02]  /*b6c10*/  LOP3.LUT P5, RZ, R60, 0x80000, RZ, 0xc0, !PT ;  /* 0x000800003cff7812 */ /* 0x000fe400078ac0ff */
[----:B0-----:R-:W-:-:S05]  /*b6c20*/  PRMT R61, R59, 0x7772, RZ ;  /* 0x000077723b3d7816 */ /* 0x001fca00000000ff */
[----:B----4-:R0:W-:Y:S01]  /*b6c30*/  @P3 STG.E.U8 desc[UR24][R6.64], R61 ;  /* 0x0000003d06003986 */ /* 0x0101e2000c101118 */
[C---:B------:R-:W-:Y:S02]  /*b6c40*/  LOP3.LUT P6, RZ, R60.reuse, 0x100000, RZ, 0xc0, !PT ;  /* 0x001000003cff7812 */ /* 0x040fe400078cc0ff */
[----:B0-----:R-:W-:Y:S02]  /*b6c50*/  PRMT R61, R59, 0x7773, RZ ;  /* 0x000077733b3d7816 */ /* 0x001fe400000000ff */
[----:B------:R-:W-:Y:S01]  /*b6c60*/  LOP3.LUT P0, RZ, R60, 0x200000, RZ, 0xc0, !PT ;  /* 0x002000003cff7812 */ /* 0x000fe2000780c0ff */
[----:B------:R-:W3:Y:S04]  /*b6c70*/  LDL.LU R59, [R1+0x3700] ;  /* 0x00370000013b7983 */ /* 0x000ee80000300800 */
[----:B------:R0:W-:Y:S02]  /*b6c80*/  @P4 STG.E.U8 desc[UR24][R4.64], R61 ;  /* 0x0000003d04004986 */ /* 0x0001e4000c101118 */
[----:B0-----:R-:W-:-:S05]  /*b6c90*/  PRMT R61, R55, 0x7770, RZ ;  /* 0x00007770373d7816 */ /* 0x001fca00000000ff */
[----:B------:R0:W-:Y:S02]  /*b6ca0*/  @P5 STG.E.U8 desc[UR24][R50.64], R61 ;  /* 0x0000003d32005986 */ /* 0x0001e4000c101118 */
[----:B0-----:R-:W-:-:S05]  /*b6cb0*/  PRMT R61, R55, 0x7771, RZ ;  /* 0x00007771373d7816 */ /* 0x001fca00000000ff */
[----:B------:R0:W-:Y:S02]  /*b6cc0*/  @P6 STG.E.U8 desc[UR24][R52.64], R61 ;  /* 0x0000003d34006986 */ /* 0x0001e4000c101118 */
[----:B0-----:R-:W-:-:S05]  /*b6cd0*/  PRMT R61, R55, 0x7772, RZ ;  /* 0x00007772373d7816 */ /* 0x001fca00000000ff */
[----:B--2---:R0:W-:Y:S04]  /*b6ce0*/  @P0 STG.E.U8 desc[UR24][R48.64], R61 ;  /* 0x0000003d30000986 */ /* 0x0041e8000c101118 */
[----:B0-----:R-:W2:Y:S04]  /*b6cf0*/  LDL.LU.64 R48, [R1+0x8e0] ;  /* 0x0008e00001307983 */ /* 0x001ea80000300a00 */
[----:B------:R-:W4:Y:S04]  /*b6d00*/  LDL.LU.64 R8, [R1+0x8c8] ;  /* 0x0008c80001087983 */ /* 0x000f280000300a00 */
[----:B------:R-:W4:Y:S04]  /*b6d10*/  LDL.LU.64 R6, [R1+0x8c0] ;  /* 0x0008c00001067983 */ /* 0x000f280000300a00 */
[----:B------:R-:W4:Y:S04]  /*b6d20*/  LDL.LU.64 R4, [R1+0x8b8] ;  /* 0x0008b80001047983 */ /* 0x000f280000300a00 */
[----:B------:R-:W4:Y:S04]  /*b6d30*/  LDL.LU R52, [R1+0xb8] ;  /* 0x0000b80001347983 */ /* 0x000f280000300800 */
[----:B------:R-:W4:Y:S04]  /*b6d40*/  LDL.LU.64 R50, [R1+0x898] ;  /* 0x0008980001327983 */ /* 0x000f280000300a00 */
[----:B------:R-:W4:Y:S01]  /*b6d50*/  LDL.LU R14, [R1+0xa8] ;  /* 0x0000a800010e7983 */ /* 0x000f220000300800 */
[----:B------:R-:W-:-:S02]  /*b6d60*/  PRMT R61, R55, 0x7773, RZ ;  /* 0x00007773373d7816 */ /* 0x000fc400000000ff */
[C---:B------:R-:W-:Y:S01]  /*b6d70*/  LOP3.LUT P4, RZ, R60.reuse, 0x400000, RZ, 0xc0, !PT ;  /* 0x004000003cff7812 */ /* 0x040fe2000788c0ff */
[----:B------:R-:W4:Y:S01]  /*b6d80*/  LDL.LU.64 R54, [R1+0x890] ;  /* 0x0008900001367983 */ /* 0x000f220000300a00 */
[----:B------:R-:W-:Y:S02]  /*b6d90*/  LOP3.LUT R57, R57, 0xfffffffd, RZ, 0xc0, !PT ;  /* 0xfffffffd39397812 */ /* 0x000fe400078ec0ff */
[C---:B------:R-:W-:Y:S02]  /*b6da0*/  LOP3.LUT P5, RZ, R60.reuse, 0x800000, RZ, 0xc0, !PT ;  /* 0x008000003cff7812 */ /* 0x040fe400078ac0ff */
[----:B------:R-:W-:Y:S02]  /*b6db0*/  LOP3.LUT P6, RZ, R60, 0x1000000, RZ, 0xc0, !PT ;  /* 0x010000003cff7812 */ /* 0x000fe400078cc0ff */
[----:B---3--:R-:W-:-:S05]  /*b6dc0*/  LOP3.LUT P1, RZ, R59, 0x4, RZ, 0xc0, !PT ;  /* 0x000000043bff7812 */ /* 0x008fca000782c0ff */
[----:B--2---:R0:W-:Y:S04]  /*b6dd0*/  @P4 STG.E.U8 desc[UR24][R48.64], R61 ;  /* 0x0000003d30004986 */ /* 0x0041e8000c101118 */
[----:B0-----:R-:W2:Y:S04]  /*b6de0*/  LDL.LU.64 R48, [R1+0x868] ;  /* 0x0008680001307983 */ /* 0x001ea80000300a00 */
[----:B------:R-:W-:Y:S02]  /*b6df0*/  @P1 LOP3.LUT R57, R57, 0x2, RZ, 0xfc, !PT ;  /* 0x0000000239391812 */ /* 0x000fe400078efcff */
[----:B------:R-:W-:Y:S01]  /*b6e00*/  LOP3.LUT P1, RZ, R59, 0x2, RZ, 0xc0, !PT ;  /* 0x000000023bff7812 */ /* 0x000fe2000782c0ff */
[----:B------:R-:W3:Y:S01]  /*b6e10*/  LDL.LU.64 R26, [R1+0x840] ;  /* 0x00084000011a7983 */ /* 0x000ee20000300a00 */
[----:B------:R-:W-:-:S03]  /*b6e20*/  LOP3.LUT R57, R57, 0xfffffffb, RZ, 0xc0, !PT ;  /* 0xfffffffb39397812 */ /* 0x000fc600078ec0ff */
[----:B------:R-:W3:Y:S04]  /*b6e30*/  LDL.LU.64 R22, [R1+0x838] ;  /* 0x0008380001167983 */ /* 0x000ee80000300a00 */
[----:B------:R-:W3:Y:S04]  /*b6e40*/  LDL.LU R15, [R1+0x98] ;  /* 0x00009800010f7983 */ /* 0x000ee80000300800 */
[----:B------:R-:W-:Y:S01]  /*b6e50*/  @P1 LOP3.LUT R57, R57, 0x4, RZ, 0xfc, !PT ;  /* 0x0000000439391812 */ /* 0x000fe200078efcff */
[----:B------:R-:W3:Y:S01]  /*b6e60*/  LDL.LU.64 R20, [R1+0x830] ;  /* 0x0008300001147983 */ /* 0x000ee20000300a00 */
[----:B------:R-:W-:-:S02]  /*b6e70*/  LOP3.LUT P1, RZ, R59, 0x1, RZ, 0xc0, !PT ;  /* 0x000000013bff7812 */ /* 0x000fc4000782c0ff */
[----:B------:R-:W-:Y:S01]  /*b6e80*/  LOP3.LUT R57, R57, 0xfffffff7, RZ, 0xc0, !PT ;  /* 0xfffffff739397812 */ /* 0x000fe200078ec0ff */
[----:B------:R-:W3:Y:S01]  /*b6e90*/  LDL.LU.64 R18, [R1+0x818] ;  /* 0x0008180001127983 */ /* 0x000ee20000300a00 */
[----:B----4-:R-:W-:-:S03]  /*b6ea0*/  PRMT R61, R52, 0x7770, RZ ;  /* 0x00007770343d7816 */ /* 0x010fc600000000ff */
[----:B------:R-:W4:Y:S06]  /*b6eb0*/  LDL.LU.64 R16, [R1+0x810] ;  /* 0x0008100001107983 */ /* 0x000f2c0000300a00 */
[----:B------:R-:W-:Y:S01]  /*b6ec0*/  @P1 LOP3.LUT R57, R57, 0x8, RZ, 0xfc, !PT ;  /* 0x0000000839391812 */ /* 0x000fe200078efcff */
[----:B------:R0:W-:Y:S01]  /*b6ed0*/  @P5 STG.E.U8 desc[UR24][R8.64], R61 ;  /* 0x0000003d08005986 */ /* 0x0001e2000c101118 */
[C---:B------:R-:W-:Y:S02]  /*b6ee0*/  LOP3.LUT P1, RZ, R60.reuse, 0x80000000, RZ, 0xc0, !PT ;  /* 0x800000003cff7812 */ /* 0x040fe4000782c0ff */
[----:B------:R-:W-:Y:S01]  /*b6ef0*/  LOP3.LUT R57, R57, 0xffffffef, RZ, 0xc0, !PT ;  /* 0xffffffef39397812 */ /* 0x000fe200078ec0ff */
[----:B------:R-:W4:Y:S01]  /*b6f00*/  LDL.LU R53, [R1+0xcc] ;  /* 0x0000cc0001357983 */ /* 0x000f220000300800 */
[----:B------:R-:W-:-:S03]  /*b6f10*/  LOP3.LUT P0, RZ, R60, 0x2000000, RZ, 0xc0, !PT ;  /* 0x020000003cff7812 */ /* 0x000fc6000780c0ff */
[----:B------:R-:W4:Y:S01]  /*b6f20*/  LDL.LU.64 R10, [R1+0x800] ;  /* 0x00080000010a7983 */ /* 0x000f220000300a00 */
[----:B0-----:R-:W-:-:S03]  /*b6f30*/  PRMT R61, R52, 0x7771, RZ ;  /* 0x00007771343d7816 */ /* 0x001fc600000000ff */
[----:B------:R-:W4:Y:S02]  /*b6f40*/  LDL.LU.64 R8, [R1+0x7e8] ;  /* 0x0007e80001087983 */ /* 0x000f240000300a00 */
        /* <DEDUP_REMOVED lines=11> */
[----:B------:R-:W-:Y:S01]  /*b7000*/  LOP3.LUT R57, R57, 0xfffffeff, RZ, 0xc0, !PT ;  /* 0xfffffeff39397812 */ /* 0x000fe200078ec0ff */
[----:B------:R0:W-:Y:S10]  /*b7010*/  @P6 STG.E.U8 desc[UR24][R6.64], R61 ;  /* 0x0000003d06006986 */ /* 0x0001f4000c101118 */
[----:B------:R-:W-:-:S02]  /*b7020*/  @P1 LOP3.LUT R57, R57, 0x100, RZ, 0xfc, !PT ;  /* 0x0000010039391812 */ /* 0x000fc400078efcff */
[----:B------:R-:W-:Y:S01]  /*b7030*/  LOP3.LUT P1, RZ, R60, 0x4000000, RZ, 0xc0, !PT ;  /* 0x040000003cff7812 */ /* 0x000fe2000782c0ff */
[----:B0-----:R-:W4:Y:S01]  /*b7040*/  LDL.LU.64 R6, [R1+0x7e0] ;  /* 0x0007e00001067983 */ /* 0x001f220000300a00 */
[----:B------:R-:W-:-:S05]  /*b7050*/  PRMT R61, R52, 0x7772, RZ ;  /* 0x00007772343d7816 */ /* 0x000fca00000000ff */
[----:B------:R0:W-:Y:S02]  /*b7060*/  @P0 STG.E.U8 desc[UR24][R4.64], R61 ;  /* 0x0000003d04000986 */ /* 0x0001e4000c101118 */
[----:B0-----:R-:W-:Y:S02]  /*b7070*/  PRMT R61, R52, 0x7773, RZ ;  /* 0x00007773343d7816 */ /* 0x001fe400000000ff */
        /* <DEDUP_REMOVED lines=14> */
[----:B---3--:R0:W-:Y:S01]  /*b7160*/  @P1 STG.E.U8 desc[UR24][R26.64], R61 ;  /* 0x0000003d1a001986 */ /* 0x0081e2000c101118 */
        /* <DEDUP_REMOVED lines=36> */
[----:B------:R-:W4:Y:S04]  /*b73b0*/  LDL.LU.64 R4, [R1+0x778] ;  /* 0x0007780001047983 */ /* 0x000f280000300a00 */
[----:B------:R-:W4:Y:S04]  /*b73c0*/  LDL.LU.64 R50, [R1+0x768] ;  /* 0x0007680001327983 */ /* 0x000f280000300a00 */
[----:B------:R-:W4:Y:S01]  /*b73d0*/  LDL.LU R53, [R1+0xac] ;  /* 0x0000ac0001357983 */ /* 0x000f220000300800 */
[----:B------:R-:W-:-:S03]  /*b73e0*/  LOP3.LUT P4, RZ, R59, 0x200, RZ, 0xc0, !PT ;  /* 0x000002003bff7812 */ /* 0x000fc6000788c0ff */
[----:B------:R-:W4:Y:S01]  /*b73f0*/  LDL.LU.64 R54, [R1+0x760] ;  /* 0x0007600001367983 */ /* 0x000f220000300a00 */
[----:B------:R-:W-:-:S03]  /*b7400*/  PRMT R61, R52, 0x7772, RZ ;  /* 0x00007772343d7816 */ /* 0x000fc600000000ff */
[----:B------:R-:W4:Y:S01]  /*b7410*/  LDL.LU R21, [R1+0x9c] ;  /* 0x00009c0001157983 */ /* 0x000f220000300800 */
        /* <DEDUP_REMOVED lines=9> */
[C---:B------:R-:W-:Y:S02]  /*b74b0*/  LOP3.LUT P1, RZ, R59.reuse, 0x40000, RZ, 0xc0, !PT ;  /* 0x000400003bff7812 */ /* 0x040fe4000782c0ff */
[----:B------:R-:W-:Y:S02]  /*b74c0*/  LOP3.LUT R60, R60, 0xefffffff, RZ, 0xc0, !PT ;  /* 0xefffffff3c3c7812 */ /* 0x000fe400078ec0ff */
[----:B------:R-:W-:-:S09]  /*b74d0*/  LOP3.LUT P5, RZ, R59, 0x400, RZ, 0xc0, !PT ;  /* 0x000004003bff7812 */ /* 0x000fd200078ac0ff */
[----:B------:R-:W-:Y:S02]  /*b74e0*/  @P1 LOP3.LUT R60, R60, 0x10000000, RZ, 0xfc, !PT ;  /* 0x100000003c3c1812 */ /* 0x000fe400078efcff */
[----:B------:R-:W-:Y:S01]  /*b74f0*/  LOP3.LUT P1, RZ, R59, 0x20000, RZ, 0xc0, !PT ;  /* 0x000200003bff7812 */ /* 0x000fe2000782c0ff */
[----:B--2---:R0:W-:Y:S04]  /*b7500*/  @P4 STG.E.U8 desc[UR24][R48.64], R61 ;  /* 0x0000003d30004986 */ /* 0x0041e8000c101118 */
[----:B0-----:R-:W2:Y:S04]  /*b7510*/  LDL.LU.64 R48, [R1+0x758] ;  /* 0x0007580001307983 */ /* 0x001ea80000300a00 */
[----:B------:R-:W2:Y:S01]  /*b7520*/  LDL.LU.64 R26, [R1+0x750] ;  /* 0x00075000011a7983 */ /* 0x000ea20000300a00 */
[----:B------:R-:W-:-:S03]  /*b7530*/  LOP3.LUT R60, R60, 0xdfffffff, RZ, 0xc0, !PT ;  /* 0xdfffffff3c3c7812 */ /* 0x000fc600078ec0ff */
[----:B------:R-:W2:Y:S01]  /*b7540*/  LDL.LU.64 R22, [R1+0x748] ;  /* 0x0007480001167983 */ /* 0x000ea20000300a00 */
[----:B------:R-:W-:Y:S02]  /*b7550*/  @P1 LOP3.LUT R60, R60, 0x20000000, RZ, 0xfc, !PT ;  /* 0x200000003c3c1812 */ /* 0x000fe400078efcff */
[----:B------:R-:W-:Y:S02]  /*b7560*/  PRMT R61, R52, 0x7773, RZ ;  /* 0x00007773343d7816 */ /* 0x000fe400000000ff */
[----:B------:R-:W-:-:S03]  /*b7570*/  LOP3.LUT P1, RZ, R59, 0x10000, RZ, 0xc0, !PT ;  /* 0x000100003bff7812 */ /* 0x000fc6000782c0ff */
[----:B---3--:R0:W-:Y:S01]  /*b7580*/  @P5 STG.E.U8 desc[UR24][R6.64], R61 ;  /* 0x0000003d06005986 */ /* 0x0081e2000c101118 */
[----:B------:R-:W-:-:S03]  /*b7590*/  LOP3.LUT R60, R60, 0xbfffffff, RZ, 0xc0, !PT ;  /* 0xbfffffff3c3c7812 */ /* 0x000fc600078ec0ff */
[----:B0-----:R-:W3:Y:S04]  /*b75a0*/  LDL.LU R6, [R1+0x80] ;  /* 0x0000800001067983 */ /* 0x001ee80000300800 */
[----:B------:R-:W3:Y:S02]  /*b75b0*/  LDL.LU.64 R18, [R1+0x720] ;  /* 0x0007200001127983 */ /* 0x000ee40000300a00 */
[----:B------:R-:W-:Y:S02]  /*b75c0*/  @P1 LOP3.LUT R60, R60, 0x40000000, RZ, 0xfc, !PT ;  /* 0x400000003c3c1812 */ /* 0x000fe400078efcff */
[----:B------:R-:W-:Y:S01]  /*b75d0*/  LOP3.LUT P1, RZ, R59, 0x8000, RZ, 0xc0, !PT ;  /* 0x000080003bff7812 */ /* 0x000fe2000782c0ff */
[----:B------:R-:W3:Y:S01]  /*b75e0*/  LDL.LU.64 R16, [R1+0x708] ;  /* 0x0007080001107983 */ /* 0x000ee20000300a00 */
[----:B------:R-:W-:-:S02]  /*b75f0*/  LOP3.LUT R60, R60, 0x7fffffff, RZ, 0xc0, !PT ;  /* 0x7fffffff3c3c7812 */ /* 0x000fc400078ec0ff */
[C---:B------:R-:W-:Y:S01]  /*b7600*/  LOP3.LUT P6, RZ, R59.reuse, 0x800, RZ, 0xc0, !PT ;  /* 0x000008003bff7812 */ /* 0x040fe200078cc0ff */
[----:B------:R-:W3:Y:S01]  /*b7610*/  LDL.LU.64 R14, [R1+0x700] ;  /* 0x00070000010e7983 */ /* 0x000ee20000300a00 */
[----:B------:R-:W-:Y:S02]  /*b7620*/  LOP3.LUT P0, RZ, R59, 0x1000, RZ, 0xc0, !PT ;  /* 0x000010003bff7812 */ /* 0x000fe4000780c0ff */
[----:B------:R-:W-:Y:S01]  /*b7630*/  LOP3.LUT R57, R57, 0xfffffffe, RZ, 0xc0, !PT ;  /* 0xfffffffe39397812 */ /* 0x000fe200078ec0ff */
[----:B------:R-:W3:Y:S04]  /*b7640*/  LDL.LU.64 R10, [R1+0x6f0] ;  /* 0x0006f000010a7983 */ /* 0x000ee80000300a00 */
[----:B------:R-:W-:Y:S02]  /*b7650*/  @P1 LOP3.LUT R60, R60, 0x80000000, RZ, 0xfc, !PT ;  /* 0x800000003c3c1812 */ /* 0x000fe400078efcff */
[----:B------:R-:W-:-:S02]  /*b7660*/  LOP3.LUT P1, RZ, R59, 0x4000, RZ, 0xc0, !PT ;  /* 0x000040003bff7812 */ /* 0x000fc4000782c0ff */
[----:B----4-:R-:W-:-:S05]  /*b7670*/  PRMT R61, R53, 0x7770, RZ ;  /* 0x00007770353d7816 */ /* 0x010fca00000000ff */
[----:B------:R0:W-:Y:S06]  /*b7680*/  @P6 STG.E.U8 desc[UR24][R8.64], R61 ;  /* 0x0000003d08006986 */ /* 0x0001ec000c101118 */
[----:B------:R-:W-:Y:S02]  /*b7690*/  @P1 LOP3.LUT R57, R57, 0x1, RZ, 0xfc, !PT ;  /* 0x0000000139391812 */ /* 0x000fe400078efcff */
[----:B------:R-:W-:Y:S02]  /*b76a0*/  LOP3.LUT P1, RZ, R59, 0x2000, RZ, 0xc0, !PT ;  /* 0x000020003bff7812 */ /* 0x000fe4000782c0ff */
[C---:B0-----:R-:W-:Y:S01]  /*b76b0*/  PRMT R61, R53.reuse, 0x7771, RZ ;  /* 0x00007771353d7816 */ /* 0x041fe200000000ff */
[----:B------:R-:W4:Y:S04]  /*b76c0*/  LDL.LU.64 R8, [R1+0x6d8] ;  /* 0x0006d80001087983 */ /* 0x000f280000300a00 */
[----:B------:R0:W-:Y:S02]  /*b76d0*/  @P0 STG.E.U8 desc[UR24][R4.64], R61 ;  /* 0x0000003d04000986 */ /* 0x0001e4000c101118 */
[----:B0-----:R-:W-:-:S02]  /*b76e0*/  PRMT R61, R53, 0x7772, RZ ;  /* 0x00007772353d7816 */ /* 0x001fc400000000ff */
[----:B------:R-:W4:Y:S04]  /*b76f0*/  LDL.LU.64 R4, [R1+0x6d0] ;  /* 0x0006d00001047983 */ /* 0x000f280000300a00 */
[----:B------:R0:W-:Y:S01]  /*b7700*/  @P1 STG.E.U8 desc[UR24][R50.64], R61 ;  /* 0x0000003d32001986 */ /* 0x0001e2000c101118 */
[----:B------:R-:W-:Y:S02]  /*b7710*/  LOP3.LUT P1, RZ, R57, 0x1, RZ, 0xc0, !PT ;  /* 0x0000000139ff7812 */ /* 0x000fe4000782c0ff */
[----:B------:R-:W-:Y:S01]  /*b7720*/  PRMT R57, R53, 0x7773, RZ ;  /* 0x0000777335397816 */ /* 0x000fe200000000ff */
[----:B0-----:R-:W4:Y:S10]  /*b7730*/  LDL.LU.64 R50, [R1+0x6c8] ;  /* 0x0006c80001327983 */ /* 0x001f340000300a00 */
[----:B------:R0:W-:Y:S01]  /*b7740*/  @P1 STG.E.U8 desc[UR24][R54.64], R57 ;  /* 0x0000003936001986 */ /* 0x0001e2000c101118 */
[----:B------:R-:W-:-:S03]  /*b7750*/  LOP3.LUT P1, RZ, R60, 0x80000000, RZ, 0xc0, !PT ;  /* 0x800000003cff7812 */ /* 0x000fc6000782c0ff */
[----:B------:R-:W4:Y:S04]  /*b7760*/  LDL.LU.64 R52, [R1+0x6c0] ;  /* 0x0006c00001347983 */ /* 0x000f280000300a00 */
[----:B0-----:R-:W4:Y:S01]  /*b7770*/  LDL.LU.64 R54, [R1+0x698] ;  /* 0x0006980001367983 */ /* 0x001f220000300a00 */
[----:B------:R-:W-:-:S03]  /*b7780*/  PRMT R57, R21, 0x7770, RZ ;  /* 0x0000777015397816 */ /* 0x000fc600000000ff */
[----:B------:R-:W4:Y:S04]  /*b7790*/  LDL.LU R7, [R1+0x60] ;  /* 0x0000600001077983 */ /* 0x000f280000300800 */
        /* <DEDUP_REMOVED lines=24> */
[----:B----4-:R0:W-:Y:S01]  /*b7920*/  @P2 STG.E.U8 desc[UR24][R8.64], R57 ;  /* 0x0000003908002986 */ /* 0x0101e2000c101118 */
        /* <DEDUP_REMOVED lines=9> */
[----:B0-----:R-:W-:Y:S02]  /*b79c0*/  PRMT R57, R58, 0x7773, RZ ;  /* 0x000077733a397816 */ /* 0x001fe400000000ff */
[----:B------:R-:W3:Y:S04]  /*b79d0*/  LDL.LU R58, [R1+0x36fc] ;  /* 0x0036fc00013a7983 */ /* 0x000ee80000300800 */
[----:B------:R0:W-:Y:S02]  /*b79e0*/  @P6 STG.E.U8 desc[UR24][R54.64], R57 ;  /* 0x0000003936006986 */ /* 0x0001e4000c101118 */
[----:B0-----:R-:W-:-:S05]  /*b79f0*/  PRMT R57, R7, 0x7770, RZ ;  /* 0x0000777007397816 */ /* 0x001fca00000000ff */
[----:B--2---:R0:W-:Y:S04]  /*b7a00*/  @P0 STG.E.U8 desc[UR24][R48.64], R57 ;  /* 0x0000003930000986 */ /* 0x0041e8000c101118 */
[----:B0-----:R-:W2:Y:S04]  /*b7a10*/  LDL.LU.64 R48, [R1+0x678] ;  /* 0x0006780001307983 */ /* 0x001ea80000300a00 */
[----:B------:R-:W4:Y:S04]  /*b7a20*/  LDL.LU.64 R8, [R1+0x668] ;  /* 0x0006680001087983 */ /* 0x000f280000300a00 */
[----:B------:R-:W4:Y:S04]  /*b7a30*/  LDL.LU.64 R4, [R1+0x660] ;  /* 0x0006600001047983 */ /* 0x000f280000300a00 */
[----:B------:R-:W4:Y:S04]  /*b7a40*/  LDL.LU.64 R50, [R1+0x658] ;  /* 0x0006580001327983 */ /* 0x000f280000300a00 */
[----:B------:R-:W4:Y:S04]  /*b7a50*/  LDL.LU.64 R52, [R1+0x650] ;  /* 0x0006500001347983 */ /* 0x000f280000300a00 */
[----:B------:R-:W4:Y:S04]  /*b7a60*/  LDL.LU.64 R54, [R1+0x648] ;  /* 0x0006480001367983 */ /* 0x000f280000300a00 */
[----:B------:R-:W4:Y:S01]  /*b7a70*/  LDL.LU R27, [R1+0x50] ;  /* 0x00005000011b7983 */ /* 0x000f220000300800 */
[----:B------:R-:W-:-:S02]  /*b7a80*/  LOP3.LUT P4, RZ, R59, 0x10000000, RZ, 0xc0, !PT ;  /* 0x100000003bff7812 */ /* 0x000fc4000788c0ff */
[----:B------:R-:W-:Y:S02]  /*b7a90*/  PRMT R57, R7, 0x7771, RZ ;  /* 0x0000777107397816 */ /* 0x000fe400000000ff */
[----:B------:R-:W-:Y:S02]  /*b7aa0*/  LOP3.LUT R60, R60, 0xfffdffff, RZ, 0xc0, !PT ;  /* 0xfffdffff3c3c7812 */ /* 0x000fe400078ec0ff */
[C---:B------:R-:W-:Y:S02]  /*b7ab0*/  LOP3.LUT P5, RZ, R59.reuse, 0x20000000, RZ, 0xc0, !PT ;  /* 0x200000003bff7812 */ /* 0x040fe400078ac0ff */
[C---:B------:R-:W-:Y:S02]  /*b7ac0*/  LOP3.LUT P6, RZ, R59.reuse, 0x40000000, RZ, 0xc0, !PT ;  /* 0x400000003bff7812 */ /* 0x040fe400078cc0ff */
[----:B------:R-:W-:-:S03]  /*b7ad0*/  LOP3.LUT P0, RZ, R59, 0x80000000, RZ, 0xc0, !PT ;  /* 0x800000003bff7812 */ /* 0x000fc6000780c0ff */
[----:B--2---:R0:W-:Y:S04]  /*b7ae0*/  @P4 STG.E.U8 desc[UR24][R48.64], R57 ;  /* 0x0000003930004986 */ /* 0x0041e8000c101118 */
[----:B0-----:R-:W2:Y:S01]  /*b7af0*/  LDL.LU.64 R48, [R1+0x618] ;  /* 0x0006180001307983 */ /* 0x001ea20000300a00 */
[----:B---3--:R-:W-:-:S03]  /*b7b00*/  LOP3.LUT P1, RZ, R58, 0x100, RZ, 0xc0, !PT ;  /* 0x000001003aff7812 */ /* 0x008fc6000782c0ff */
[----:B------:R-:W3:Y:S04]  /*b7b10*/  LDL.LU R6, [R1+0x84] ;  /* 0x0000840001067983 */ /* 0x000ee80000300800 */
[----:B------:R-:W3:Y:S04]  /*b7b20*/  LDL.LU.64 R22, [R1+0x610] ;  /* 0x0006100001167983 */ /* 0x000ee80000300a00 */
[----:B------:R-:W3:Y:S02]  /*b7b30*/  LDL.LU.64 R20, [R1+0x608] ;  /* 0x0006080001147983 */ /* 0x000ee40000300a00 */
[----:B------:R-:W-:-:S02]  /*b7b40*/  @P1 LOP3.LUT R60, R60, 0x20000, RZ, 0xfc, !PT ;  /* 0x000200003c3c1812 */ /* 0x000fc400078efcff */
[----:B------:R-:W-:Y:S01]  /*b7b50*/  LOP3.LUT P1, RZ, R58, 0x80, RZ, 0xc0, !PT ;  /* 0x000000803aff7812 */ /* 0x000fe2000782c0ff */
[----:B------:R-:W3:Y:S01]  /*b7b60*/  LDL.LU.64 R18, [R1+0x5f8] ;  /* 0x0005f80001127983 */ /* 0x000ee20000300a00 */
[----:B------:R-:W-:-:S03]  /*b7b70*/  LOP3.LUT R60, R60, 0xfffbffff, RZ, 0xc0, !PT ;  /* 0xfffbffff3c3c7812 */ /* 0x000fc600078ec0ff */
[----:B------:R-:W3:Y:S08]  /*b7b80*/  LDL.LU.64 R16, [R1+0x5f0] ;  /* 0x0005f00001107983 */ /* 0x000ef00000300a00 */
[----:B------:R-:W-:Y:S02]  /*b7b90*/  @P1 LOP3.LUT R60, R60, 0x40000, RZ, 0xfc, !PT ;  /* 0x000400003c3c1812 */ /* 0x000fe400078efcff */
[----:B------:R-:W-:-:S02]  /*b7ba0*/  LOP3.LUT P1, RZ, R58, 0x40, RZ, 0xc0, !PT ;  /* 0x000000403aff7812 */ /* 0x000fc4000782c0ff */
        /* <DEDUP_REMOVED lines=10> */
[----:B------:R-:W-:-:S09]  /*b7c50*/  PRMT R57, R7, 0x7772, RZ ;  /* 0x0000777207397816 */ /* 0x000fd200000000ff */
[----:B------:R-:W-:Y:S02]  /*b7c60*/  @P1 LOP3.LUT R60, R60, 0x400000, RZ, 0xfc, !PT ;  /* 0x004000003c3c1812 */ /* 0x000fe400078efcff */
[----:B------:R-:W-:Y:S02]  /*b7c70*/  LOP3.LUT P1, RZ, R58, 0x4, RZ, 0xc0, !PT ;  /* 0x000000043aff7812 */ /* 0x000fe4000782c0ff */
[----:B------:R-:W-:Y:S01]  /*b7c80*/  LOP3.LUT R60, R60, 0xff7fffff, RZ, 0xc0, !PT ;  /* 0xff7fffff3c3c7812 */ /* 0x000fe200078ec0ff */
[----:B----4-:R0:W-:Y:S10]  /*b7c90*/  @P5 STG.E.U8 desc[UR24][R8.64], R57 ;  /* 0x0000003908005986 */ /* 0x0101f4000c101118 */
[----:B------:R-:W-:-:S02]  /*b7ca0*/  @P1 LOP3.LUT R60, R60, 0x800000, RZ, 0xfc, !PT ;  /* 0x008000003c3c1812 */ /* 0x000fc400078efcff */
[----:B------:R-:W-:Y:S02]  /*b7cb0*/  LOP3.LUT P1, RZ, R58, 0x2, RZ, 0xc0, !PT ;  /* 0x000000023aff7812 */ /* 0x000fe4000782c0ff */
[----:B0-----:R-:W-:Y:S02]  /*b7cc0*/  PRMT R57, R7, 0x7773, RZ ;  /* 0x0000777307397816 */ /* 0x001fe400000000ff */
[----:B------:R-:W4:Y:S01]  /*b7cd0*/  LDL.LU R7, [R1+0x74] ;  /* 0x0000740001077983 */ /* 0x000f220000300800 */
[----:B------:R-:W-:-:S03]  /*b7ce0*/  LOP3.LUT R60, R60, 0xfeffffff, RZ, 0xc0, !PT ;  /* 0xfeffffff3c3c7812 */ /* 0x000fc600078ec0ff */
[----:B------:R-:W4:Y:S04]  /*b7cf0*/  LDL.LU.64 R14, [R1+0x5e8] ;  /* 0x0005e800010e7983 */ /* 0x000f280000300a00 */
[----:B------:R0:W-:Y:S01]  /*b7d00*/  @P6 STG.E.U8 desc[UR24][R4.64], R57 ;  /* 0x0000003904006986 */ /* 0x0001e2000c101118 */
[----:B------:R-:W-:Y:S02]  /*b7d10*/  @P1 LOP3.LUT R60, R60, 0x1000000, RZ, 0xfc, !PT ;  /* 0x010000003c3c1812 */ /* 0x000fe400078efcff */
[----:B------:R-:W-:Y:S01]  /*b7d20*/  LOP3.LUT P1, RZ, R58, 0x1, RZ, 0xc0, !PT ;  /* 0x000000013aff7812 */ /* 0x000fe2000782c0ff */
[----:B------:R-:W4:Y:S04]  /*b7d30*/  LDL.LU.64 R10, [R1+0x5e0] ;  /* 0x0005e000010a7983 */ /* 0x000f280000300a00 */
[----:B------:R-:W4:Y:S01]  /*b7d40*/  LDL.LU.64 R8, [R1+0x5c8] ;  /* 0x0005c80001087983 */ /* 0x000f220000300a00 */
[----:B0-----:R-:W-:-:S03]  /*b7d50*/  PRMT R57, R27, 0x7770, RZ ;  /* 0x000077701b397816 */ /* 0x001fc600000000ff */
[----:B------:R-:W4:Y:S04]  /*b7d60*/  LDL.LU.64 R4, [R1+0x5a0] ;  /* 0x0005a00001047983 */ /* 0x000f280000300a00 */
[----:B------:R0:W-:Y:S02]  /*b7d70*/  @P0 STG.E.U8 desc[UR24][R50.64], R57 ;  /* 0x0000003932000986 */ /* 0x0001e4000c101118 */
[----:B0-----:R-:W-:Y:S02]  /*b7d80*/  PRMT R57, R27, 0x7771, RZ ;  /* 0x000077711b397816 */ /* 0x001fe400000000ff */
[----:B------:R-:W4:Y:S04]  /*b7d90*/  LDL.LU.64 R50, [R1+0x598] ;  /* 0x0005980001327983 */ /* 0x000f280000300a00 */
[----:B------:R0:W-:Y:S01]  /*b7da0*/  @P1 STG.E.U8 desc[UR24][R52.64], R57 ;  /* 0x0000003934001986 */ /* 0x0001e2000c101118 */
[----:B------:R-:W-:-:S02]  /*b7db0*/  LOP3.LUT P1, RZ, R60, 0x1000000, RZ, 0xc0, !PT ;  /* 0x010000003cff7812 */ /* 0x000fc4000782c0ff */
        /* <DEDUP_REMOVED lines=9> */
[----:B---3--:R-:W-:-:S11]  /*b7e50*/  PRMT R57, R6, 0x7770, RZ ;  /* 0x0000777006397816 */ /* 0x008fd600000000ff */
        /* <DEDUP_REMOVED lines=12> */
[C---:B------:R-:W-:Y:S02]  /*b7f20*/  LOP3.LUT P3, RZ, R58.reuse, 0x400, RZ, 0xc0, !PT ;  /* 0x000004003aff7812 */ /* 0x040fe4000786c0ff */
[----:B------:R-:W-:Y:S02]  /*b7f30*/  LOP3.LUT P4, RZ, R58, 0x800, RZ, 0xc0, !PT ;  /* 0x000008003aff7812 */ /* 0x000fe4000788c0ff */
[----:B----4-:R-:W-:-:S05]  /*b7f40*/  PRMT R57, R7, 0x7770, RZ ;  /* 0x0000777007397816 */ /* 0x010fca00000000ff */
[----:B------:R0:W-:Y:S01]  /*b7f50*/  @P1 STG.E.U8 desc[UR24][R14.64], R57 ;  /* 0x000000390e001986 */ /* 0x0001e2000c101118 */
[----:B------:R-:W-:Y:S02]  /*b7f60*/  LOP3.LUT P1, RZ, R60, 0x20000, RZ, 0xc0, !PT ;  /* 0x000200003cff7812 */ /* 0x000fe4000782c0ff */
[----:B0-----:R-:W-:-:S11]  /*b7f70*/  PRMT R57, R7, 0x7771, RZ ;  /* 0x0000777107397816 */ /* 0x001fd600000000ff */
        /* <DEDUP_REMOVED lines=13> */
[----:B------:R0:W-:Y:S02]  /*b8050*/  @P6 STG.E.U8 desc[UR24][R54.64], R57 ;  /* 0x0000003936006986 */ /* 0x0001e4000c101118 */
[----:B0-----:R-:W-:Y:S02]  /*b8060*/  PRMT R57, R56, 0x7773, RZ ;  /* 0x0000777338397816 */ /* 0x001fe400000000ff */
[----:B------:R-:W3:Y:S04]  /*b8070*/  LDL.LU R56, [R1+0x36f8] ;  /* 0x0036f80001387983 */ /* 0x000ee80000300800 */
[----:B--2---:R0:W-:Y:S04]  /*b8080*/  @P0 STG.E.U8 desc[UR24][R48.64], R57 ;  /* 0x0000003930000986 */ /* 0x0041e8000c101118 */
[----:B0-----:R-:W2:Y:S04]  /*b8090*/  LDL.LU.64 R48, [R1+0x560] ;  /* 0x0005600001307983 */ /* 0x001ea80000300a00 */
[----:B------:R-:W4:Y:S04]  /*b80a0*/  LDL.LU.64 R54, [R1+0x548] ;  /* 0x0005480001367983 */ /* 0x000f280000300a00 */
[----:B------:R-:W3:Y:S04]  /*b80b0*/  LDL.LU.64 R8, [R1+0x540] ;  /* 0x0005400001087983 */ /* 0x000ee80000300a00 */
[----:B------:R-:W2:Y:S04]  /*b80c0*/  LDL.LU R7, [R1+0x54] ;  /* 0x0000540001077983 */ /* 0x000ea80000300800 */
[----:B------:R-:W3:Y:S04]  /*b80d0*/  LDL.LU.64 R52, [R1+0x508] ;  /* 0x0005080001347983 */ /* 0x000ee80000300a00 */
[----:B------:R-:W3:Y:S04]  /*b80e0*/  LDL.LU.64 R4, [R1+0x500] ;  /* 0x0005000001047983 */ /* 0x000ee80000300a00 */
[----:B------:R-:W3:Y:S04]  /*b80f0*/  LDL.LU.64 R50, [R1+0x4f8] ;  /* 0x0004f80001327983 */ /* 0x000ee80000300a00 */
[----:B------:R-:W3:Y:S01]  /*b8100*/  LDL.LU R18, [R1+0x88] ;  /* 0x0000880001127983 */ /* 0x000ee20000300800 */
[----:B------:R-:W-:-:S02]  /*b8110*/  LOP3.LUT P4, RZ, R58, 0x8000, RZ, 0xc0, !PT ;  /* 0x000080003aff7812 */ /* 0x000fc4000788c0ff */
[----:B------:R-:W-:Y:S02]  /*b8120*/  LOP3.LUT P1, RZ, R58, 0x8000000, RZ, 0xc0, !PT ;  /* 0x080000003aff7812 */ /* 0x000fe4000782c0ff */
[----:B------:R-:W-:-:S11]  /*b8130*/  LOP3.LUT R60, R60, 0xfffffdff, RZ, 0xc0, !PT ;  /* 0xfffffdff3c3c7812 */ /* 0x000fd600078ec0ff */
[----:B------:R-:W-:Y:S02]  /*b8140*/  @P1 LOP3.LUT R60, R60, 0x200, RZ, 0xfc, !PT ;  /* 0x000002003c3c1812 */ /* 0x000fe400078efcff */
[----:B------:R-:W-:Y:S02]  /*b8150*/  LOP3.LUT P1, RZ, R58, 0x4000000, RZ, 0xc0, !PT ;  /* 0x040000003aff7812 */ /* 0x000fe4000782c0ff */
[----:B------:R-:W-:Y:S02]  /*b8160*/  LOP3.LUT R60, R60, 0xfffffbff, RZ, 0xc0, !PT ;  /* 0xfffffbff3c3c7812 */ /* 0x000fe400078ec0ff */
[----:B------:R-:W-:-:S09]  /*b8170*/  LOP3.LUT P5, RZ, R58, 0x10000, RZ, 0xc0, !PT ;  /* 0x000100003aff7812 */ /* 0x000fd200078ac0ff */
        /* <DEDUP_REMOVED lines=11> */
[----:B0-----:R-:W2:Y:S01]  /*b8230*/  LDL.LU.64 R48, [R1+0x4d0] ;  /* 0x0004d00001307983 */ /* 0x001ea20000300a00 */
[----:B------:R-:W-:-:S05]  /*b8240*/  PRMT R57, R7, 0x7771, RZ ;  /* 0x0000777107397816 */ /* 0x000fca00000000ff */
[----:B----4-:R0:W-:Y:S04]  /*b8250*/  @P5 STG.E.U8 desc[UR24][R54.64], R57 ;  /* 0x0000003936005986 */ /* 0x0101e8000c101118 */
[----:B0-----:R-:W4:Y:S04]  /*b8260*/  LDL.LU.64 R54, [R1+0x4c8] ;  /* 0x0004c80001367983 */ /* 0x001f280000300a00 */
[----:B------:R-:W4:Y:S04]  /*b8270*/  LDL.LU.64 R26, [R1+0x4c0] ;  /* 0x0004c000011a7983 */ /* 0x000f280000300a00 */
[----:B------:R-:W4:Y:S01]  /*b8280*/  LDL.LU R19, [R1+0x78] ;  /* 0x0000780001137983 */ /* 0x000f220000300800 */
[----:B------:R-:W-:-:S02]  /*b8290*/  @P1 LOP3.LUT R60, R60, 0x2000, RZ, 0xfc, !PT ;  /* 0x000020003c3c1812 */ /* 0x000fc400078efcff */
[----:B------:R-:W-:Y:S01]  /*b82a0*/  LOP3.LUT P1, RZ, R58, 0x400000, RZ, 0xc0, !PT ;  /* 0x004000003aff7812 */ /* 0x000fe2000782c0ff */
[----:B------:R-:W4:Y:S01]  /*b82b0*/  LDL.LU.64 R22, [R1+0x4b8] ;  /* 0x0004b80001167983 */ /* 0x000f220000300a00 */
[----:B------:R-:W-:-:S03]  /*b82c0*/  LOP3.LUT R60, R60, 0xffffbfff, RZ, 0xc0, !PT ;  /* 0xffffbfff3c3c7812 */ /* 0x000fc600078ec0ff */
[----:B------:R-:W4:Y:S01]  /*b82d0*/  LDL.LU.64 R20, [R1+0x4b0] ;  /* 0x0004b00001147983 */ /* 0x000f220000300a00 */
[C---:B------:R-:W-:Y:S02]  /*b82e0*/  LOP3.LUT P6, RZ, R58.reuse, 0x20000, RZ, 0xc0, !PT ;  /* 0x000200003aff7812 */ /* 0x040fe400078cc0ff */
[----:B------:R-:W-:Y:S01]  /*b82f0*/  LOP3.LUT P0, RZ, R58, 0x40000, RZ, 0xc0, !PT ;  /* 0x000400003aff7812 */ /* 0x000fe2000780c0ff */
[----:B------:R-:W4:Y:S04]  /*b8300*/  LDL.LU.64 R16, [R1+0x490] ;  /* 0x0004900001107983 */ /* 0x000f280000300a00 */
[----:B------:R-:W-:Y:S02]  /*b8310*/  @P1 LOP3.LUT R60, R60, 0x4000, RZ, 0xfc, !PT ;  /* 0x000040003c3c1812 */ /* 0x000fe400078efcff */
[----:B------:R-:W-:-:S02]  /*b8320*/  LOP3.LUT P1, RZ, R58, 0x200000, RZ, 0xc0, !PT ;  /* 0x002000003aff7812 */ /* 0x000fc4000782c0ff */
[----:B------:R-:W-:Y:S02]  /*b8330*/  LOP3.LUT R60, R60, 0xffff7fff, RZ, 0xc0, !PT ;  /* 0xffff7fff3c3c7812 */ /* 0x000fe400078ec0ff */
[----:B------:R-:W-:-:S09]  /*b8340*/  PRMT R57, R7, 0x7772, RZ ;  /* 0x0000777207397816 */ /* 0x000fd200000000ff */
[----:B------:R-:W-:Y:S02]  /*b8350*/  @P1 LOP3.LUT R60, R60, 0x8000, RZ, 0xfc, !PT ;  /* 0x000080003c3c1812 */ /* 0x000fe400078efcff */
[----:B------:R-:W-:Y:S01]  /*b8360*/  LOP3.LUT P1, RZ, R58, 0x100000, RZ, 0xc0, !PT ;  /* 0x001000003aff7812 */ /* 0x000fe2000782c0ff */
[----:B---3--:R0:W-:Y:S01]  /*b8370*/  @P6 STG.E.U8 desc[UR24][R8.64], R57 ;  /* 0x0000003908006986 */ /* 0x0081e2000c101118 */
[----:B------:R-:W-:Y:S02]  /*b8380*/  LOP3.LUT R60, R60, 0xfffeffff, RZ, 0xc0, !PT ;  /* 0xfffeffff3c3c7812 */ /* 0x000fe400078ec0ff */
[----:B0-----:R-:W-:-:S09]  /*b8390*/  PRMT R57, R7, 0x7773, RZ ;  /* 0x0000777307397816 */ /* 0x001fd200000000ff */
[----:B------:R-:W-:Y:S02]  /*b83a0*/  @P1 LOP3.LUT R60, R60, 0x10000, RZ, 0xfc, !PT ;  /* 0x000100003c3c1812 */ /* 0x000fe400078efcff */
[----:B------:R-:W-:Y:S01]  /*b83b0*/  LOP3.LUT P1, RZ, R58, 0x80000, RZ, 0xc0, !PT ;  /* 0x000800003aff7812 */ /* 0x000fe2000782c0ff */
[----:B------:R0:W-:Y:S04]  /*b83c0*/  @P0 STG.E.U8 desc[UR24][R52.64], R57 ;  /* 0x0000003934000986 */ /* 0x0001e8000c101118 */
[----:B0-----:R-:W3:Y:S01]  /*b83d0*/  LDL.LU R52, [R1+0x68] ;  /* 0x0000680001347983 */ /* 0x001ee20000300800 */
[----:B------:R-:W-:-:S03]  /*b83e0*/  PRMT R57, R18, 0x7770, RZ ;  /* 0x0000777012397816 */ /* 0x000fc600000000ff */
[----:B------:R-:W3:Y:S04]  /*b83f0*/  LDL.LU.64 R14, [R1+0x488] ;  /* 0x00048800010e7983 */ /* 0x000ee80000300a00 */
[----:B------:R-:W3:Y:S04]  /*b8400*/  LDL.LU.64 R10, [R1+0x480] ;  /* 0x00048000010a7983 */ /* 0x000ee80000300a00 */
[----:B------:R0:W-:Y:S01]  /*b8410*/  @P1 STG.E.U8 desc[UR24][R4.64], R57 ;  /* 0x0000003904001986 */ /* 0x0001e2000c101118 */
[----:B------:R-:W-:-:S03]  /*b8420*/  LOP3.LUT P1, RZ, R60, 0x10000, RZ, 0xc0, !PT ;  /* 0x000100003cff7812 */ /* 0x000fc6000782c0ff */
[----:B------:R-:W3:Y:S04]  /*b8430*/  LDL.LU.64 R8, [R1+0x440] ;  /* 0x0004400001087983 */ /* 0x000ee80000300a00 */
[----:B------:R-:W3:Y:S01]  /*b8440*/  LDL.LU.64 R6, [R1+0x478] ;  /* 0x0004780001067983 */ /* 0x000ee20000300a00 */
[----:B0-----:R-:W-:-:S03]  /*b8450*/  PRMT R57, R18, 0x7771, RZ ;  /* 0x0000777112397816 */ /* 0x001fc600000000ff */
[----:B------:R-:W3:Y:S04]  /*b8460*/  LDL.LU R53, [R1+0x58] ;  /* 0x0000580001357983 */ /* 0x000ee80000300800 */
[----:B------:R0:W-:Y:S01]  /*b8470*/  @P1 STG.E.U8 desc[UR24][R50.64], R57 ;  /* 0x0000003932001986 */ /* 0x0001e2000c101118 */
[----:B------:R-:W-:-:S03]  /*b8480*/  LOP3.LUT P1, RZ, R60, 0x8000, RZ, 0xc0, !PT ;  /* 0x000080003cff7812 */ /* 0x000fc6000782c0ff */
[----:B------:R-:W3:Y:S04]  /*b8490*/  LDL.LU.64 R4, [R1+0x4a8] ;  /* 0x0004a80001047983 */ /* 0x000ee80000300a00 */
[----:B0-----:R-:W3:Y:S01]  /*b84a0*/  LDL.LU.64 R50, [R1+0x4f0] ;  /* 0x0004f00001327983 */ /* 0x001ee20000300a00 */
[----:B------:R-:W-:-:S05]  /*b84b0*/  PRMT R57, R18, 0x7772, RZ ;  /* 0x0000777212397816 */ /* 0x000fca00000000ff */
[----:B--2---:R0:W-:Y:S04]  /*b84c0*/  @P1 STG.E.U8 desc[UR24][R48.64], R57 ;  /* 0x0000003930001986 */ /* 0x0041e8000c101118 */
[----:B0-----:R-:W2:Y:S01]  /*b84d0*/  LDL.LU.64 R48, [R1+0x538] ;  /* 0x0005380001307983 */ /* 0x001ea20000300a00 */
[----:B------:R-:W-:Y:S02]  /*b84e0*/  LOP3.LUT P1, RZ, R60, 0x4000, RZ, 0xc0, !PT ;  /* 0x000040003cff7812 */ /* 0x000fe4000782c0ff */
[----:B------:R-:W-:-:S11]  /*b84f0*/  PRMT R57, R18, 0x7773, RZ ;  /* 0x0000777312397816 */ /* 0x000fd600000000ff */
[----:B----4-:R0:W-:Y:S01]  /*b8500*/  @P1 STG.E.U8 desc[UR24][R54.64], R57 ;  /* 0x0000003936001986 */ /* 0x0101e2000c101118 */
[C---:B------:R-:W-:Y:S02]  /*b8510*/  LOP3.LUT P1, RZ, R60.reuse, 0x2000, RZ, 0xc0, !PT ;  /* 0x000020003cff7812 */ /* 0x040fe4000782c0ff */
[----:B0-----:R-:W-:Y:S01]  /*b8520*/  PRMT R57, R19, 0x7770, RZ ;  /* 0x0000777013397816 */ /* 0x001fe200000000ff */
[----:B------:R-:W4:Y:S10]  /*b8530*/  LDL.LU.64 R54, [R1+0x36f0] ;  /* 0x0036f00001367983 */ /* 0x000f340000300a00 */
[----:B------:R0:W-:Y:S01]  /*b8540*/  @P1 STG.E.U8 desc[UR24][R26.64], R57 ;  /* 0x000000391a001986 */ /* 0x0001e2000c101118 */
[----:B------:R-:W-:-:S02]  /*b8550*/  LOP3.LUT P1, RZ, R60, 0x1000, RZ, 0xc0, !PT ;  /* 0x000010003cff7812 */ /* 0x000fc4000782c0ff */
        /* <DEDUP_REMOVED lines=11> */
[----:B---3--:R-:W-:-:S07]  /*b8610*/  PRMT R57, R52, 0x7770, RZ ;  /* 0x0000777034397816 */ /* 0x008fce00000000ff */
        /* <DEDUP_REMOVED lines=21> */
[----:B------:R-:W3:Y:S04]  /*b8770*/  LDL.LU R7, [R1+0x8c] ;  /* 0x00008c0001077983 */ /* 0x000ee80000300800 */
[----:B------:R-:W4:Y:S04]  /*b8780*/  LDL.LU.64 R4, [R1+0x600] ;  /* 0x0006000001047983 */ /* 0x000f280000300a00 */
[----:B------:R-:W4:Y:S04]  /*b8790*/  LDL.LU.64 R50, [R1+0x640] ;  /* 0x0006400001327983 */ /* 0x000f280000300a00 */
[----:B------:R-:W4:Y:S01]  /*b87a0*/  LDL.LU R27, [R1+0x7c] ;  /* 0x00007c00011b7983 */ /* 0x000f220000300800 */
[----:B------:R-:W-:-:S02]  /*b87b0*/  PRMT R57, R53, 0x7773, RZ ;  /* 0x0000777335397816 */ /* 0x000fc400000000ff */
[C---:B------:R-:W-:Y:S01]  /*b87c0*/  LOP3.LUT P4, RZ, R56.reuse, 0x4, RZ, 0xc0, !PT ;  /* 0x0000000438ff7812 */ /* 0x040fe2000788c0ff */
[----:B------:R-:W4:Y:S01]  /*b87d0*/  LDL.LU.64 R52, [R1+0x670] ;  /* 0x0006700001347983 */ /* 0x000f220000300a00 */
        /* <DEDUP_REMOVED lines=15> */
[----:B--2---:R0:W-:Y:S04]  /*b88d0*/  @P4 STG.E.U8 desc[UR24][R48.64], R57 ;  /* 0x0000003930004986 */ /* 0x0041e8000c101118 */
[----:B0-----:R-:W2:Y:S04]  /*b88e0*/  LDL.LU.64 R48, [R1+0x6a8] ;  /* 0x0006a80001307983 */ /* 0x001ea80000300a00 */
[----:B------:R-:W2:Y:S04]  /*b88f0*/  LDL.LU.64 R22, [R1+0x6a0] ;  /* 0x0006a00001167983 */ /* 0x000ea80000300a00 */
[----:B------:R-:W2:Y:S04]  /*b8900*/  LDL.LU.64 R20, [R1+0x6f8] ;  /* 0x0006f80001147983 */ /* 0x000ea80000300a00 */
[----:B------:R-:W2:Y:S04]  /*b8910*/  LDL.LU.64 R18, [R1+0x740] ;  /* 0x0007400001127983 */ /* 0x000ea80000300a00 */
[----:B------:R-:W2:Y:S01]  /*b8920*/  LDL.LU.64 R16, [R1+0x728] ;  /* 0x0007280001107983 */ /* 0x000ea20000300a00 */
[----:B---3--:R-:W-:-:S05]  /*b8930*/  PRMT R57, R7, 0x7770, RZ ;  /* 0x0000777007397816 */ /* 0x008fca00000000ff */
[----:B------:R0:W-:Y:S04]  /*b8940*/  @P5 STG.E.U8 desc[UR24][R14.64], R57 ;  /* 0x000000390e005986 */ /* 0x0001e8000c101118 */
[----:B0-----:R-:W3:Y:S01]  /*b8950*/  LDL.LU.64 R14, [R1+0x770] ;  /* 0x00077000010e7983 */ /* 0x001ee20000300a00 */
[----:B------:R-:W-:Y:S02]  /*b8960*/  @P1 LOP3.LUT R60, R60, 0x20, RZ, 0xfc, !PT ;  /* 0x000000203c3c1812 */ /* 0x000fe400078efcff */
[----:B------:R-:W-:Y:S02]  /*b8970*/  LOP3.LUT P1, RZ, R56, 0x200, RZ, 0xc0, !PT ;  /* 0x0000020038ff7812 */ /* 0x000fe4000782c0ff */
[----:B------:R-:W-:-:S11]  /*b8980*/  LOP3.LUT R60, R60, 0xffffffbf, RZ, 0xc0, !PT ;  /* 0xffffffbf3c3c7812 */ /* 0x000fd600078ec0ff */
[----:B------:R-:W-:Y:S02]  /*b8990*/  @P1 LOP3.LUT R60, R60, 0x40, RZ, 0xfc, !PT ;  /* 0x000000403c3c1812 */ /* 0x000fe400078efcff */
[----:B------:R-:W-:Y:S02]  /*b89a0*/  LOP3.LUT P1, RZ, R56, 0x100, RZ, 0xc0, !PT ;  /* 0x0000010038ff7812 */ /* 0x000fe4000782c0ff */
[----:B------:R-:W-:Y:S02]  /*b89b0*/  LOP3.LUT R60, R60, 0xffffff7f, RZ, 0xc0, !PT ;  /* 0xffffff7f3c3c7812 */ /* 0x000fe400078ec0ff */
[----:B------:R-:W-:-:S09]  /*b89c0*/  LOP3.LUT P6, RZ, R56, 0x10, RZ, 0xc0, !PT ;  /* 0x0000001038ff7812 */ /* 0x000fd200078cc0ff */
[----:B------:R-:W-:Y:S02]  /*b89d0*/  @P1 LOP3.LUT R60, R60, 0x80, RZ, 0xfc, !PT ;  /* 0x000000803c3c1812 */ /* 0x000fe400078efcff */
[C---:B------:R-:W-:Y:S02]  /*b89e0*/  LOP3.LUT P1, RZ, R56.reuse, 0x80, RZ, 0xc0, !PT ;  /* 0x0000008038ff7812 */ /* 0x040fe4000782c0ff */
[----:B------:R-:W-:Y:S02]  /*b89f0*/  LOP3.LUT P0, RZ, R56, 0x20, RZ, 0xc0, !PT ;  /* 0x0000002038ff7812 */ /* 0x000fe4000780c0ff */
[----:B------:R-:W-:Y:S02]  /*b8a00*/  LOP3.LUT R60, R60, 0xfffffeff, RZ, 0xc0, !PT ;  /* 0xfffffeff3c3c7812 */ /* 0x000fe400078ec0ff */
[----:B------:R-:W-:-:S05]  /*b8a10*/  PRMT R57, R7, 0x7771, RZ ;  /* 0x0000777107397816 */ /* 0x000fca00000000ff */
[----:B----4-:R0:W-:Y:S02]  /*b8a20*/  @P6 STG.E.U8 desc[UR24][R10.64], R57 ;  /* 0x000000390a006986 */ /* 0x0101e4000c101118 */
        /* <DEDUP_REMOVED lines=8> */
[----:B------:R-:W-:-:S03]  /*b8ab0*/  LOP3.LUT P1, RZ, R60, 0x100, RZ, 0xc0, !PT ;  /* 0x000001003cff7812 */ /* 0x000fc6000782c0ff */
[----:B------:R-:W4:Y:S01]  /*b8ac0*/  LDL.LU.64 R6, [R1+0x860] ;  /* 0x0008600001067983 */ /* 0x000f220000300a00 */
[----:B0-----:R-:W-:-:S03]  /*b8ad0*/  PRMT R57, R27, 0x7770, RZ ;  /* 0x000077701b397816 */ /* 0x001fc600000000ff */
[----:B------:R-:W4:Y:S06]  /*b8ae0*/  LDL.LU.64 R4, [R1+0x848] ;  /* 0x0008480001047983 */ /* 0x000f2c0000300a00 */
[----:B------:R0:W-:Y:S01]  /*b8af0*/  @P1 STG.E.U8 desc[UR24][R50.64], R57 ;  /* 0x0000003932001986 */ /* 0x0001e2000c101118 */
[C---:B------:R-:W-:Y:S02]  /*b8b00*/  LOP3.LUT P1, RZ, R60.reuse, 0x80, RZ, 0xc0, !PT ;  /* 0x000000803cff7812 */ /* 0x040fe4000782c0ff */
[----:B0-----:R-:W-:Y:S01]  /*b8b10*/  PRMT R57, R27, 0x7771, RZ ;  /* 0x000077711b397816 */ /* 0x001fe200000000ff */
[----:B------:R-:W4:Y:S10]  /*b8b20*/  LDL.LU.64 R50, [R1+0x8b0] ;  /* 0x0008b00001327983 */ /* 0x000f340000300a00 */
[----:B------:R0:W-:Y:S01]  /*b8b30*/  @P1 STG.E.U8 desc[UR24][R52.64], R57 ;  /* 0x0000003934001986 */ /* 0x0001e2000c101118 */
[----:B------:R-:W-:-:S02]  /*b8b40*/  LOP3.LUT P1, RZ, R60, 0x40, RZ, 0xc0, !PT ;  /* 0x000000403cff7812 */ /* 0x000fc4000782c0ff */
[----:B0-----:R-:W-:Y:S01]  /*b8b50*/  PRMT R57, R27, 0x7772, RZ ;  /* 0x000077721b397816 */ /* 0x001fe200000000ff */
[----:B------:R-:W4:Y:S10]  /*b8b60*/  LDL.LU.64 R52, [R1+0x910] ;  /* 0x0009100001347983 */ /* 0x000f340000300a00 */
[----:B--2---:R0:W-:Y:S01]  /*b8b70*/  @P1 STG.E.U8 desc[UR24][R48.64], R57 ;  /* 0x0000003930001986 */ /* 0x0041e2000c101118 */
[----:B------:R-:W-:-:S02]  /*b8b80*/  LOP3.LUT P1, RZ, R60, 0x20, RZ, 0xc0, !PT ;  /* 0x000000203cff7812 */ /* 0x000fc4000782c0ff */
[----:B0-----:R-:W-:Y:S01]  /*b8b90*/  PRMT R57, R27, 0x7773, RZ ;  /* 0x000077731b397816 */ /* 0x001fe200000000ff */
[----:B------:R-:W2:Y:S10]  /*b8ba0*/  LDL.LU.64 R48, [R1+0x36e8] ;  /* 0x0036e80001307983 */ /* 0x000eb40000300a00 */
        /* <DEDUP_REMOVED lines=9> */
[----:B------:R0:W-:Y:S02]  /*b8c40*/  @P1 STG.E.U8 desc[UR24][R16.64], R57 ;  /* 0x0000003910001986 */ /* 0x0001e4000c101118 */
[----:B0-----:R-:W-:Y:S02]  /*b8c50*/  PRMT R57, R55, 0x7773, RZ ;  /* 0x0000777337397816 */ /* 0x001fe400000000ff */
[----:B------:R-:W4:Y:S01]  /*b8c60*/  LDL.LU R55, [R1+0x36e0] ;  /* 0x0036e00001377983 */ /* 0x000f220000300800 */
[----:B------:R-:W-:-:S13]  /*b8c70*/  LOP3.LUT P1, RZ, R60, 0x2, RZ, 0xc0, !PT ;  /* 0x000000023cff7812 */ /* 0x000fda000782c0ff */
[----:B---3--:R0:W-:Y:S04]  /*b8c80*/  @P1 STG.E.U8 desc[UR24][R14.64], R57 ;  /* 0x000000390e001986 */ /* 0x0081e8000c101118 */
[----:B0-----:R-:W3:Y:S01]  /*b8c90*/  LDL.LU.64 R14, [R1+0x15b0] ;  /* 0x0015b000010e7983 */ /* 0x001ee20000300a00 */
[C---:B------:R-:W-:Y:S02]  /*b8ca0*/  LOP3.LUT P2, RZ, R56.reuse, 0x8000, RZ, 0xc0, !PT ;  /* 0x0000800038ff7812 */ /* 0x040fe4000784c0ff */
[C---:B------:R-:W-:Y:S02]  /*b8cb0*/  LOP3.LUT P3, RZ, R56.reuse, 0x10000, RZ, 0xc0, !PT ;  /* 0x0001000038ff7812 */ /* 0x040fe4000786c0ff */
[C---:B------:R-:W-:Y:S02]  /*b8cc0*/  LOP3.LUT P4, RZ, R56.reuse, 0x20000, RZ, 0xc0, !PT ;  /* 0x0002000038ff7812 */ /* 0x040fe4000788c0ff */
[----:B------:R-:W-:-:S02]  /*b8cd0*/  LOP3.LUT P5, RZ, R56, 0x40000, RZ, 0xc0, !PT ;  /* 0x0004000038ff7812 */ /* 0x000fc400078ac0ff */
[----:B------:R-:W-:Y:S02]  /*b8ce0*/  LOP3.LUT P6, RZ, R56, 0x80000, RZ, 0xc0, !PT ;  /* 0x0008000038ff7812 */ /* 0x000fe400078cc0ff */
[----:B------:R-:W-:Y:S02]  /*b8cf0*/  LOP3.LUT R58, R58, 0xfdffffff, RZ, 0xc0, !PT ;  /* 0xfdffffff3a3a7812 */ /* 0x000fe400078ec0ff */
[----:B------:R-:W-:Y:S02]  /*b8d00*/  LOP3.LUT P0, RZ, R56, 0x100000, RZ, 0xc0, !PT ;  /* 0x0010000038ff7812 */ /* 0x000fe4000780c0ff */
[----:B------:R-:W-:Y:S02]  /*b8d10*/  LOP3.LUT R60, R60, 0xfffffffe, RZ, 0xc0, !PT ;  /* 0xfffffffe3c3c7812 */ /* 0x000fe400078ec0ff */
[----:B--2---:R-:W-:-:S05]  /*b8d20*/  PRMT R57, R49, 0x7770, RZ ;  /* 0x0000777031397816 */ /* 0x004fca00000000ff */
[----:B----4-:R0:W-:Y:S02]  /*b8d30*/  @P2 STG.E.U8 desc[UR24][R10.64], R57 ;  /* 0x000000390a002986 */ /* 0x0101e4000c101118 */
[----:B0-----:R-:W-:-:S05]  /*b8d40*/  PRMT R57, R49, 0x7771, RZ ;  /* 0x0000777131397816 */ /* 0x001fca00000000ff */
[----:B------:R0:W-:Y:S02]  /*b8d50*/  @P3 STG.E.U8 desc[UR24][R8.64], R57 ;  /* 0x0000003908003986 */ /* 0x0001e4000c101118 */
[C---:B0-----:R-:W-:Y:S02]  /*b8d60*/  PRMT R57, R49.reuse, 0x7772, RZ ;  /* 0x0000777231397816 */ /* 0x041fe400000000ff */
[----:B------:R-:W2:Y:S04]  /*b8d70*/  LDL.LU.64 R8, [R1+0x15e0] ;  /* 0x0015e00001087983 */ /* 0x000ea80000300a00 */
[----:B------:R0:W-:Y:S02]  /*b8d80*/  @P4 STG.E.U8 desc[UR24][R6.64], R57 ;  /* 0x0000003906004986 */ /* 0x0001e4000c101118 */
[----:B0-----:R-:W-:-:S05]  /*b8d90*/  PRMT R57, R49, 0x7773, RZ ;  /* 0x0000777331397816 */ /* 0x001fca00000000ff */
[----:B------:R0:W-:Y:S01]  /*b8da0*/  @P5 STG.E.U8 desc[UR24][R4.64], R57 ;  /* 0x0000003904005986 */ /* 0x0001e2000c101118 */
[----:B------:R-:W-:Y:S02]  /*b8db0*/  LOP3.LUT P1, RZ, R55, 0x2, RZ, 0xc0, !PT ;  /* 0x0000000237ff7812 */ /* 0x000fe4000782c0ff */
[----:B0-----:R-:W-:-:S05]  /*b8dc0*/  PRMT R57, R48, 0x7770, RZ ;  /* 0x0000777030397816 */ /* 0x001fca00000000ff */
[----:B------:R0:W-:Y:S06]  /*b8dd0*/  @P6 STG.E.U8 desc[UR24][R50.64], R57 ;  /* 0x0000003932006986 */ /* 0x0001ec000c101118 */
[----:B------:R-:W-:Y:S02]  /*b8de0*/  @P1 LOP3.LUT R58, R58, 0x2000000, RZ, 0xfc, !PT ;  /* 0x020000003a3a1812 */ /* 0x000fe400078efcff */
[----:B------:R-:W-:Y:S01]  /*b8df0*/  LOP3.LUT P1, RZ, R55, 0x1, RZ, 0xc0, !PT ;  /* 0x0000000137ff7812 */ /* 0x000fe2000782c0ff */
[----:B0-----:R-:W4:Y:S04]  /*b8e00*/  LDL.LU.64 R50, [R1+0x1600] ;  /* 0x0016000001327983 */ /* 0x001f280000300a00 */
[----:B------:R-:W4:Y:S04]  /*b8e10*/  LDL.LU.64 R10, [R1+0x1630] ;  /* 0x00163000010a7983 */ /* 0x000f280000300a00 */
[----:B------:R-:W4:Y:S04]  /*b8e20*/  LDL.LU.64 R6, [R1+0x1658] ;  /* 0x0016580001067983 */ /* 0x000f280000300a00 */
[----:B------:R-:W4:Y:S01]  /*b8e30*/  LDL.LU R5, [R1+0x30] ;  /* 0x0000300001057983 */ /* 0x000f220000300800 */
[----:B------:R-:W-:-:S04]  /*b8e40*/  LOP3.LUT R58, R58, 0xfbffffff, RZ, 0xc0, !PT ;  /* 0xfbffffff3a3a7812 */ /* 0x000fc800078ec0ff */
        /* <DEDUP_REMOVED lines=17> */
[C---:B------:R-:W-:Y:S02]  /*b8f60*/  LOP3.LUT P1, RZ, R56.reuse, 0x4000000, RZ, 0xc0, !PT ;  /* 0x0400000038ff7812 */ /* 0x040fe4000782c0ff */
[C---:B------:R-:W-:Y:S01]  /*b8f70*/  LOP3.LUT P4, RZ, R56.reuse, 0x200000, RZ, 0xc0, !PT ;  /* 0x0020000038ff7812 */ /* 0x040fe2000788c0ff */
[----:B------:R0:W-:Y:S01]  /*b8f80*/  @P0 STG.E.U8 desc[UR24][R52.64], R57 ;  /* 0x0000003934000986 */ /* 0x0001e2000c101118 */
[C---:B------:R-:W-:Y:S02]  /*b8f90*/  LOP3.LUT P5, RZ, R56.reuse, 0x400000, RZ, 0xc0, !PT ;  /* 0x0040000038ff7812 */ /* 0x040fe400078ac0ff */
[C---:B------:R-:W-:Y:S02]  /*b8fa0*/  LOP3.LUT P6, RZ, R56.reuse, 0x800000, RZ, 0xc0, !PT ;  /* 0x0080000038ff7812 */ /* 0x040fe400078cc0ff */
[----:B------:R-:W-:-:S05]  /*b8fb0*/  LOP3.LUT P0, RZ, R56, 0x1000000, RZ, 0xc0, !PT ;  /* 0x0100000038ff7812 */ /* 0x000fca000780c0ff */
[----:B------:R-:W-:Y:S01]  /*b8fc0*/  @P1 LOP3.LUT R60, R60, 0x1, RZ, 0xfc, !PT ;  /* 0x000000013c3c1812 */ /* 0x000fe200078efcff */
[----:B0-----:R-:W4:Y:S01]  /*b8fd0*/  LDL.LU.64 R52, [R1+0x1650] ;  /* 0x0016500001347983 */ /* 0x001f220000300a00 */
[----:B------:R-:W-:Y:S02]  /*b8fe0*/  LOP3.LUT P1, RZ, R56, 0x2000000, RZ, 0xc0, !PT ;  /* 0x0200000038ff7812 */ /* 0x000fe4000782c0ff */
[----:B------:R-:W-:-:S05]  /*b8ff0*/  PRMT R56, R48, 0x7772, RZ ;  /* 0x0000777230387816 */ /* 0x000fca00000000ff */
[----:B---3--:R0:W-:Y:S04]  /*b9000*/  @P4 STG.E.U8 desc[UR24][R14.64], R56 ;  /* 0x000000380e004986 */ /* 0x0081e8000c101118 */
[----:B0-----:R-:W3:Y:S01]  /*b9010*/  LDL.LU R14, [R1+0x20] ;  /* 0x00002000010e7983 */ /* 0x001ee20000300800 */
[----:B------:R-:W-:-:S03]  /*b9020*/  PRMT R56, R48, 0x7773, RZ ;  /* 0x0000777330387816 */ /* 0x000fc600000000ff */
[----:B------:R-:W3:Y:S04]  /*b9030*/  LDL.LU.64 R48, [R1+0x1688] ;  /* 0x0016880001307983 */ /* 0x000ee80000300a00 */
[----:B--2---:R0:W-:Y:S04]  /*b9040*/  @P5 STG.E.U8 desc[UR24][R8.64], R56 ;  /* 0x0000003808005986 */ /* 0x0041e8000c101118 */
[----:B0-----:R-:W2:Y:S04]  /*b9050*/  LDL.LU.64 R8, [R1+0x1720] ;  /* 0x0017200001087983 */ /* 0x001ea80000300a00 */
[----:B------:R-:W2:Y:S01]  /*b9060*/  LDL.LU.64 R26, [R1+0x1768] ;  /* 0x00176800011a7983 */ /* 0x000ea20000300a00 */
[----:B----4-:R-:W-:-:S05]  /*b9070*/  PRMT R56, R5, 0x7770, RZ ;  /* 0x0000777005387816 */ /* 0x010fca00000000ff */
[----:B------:R0:W-:Y:S02]  /*b9080*/  @P6 STG.E.U8 desc[UR24][R50.64], R56 ;  /* 0x0000003832006986 */ /* 0x0001e4000c101118 */
[C---:B0-----:R-:W-:Y:S02]  /*b9090*/  PRMT R56, R5.reuse, 0x7771, RZ ;  /* 0x0000777105387816 */ /* 0x041fe400000000ff */
[----:B------:R-:W4:Y:S04]  /*b90a0*/  LDL.LU R50, [R1+0x10] ;  /* 0x0000100001327983 */ /* 0x000f280000300800 */
[----:B------:R0:W-:Y:S04]  /*b90b0*/  @P0 STG.E.U8 desc[UR24][R10.64], R56 ;  /* 0x000000380a000986 */ /* 0x0001e8000c101118 */
[----:B------:R-:W4:Y:S04]  /*b90c0*/  LDL.LU.64 R22, [R1+0x1798] ;  /* 0x0017980001167983 */ /* 0x000f280000300a00 */
[----:B------:R-:W4:Y:S01]  /*b90d0*/  LDL.LU.64 R20, [R1+0x17c8] ;  /* 0x0017c80001147983 */ /* 0x000f220000300a00 */
[----:B0-----:R-:W-:-:S03]  /*b90e0*/  PRMT R56, R5, 0x7772, RZ ;  /* 0x0000777205387816 */ /* 0x001fc600000000ff */
[----:B------:R-:W4:Y:S04]  /*b90f0*/  LDL.LU R51, [R1+0x44] ;  /* 0x0000440001337983 */ /* 0x000f280000300800 */
[----:B------:R0:W-:Y:S01]  /*b9100*/  @P1 STG.E.U8 desc[UR24][R6.64], R56 ;  /* 0x0000003806001986 */ /* 0x0001e2000c101118 */
[----:B------:R-:W-:-:S03]  /*b9110*/  LOP3.LUT P1, RZ, R60, 0x1, RZ, 0xc0, !PT ;  /* 0x000000013cff7812 */ /* 0x000fc6000782c0ff */
[----:B------:R-:W4:Y:S04]  /*b9120*/  LDL.LU.64 R18, [R1+0x17f0] ;  /* 0x0017f00001127983 */ /* 0x000f280000300a00 */
[----:B------:R-:W4:Y:S04]  /*b9130*/  LDL.LU.64 R16, [R1+0x17e8] ;  /* 0x0017e80001107983 */ /* 0x000f280000300a00 */
[----:B------:R-:W4:Y:S04]  /*b9140*/  LDL.LU.64 R60, [R1+0x16a8] ;  /* 0x0016a800013c7983 */ /* 0x000f280000300a00 */
[----:B------:R-:W4:Y:S01]  /*b9150*/  LDL.LU.64 R10, [R1+0x1820] ;  /* 0x00182000010a7983 */ /* 0x000f220000300a00 */
[----:B0-----:R-:W-:-:S03]  /*b9160*/  PRMT R56, R5, 0x7773, RZ ;  /* 0x0000777305387816 */ /* 0x001fc600000000ff */
[----:B------:R-:W4:Y:S04]  /*b9170*/  LDL.LU.64 R6, [R1+0x1848] ;  /* 0x0018480001067983 */ /* 0x000f280000300a00 */
[----:B------:R-:W4:Y:S04]  /*b9180*/  LDL.LU.64 R4, [R1+0x1840] ;  /* 0x0018400001047983 */ /* 0x000f280000300a00 */
[----:B------:R0:W-:Y:S01]  /*b9190*/  @P1 STG.E.U8 desc[UR24][R52.64], R56 ;  /* 0x0000003834001986 */ /* 0x0001e2000c101118 */
[----:B------:R-:W-:-:S03]  /*b91a0*/  LOP3.LUT P1, RZ, R58, 0x80000000, RZ, 0xc0, !PT ;  /* 0x800000003aff7812 */ /* 0x000fc6000782c0ff */
[----:B0-----:R-:W4:Y:S04]  /*b91b0*/  LDL.LU.64 R52, [R1+0x1878] ;  /* 0x0018780001347983 */ /* 0x001f280000300a00 */
[----:B------:R-:W4:Y:S01]  /*b91c0*/  LDL.LU R15, [R1+0x34] ;  /* 0x00003400010f7983 */ /* 0x000f220000300800 */
[----:B---3--:R-:W-:-:S05]  /*b91d0*/  PRMT R56, R14, 0x7770, RZ ;  /* 0x000077700e387816 */ /* 0x008fca00000000ff */
[----:B------:R0:W-:Y:S04]  /*b91e0*/  @P1 STG.E.U8 desc[UR24][R48.64], R56 ;  /* 0x0000003830001986 */ /* 0x0001e8000c101118 */
[----:B0-----:R-:W3:Y:S01]  /*b91f0*/  LDL.LU.64 R48, [R1+0x1898] ;  /* 0x0018980001307983 */ /* 0x001ee20000300a00 */
[----:B------:R-:W-:Y:S02]  /*b9200*/  LOP3.LUT P1, RZ, R58, 0x40000000, RZ, 0xc0, !PT ;  /* 0x400000003aff7812 */ /* 0x000fe4000782c0ff */
[----:B------:R-:W-:Y:S02]  /*b9210*/  PRMT R56, R14, 0x7771, RZ ;  /* 0x000077710e387816 */ /* 0x000fe400000000ff */
[C---:B------:R-:W-:Y:S02]  /*b9220*/  LOP3.LUT P2, RZ, R55.reuse, 0x4, RZ, 0xc0, !PT ;  /* 0x0000000437ff7812 */ /* 0x040fe4000784c0ff */
[----:B------:R-:W-:-:S02]  /*b9230*/  LOP3.LUT P3, RZ, R55, 0x8, RZ, 0xc0, !PT ;  /* 0x0000000837ff7812 */ /* 0x000fc4000786c0ff */
[C---:B------:R-:W-:Y:S02]  /*b9240*/  LOP3.LUT P4, RZ, R55.reuse, 0x10, RZ, 0xc0, !PT ;  /* 0x0000001037ff7812 */ /* 0x040fe4000788c0ff */
[C---:B------:R-:W-:Y:S02]  /*b9250*/  LOP3.LUT P5, RZ, R55.reuse, 0x20, RZ, 0xc0, !PT ;  /* 0x0000002037ff7812 */ /* 0x040fe400078ac0ff */
[C---:B------:R-:W-:Y:S02]  /*b9260*/  LOP3.LUT P6, RZ, R55.reuse, 0x40, RZ, 0xc0, !PT ;  /* 0x0000004037ff7812 */ /* 0x040fe400078cc0ff */
[----:B------:R-:W-:Y:S01]  /*b9270*/  LOP3.LUT P0, RZ, R55, 0x80, RZ, 0xc0, !PT ;  /* 0x0000008037ff7812 */ /* 0x000fe2000780c0ff */
[----:B--2---:R0:W-:Y:S01]  /*b9280*/  @P1 STG.E.U8 desc[UR24][R8.64], R56 ;  /* 0x0000003808001986 */ /* 0x0041e2000c101118 */
[----:B------:R-:W-:Y:S02]  /*b9290*/  LOP3.LUT P1, RZ, R58, 0x20000000, RZ, 0xc0, !PT ;  /* 0x200000003aff7812 */ /* 0x000fe4000782c0ff */
[----:B0-----:R-:W-:Y:S01]  /*b92a0*/  PRMT R56, R14, 0x7772, RZ ;  /* 0x000077720e387816 */ /* 0x001fe200000000ff */
[----:B------:R-:W2:Y:S10]  /*b92b0*/  LDL.LU.64 R8, [R1+0x36d8] ;  /* 0x0036d80001087983 */ /* 0x000eb40000300a00 */
[----:B----4-:R0:W-:Y:S01]  /*b92c0*/  @P1 STG.E.U8 desc[UR24][R60.64], R56 ;  /* 0x000000383c001986 */ /* 0x0101e2000c101118 */
        /* <DEDUP_REMOVED lines=12> */
[----:B0-----:R-:W-:-:S05]  /*b9390*/  PRMT R56, R50, 0x7773, RZ ;  /* 0x0000777332387816 */ /* 0x001fca00000000ff */
        /* <DEDUP_REMOVED lines=10> */
[----:B---3--:R0:W-:Y:S04]  /*b9440*/  @P0 STG.E.U8 desc[UR24][R48.64], R56 ;  /* 0x0000003830000986 */ /* 0x0081e8000c101118 */
[----:B0-----:R-:W3:Y:S04]  /*b9450*/  LDL.LU.64 R48, [R1+0x18c8] ;  /* 0x0018c80001307983 */ /* 0x001ee80000300a00 */
[----:B------:R-:W4:Y:S04]  /*b9460*/  LDL.LU.64 R10, [R1+0x18f0] ;  /* 0x0018f000010a7983 */ /* 0x000f280000300a00 */
[----:B------:R-:W2:Y:S04]  /*b9470*/  LDL.LU.64 R6, [R1+0x18e8] ;  /* 0x0018e80001067983 */ /* 0x000ea80000300a00 */
[----:B------:R-:W2:Y:S04]  /*b9480*/  LDL.LU.64 R4, [R1+0x1920] ;  /* 0x0019200001047983 */ /* 0x000ea80000300a00 */
[----:B------:R-:W2:Y:S04]  /*b9490*/  LDL.LU.64 R50, [R1+0x1948] ;  /* 0x0019480001327983 */ /* 0x000ea80000300a00 */
[----:B------:R-:W2:Y:S04]  /*b94a0*/  LDL.LU.64 R52, [R1+0x1940] ;  /* 0x0019400001347983 */ /* 0x000ea80000300a00 */
[----:B------:R-:W2:Y:S01]  /*b94b0*/  LDL.LU R14, [R1+0x24] ;  /* 0x00002400010e7983 */ /* 0x000ea20000300800 */
[----:B------:R-:W-:-:S02]  /*b94c0*/  LOP3.LUT P4, RZ, R55, 0x100, RZ, 0xc0, !PT ;  /* 0x0000010037ff7812 */ /* 0x000fc4000788c0ff */
[----:B------:R-:W-:Y:S02]  /*b94d0*/  PRMT R56, R15, 0x7771, RZ ;  /* 0x000077710f387816 */ /* 0x000fe400000000ff */
[C---:B------:R-:W-:Y:S02]  /*b94e0*/  LOP3.LUT P5, RZ, R55.reuse, 0x200, RZ, 0xc0, !PT ;  /* 0x0000020037ff7812 */ /* 0x040fe400078ac0ff */
        /* <DEDUP_REMOVED lines=13> */
[----:B---3--:R0:W-:Y:S04]  /*b95c0*/  @P4 STG.E.U8 desc[UR24][R48.64], R56 ;  /* 0x0000003830004986 */ /* 0x0081e8000c101118 */
[----:B0-----:R-:W3:Y:S01]  /*b95d0*/  LDL.LU.64 R48, [R1+0x1978] ;  /* 0x0019780001307983 */ /* 0x001ee20000300a00 */
[----:B------:R-:W-:-:S05]  /*b95e0*/  PRMT R56, R15, 0x7772, RZ ;  /* 0x000077720f387816 */ /* 0x000fca00000000ff */
[----:B----4-:R0:W-:Y:S04]  /*b95f0*/  @P5 STG.E.U8 desc[UR24][R10.64], R56 ;  /* 0x000000380a005986 */ /* 0x0101e8000c101118 */
[----:B0-----:R-:W4:Y:S04]  /*b9600*/  LDL.LU.64 R10, [R1+0x1998] ;  /* 0x00199800010a7983 */ /* 0x001f280000300a00 */
[----:B------:R-:W4:Y:S04]  /*b9610*/  LDL.LU.64 R60, [R1+0x19c8] ;  /* 0x0019c800013c7983 */ /* 0x000f280000300a00 */
[----:B------:R-:W4:Y:S01]  /*b9620*/  LDL.LU.64 R26, [R1+0x19f0] ;  /* 0x0019f000011a7983 */ /* 0x000f220000300a00 */
[----:B------:R-:W-:-:S02]  /*b9630*/  LOP3.LUT R58, R58, 0xffdfffff, RZ, 0xc0, !PT ;  /* 0xffdfffff3a3a7812 */ /* 0x000fc400078ec0ff */
[C---:B------:R-:W-:Y:S01]  /*b9640*/  LOP3.LUT P6, RZ, R55.reuse, 0x400, RZ, 0xc0, !PT ;  /* 0x0000040037ff7812 */ /* 0x040fe200078cc0ff */
[----:B------:R-:W4:Y:S01]  /*b9650*/  LDL.LU.64 R22, [R1+0x19e8] ;  /* 0x0019e80001167983 */ /* 0x000f220000300a00 */
        /* <DEDUP_REMOVED lines=8> */
[----:B------:R-:W-:Y:S02]  /*b96e0*/  LOP3.LUT P1, RZ, R55, 0x2000, RZ, 0xc0, !PT ;  /* 0x0000200037ff7812 */ /* 0x000fe4000782c0ff */
[----:B------:R-:W-:Y:S02]  /*b96f0*/  LOP3.LUT R58, R58, 0xfeffffff, RZ, 0xc0, !PT ;  /* 0xfeffffff3a3a7812 */ /* 0x000fe400078ec0ff */
[----:B------:R-:W-:Y:S02]  /*b9700*/  PRMT R56, R15, 0x7773, RZ ;  /* 0x000077730f387816 */ /* 0x000fe400000000ff */
[----:B------:R-:W4:Y:S04]  /*b9710*/  LDL.LU R15, [R1+0x48] ;  /* 0x00004800010f7983 */ /* 0x000f280000300800 */
[----:B--2---:R0:W-:Y:S03]  /*b9720*/  @P6 STG.E.U8 desc[UR24][R6.64], R56 ;  /* 0x0000003806006986 */ /* 0x0041e6000c101118 */
[----:B------:R-:W-:Y:S01]  /*b9730*/  @P1 LOP3.LUT R58, R58, 0x1000000, RZ, 0xfc, !PT ;  /* 0x010000003a3a1812 */ /* 0x000fe200078efcff */
[----:B------:R-:W2:Y:S01]  /*b9740*/  LDL.LU.64 R20, [R1+0x1a20] ;  /* 0x001a200001147983 */ /* 0x000ea20000300a00 */
[----:B------:R-:W-:-:S03]  /*b9750*/  LOP3.LUT P1, RZ, R55, 0x1000, RZ, 0xc0, !PT ;  /* 0x0000100037ff7812 */ /* 0x000fc6000782c0ff */
[----:B------:R-:W2:Y:S01]  /*b9760*/  LDL.LU.64 R18, [R1+0x1a48] ;  /* 0x001a480001127983 */ /* 0x000ea20000300a00 */
[----:B0-----:R-:W-:-:S03]  /*b9770*/  PRMT R56, R14, 0x7770, RZ ;  /* 0x000077700e387816 */ /* 0x001fc600000000ff */
[----:B------:R-:W2:Y:S04]  /*b9780*/  LDL.LU.64 R16, [R1+0x1a40] ;  /* 0x001a400001107983 */ /* 0x000ea80000300a00 */
[----:B------:R0:W-:Y:S04]  /*b9790*/  @P0 STG.E.U8 desc[UR24][R4.64], R56 ;  /* 0x0000003804000986 */ /* 0x0001e8000c101118 */
[----:B------:R-:W2:Y:S01]  /*b97a0*/  LDL.LU.64 R6, [R1+0x1a78] ;  /* 0x001a780001067983 */ /* 0x000ea20000300a00 */
[----:B0-----:R-:W-:-:S03]  /*b97b0*/  PRMT R56, R14, 0x7771, RZ ;  /* 0x000077710e387816 */ /* 0x001fc600000000ff */
[----:B------:R-:W2:Y:S04]  /*b97c0*/  LDL.LU.64 R4, [R1+0x1a98] ;  /* 0x001a980001047983 */ /* 0x000ea80000300a00 */
[----:B------:R0:W-:Y:S01]  /*b97d0*/  @P1 STG.E.U8 desc[UR24][R50.64], R56 ;  /* 0x0000003832001986 */ /* 0x0001e2000c101118 */
[----:B------:R-:W-:Y:S02]  /*b97e0*/  LOP3.LUT P1, RZ, R58, 0x1000000, RZ, 0xc0, !PT ;  /* 0x010000003aff7812 */ /* 0x000fe4000782c0ff */
[----:B0-----:R-:W-:Y:S01]  /*b97f0*/  PRMT R56, R14, 0x7772, RZ ;  /* 0x000077720e387816 */ /* 0x001fe200000000ff */
[----:B------:R-:W2:Y:S10]  /*b9800*/  LDL.LU.64 R50, [R1+0x1ac8] ;  /* 0x001ac80001327983 */ /* 0x000eb40000300a00 */
[----:B------:R0:W-:Y:S01]  /*b9810*/  @P1 STG.E.U8 desc[UR24][R52.64], R56 ;  /* 0x0000003834001986 */ /* 0x0001e2000c101118 */
[----:B------:R-:W-:-:S02]  /*b9820*/  LOP3.LUT P1, RZ, R58, 0x800000, RZ, 0xc0, !PT ;  /* 0x008000003aff7812 */ /* 0x000fc4000782c0ff */
[----:B0-----:R-:W-:Y:S01]  /*b9830*/  PRMT R56, R14, 0x7773, RZ ;  /* 0x000077730e387816 */ /* 0x001fe200000000ff */
[----:B------:R-:W2:Y:S10]  /*b9840*/  LDL.LU.64 R52, [R1+0x1af0] ;  /* 0x001af00001347983 */ /* 0x000eb40000300a00 */
[----:B---3--:R0:W-:Y:S01]  /*b9850*/  @P1 STG.E.U8 desc[UR24][R48.64], R56 ;  /* 0x0000003830001986 */ /* 0x0081e2000c101118 */
[----:B------:R-:W-:-:S02]  /*b9860*/  LOP3.LUT P1, RZ, R58, 0x400000, RZ, 0xc0, !PT ;  /* 0x004000003aff7812 */ /* 0x000fc4000782c0ff */
[----:B0-----:R-:W-:Y:S01]  /*b9870*/  PRMT R56, R54, 0x7770, RZ ;  /* 0x0000777036387816 */ /* 0x001fe200000000ff */
[----:B------:R-:W3:Y:S10]  /*b9880*/  LDL.LU.64 R48, [R1+0x1ae8] ;  /* 0x001ae80001307983 */ /* 0x000ef40000300a00 */
[----:B----4-:R0:W-:Y:S01]  /*b9890*/  @P1 STG.E.U8 desc[UR24][R10.64], R56 ;  /* 0x000000380a001986 */ /* 0x0101e2000c101118 */
[----:B------:R-:W-:-:S02]  /*b98a0*/  LOP3.LUT P1, RZ, R58, 0x200000, RZ, 0xc0, !PT ;  /* 0x002000003aff7812 */ /* 0x000fc4000782c0ff */
[----:B0-----:R-:W-:Y:S01]  /*b98b0*/  PRMT R56, R54, 0x7771, RZ ;  /* 0x0000777136387816 */ /* 0x001fe200000000ff */
[----:B------:R-:W4:Y:S10]  /*b98c0*/  LDL.LU.64 R10, [R1+0x36d0] ;  /* 0x0036d000010a7983 */ /* 0x000f340000300a00 */
[----:B------:R0:W-:Y:S01]  /*b98d0*/  @P1 STG.E.U8 desc[UR24][R60.64], R56 ;  /* 0x000000383c001986 */ /* 0x0001e2000c101118 */
[----:B------:R-:W-:-:S02]  /*b98e0*/  LOP3.LUT P1, RZ, R58, 0x100000, RZ, 0xc0, !PT ;  /* 0x001000003aff7812 */ /* 0x000fc4000782c0ff */
[----:B0-----:R-:W-:-:S11]  /*b98f0*/  PRMT R56, R54, 0x7772, RZ ;  /* 0x0000777236387816 */ /* 0x001fd600000000ff */
[----:B------:R0:W-:Y:S02]  /*b9900*/  @P1 STG.E.U8 desc[UR24][R26.64], R56 ;  /* 0x000000381a001986 */ /* 0x0001e4000c101118 */
[----:B0-----:R-:W-:Y:S02]  /*b9910*/  PRMT R56, R54, 0x7773, RZ ;  /* 0x0000777336387816 */ /* 0x001fe400000000ff */
[----:B------:R-:W3:Y:S01]  /*b9920*/  LDL.LU R54, [R1+0x36cc] ;  /* 0x0036cc0001367983 */ /* 0x000ee20000300800 */
[----:B------:R-:W-:-:S13]  /*b9930*/  LOP3.LUT P1, RZ, R58, 0x80000, RZ, 0xc0, !PT ;  /* 0x000800003aff7812 */ /* 0x000fda000782c0ff */
[----:B------:R0:W-:Y:S01]  /*b9940*/  @P1 STG.E.U8 desc[UR24][R22.64], R56 ;  /* 0x0000003816001986 */ /* 0x0001e2000c101118 */
[----:B------:R-:W-:Y:S02]  /*b9950*/  LOP3.LUT P1, RZ, R58, 0x40000, RZ, 0xc0, !PT ;  /* 0x000400003aff7812 */ /* 0x000fe4000782c0ff */
[----:B0-----:R-:W-:-:S11]  /*b9960*/  PRMT R56, R15, 0x7770, RZ ;  /* 0x000077700f387816 */ /* 0x001fd600000000ff */
[----:B--2---:R0:W-:Y:S01]  /*b9970*/  @P1 STG.E.U8 desc[UR24][R20.64], R56 ;  /* 0x0000003814001986 */ /* 0x0041e2000c101118 */
        /* <DEDUP_REMOVED lines=11> */
[C---:B------:R-:W-:Y:S02]  /*b9a30*/  LOP3.LUT P6, RZ, R55.reuse, 0x2000000, RZ, 0xc0, !PT ;  /* 0x0200000037ff7812 */ /* 0x040fe400078cc0ff */
[----:B------:R-:W-:Y:S02]  /*b9a40*/  LOP3.LUT P0, RZ, R55, 0x4000000, RZ, 0xc0, !PT ;  /* 0x0400000037ff7812 */ /* 0x000fe4000780c0ff */
[----:B---3--:R-:W-:-:S05]  /*b9a50*/  PRMT R56, R54, 0x7770, RZ ;  /* 0x0000777036387816 */ /* 0x008fca00000000ff */
[----:B------:R0:W-:Y:S02]  /*b9a60*/  @P4 STG.E.U8 desc[UR24][R4.64], R56 ;  /* 0x0000003804004986 */ /* 0x0001e4000c101118 */
[----:B0-----:R-:W-:-:S05]  /*b9a70*/  PRMT R56, R54, 0x7771, RZ ;  /* 0x0000777136387816 */ /* 0x001fca00000000ff */
[----:B------:R0:W-:Y:S02]  /*b9a80*/  @P5 STG.E.U8 desc[UR24][R50.64], R56 ;  /* 0x0000003832005986 */ /* 0x0001e4000c101118 */
[----:B0-----:R-:W-:-:S05]  /*b9a90*/  PRMT R56, R54, 0x7772, RZ ;  /* 0x0000777236387816 */ /* 0x001fca00000000ff */
[----:B------:R0:W-:Y:S02]  /*b9aa0*/  @P6 STG.E.U8 desc[UR24][R52.64], R56 ;  /* 0x0000003834006986 */ /* 0x0001e4000c101118 */
[----:B0-----:R-:W-:Y:S02]  /*b9ab0*/  PRMT R56, R54, 0x7773, RZ ;  /* 0x0000777336387816 */ /* 0x001fe400000000ff */
[----:B------:R-:W2:Y:S04]  /*b9ac0*/  LDL.LU R54, [R1+0x36c8] ;  /* 0x0036c80001367983 */ /* 0x000ea80000300800 */
[----:B------:R0:W-:Y:S04]  /*b9ad0*/  @P0 STG.E.U8 desc[UR24][R48.64], R56 ;  /* 0x0000003830000986 */ /* 0x0001e8000c101118 */
[----:B0-----:R-:W3:Y:S04]  /*b9ae0*/  LDL.LU.64 R48, [R1+0x1b20] ;  /* 0x001b200001307983 */ /* 0x001ee80000300a00 */
[----:B------:R-:W4:Y:S04]  /*b9af0*/  LDL.LU.64 R52, [R1+0x1b48] ;  /* 0x001b480001347983 */ /* 0x000f280000300a00 */
[----:B------:R-:W4:Y:S04]  /*b9b00*/  LDL.LU.64 R16, [R1+0x1b40] ;  /* 0x001b400001107983 */ /* 0x000f280000300a00 */
[----:B------:R-:W3:Y:S01]  /*b9b10*/  LDL.LU R15, [R1+0x28] ;  /* 0x00002800010f7983 */ /* 0x000ee20000300800 */
[----:B------:R-:W-:-:S03]  /*b9b20*/  LOP3.LUT R58, R58, 0xfffffdff, RZ, 0xc0, !PT ;  /* 0xfffffdff3a3a7812 */ /* 0x000fc600078ec0ff */
[----:B------:R-:W4:Y:S04]  /*b9b30*/  LDL.LU.64 R6, [R1+0x1b78] ;  /* 0x001b780001067983 */ /* 0x000f280000300a00 */
[----:B------:R-:W4:Y:S04]  /*b9b40*/  LDL.LU.64 R4, [R1+0x1b98] ;  /* 0x001b980001047983 */ /* 0x000f280000300a00 */
[----:B------:R-:W4:Y:S04]  /*b9b50*/  LDL.LU.64 R50, [R1+0x1bc8] ;  /* 0x001bc80001327983 */ /* 0x000f280000300a00 */
[----:B------:R-:W4:Y:S01]  /*b9b60*/  LDL.LU R59, [R1+0x18] ;  /* 0x00001800013b7983 */ /* 0x000f220000300800 */
[----:B------:R-:W-:-:S02]  /*b9b70*/  LOP3.LUT P4, RZ, R55, 0x8000000, RZ, 0xc0, !PT ;  /* 0x0800000037ff7812 */ /* 0x000fc4000788c0ff */
[C---:B------:R-:W-:Y:S02]  /*b9b80*/  LOP3.LUT P5, RZ, R55.reuse, 0x10000000, RZ, 0xc0, !PT ;  /* 0x1000000037ff7812 */ /* 0x040fe400078ac0ff */
[C---:B------:R-:W-:Y:S02]  /*b9b90*/  LOP3.LUT P6, RZ, R55.reuse, 0x20000000, RZ, 0xc0, !PT ;  /* 0x2000000037ff7812 */ /* 0x040fe400078cc0ff */
[----:B------:R-:W-:Y:S02]  /*b9ba0*/  LOP3.LUT P0, RZ, R55, 0x40000000, RZ, 0xc0, !PT ;  /* 0x4000000037ff7812 */ /* 0x000fe4000780c0ff */
[----:B--2---:R-:W-:-:S13]  /*b9bb0*/  LOP3.LUT P1, RZ, R54, 0x80, RZ, 0xc0, !PT ;  /* 0x0000008036ff7812 */ /* 0x004fda000782c0ff */
        /* <DEDUP_REMOVED lines=23> */
[----:B---3--:R-:W-:-:S05]  /*b9d30*/  PRMT R55, R15, 0x7770, RZ ;  /* 0x000077700f377816 */ /* 0x008fca00000000ff */
[----:B------:R0:W-:Y:S04]  /*b9d40*/  @P4 STG.E.U8 desc[UR24][R48.64], R55 ;  /* 0x0000003730004986 */ /* 0x0001e8000c101118 */
[----:B0-----:R-:W2:Y:S01]  /*b9d50*/  LDL.LU.64 R48, [R1+0x1bf0] ;  /* 0x001bf00001307983 */ /* 0x001ea20000300a00 */
[----:B------:R-:W-:-:S03]  /*b9d60*/  PRMT R55, R15, 0x7771, RZ ;  /* 0x000077710f377816 */ /* 0x000fc600000000ff */
[----:B------:R-:W3:Y:S04]  /*b9d70*/  LDL.LU R14, [R1+0x4c] ;  /* 0x00004c00010e7983 */ /* 0x000ee80000300800 */
[----:B----4-:R0:W-:Y:S04]  /*b9d80*/  @P5 STG.E.U8 desc[UR24][R52.64], R55 ;  /* 0x0000003734005986 */ /* 0x0101e8000c101118 */
[----:B0-----:R-:W4:Y:S04]  /*b9d90*/  LDL.LU.64 R52, [R1+0x1be8] ;  /* 0x001be80001347983 */ /* 0x001f280000300a00 */
[----:B------:R-:W3:Y:S01]  /*b9da0*/  LDL.LU.64 R56, [R1+0x1c20] ;  /* 0x001c200001387983 */ /* 0x000ee20000300a00 */
[----:B------:R-:W-:-:S03]  /*b9db0*/  PRMT R55, R15, 0x7772, RZ ;  /* 0x000077720f377816 */ /* 0x000fc600000000ff */
[----:B------:R-:W3:Y:S04]  /*b9dc0*/  LDL.LU.64 R60, [R1+0x1c48] ;  /* 0x001c4800013c7983 */ /* 0x000ee80000300a00 */
[----:B------:R0:W-:Y:S04]  /*b9dd0*/  @P6 STG.E.U8 desc[UR24][R16.64], R55 ;  /* 0x0000003710006986 */ /* 0x0001e8000c101118 */
[----:B------:R-:W3:Y:S01]  /*b9de0*/  LDL.LU.64 R26, [R1+0x1c40] ;  /* 0x001c4000011a7983 */ /* 0x000ee20000300a00 */
[----:B0-----:R-:W-:-:S03]  /*b9df0*/  PRMT R55, R15, 0x7773, RZ ;  /* 0x000077730f377816 */ /* 0x001fc600000000ff */
[----:B------:R-:W3:Y:S04]  /*b9e00*/  LDL.LU R15, [R1+0x3c] ;  /* 0x00003c00010f7983 */ /* 0x000ee80000300800 */
[----:B------:R0:W-:Y:S04]  /*b9e10*/  @P0 STG.E.U8 desc[UR24][R6.64], R55 ;  /* 0x0000003706000986 */ /* 0x0001e8000c101118 */
[----:B------:R-:W3:Y:S04]  /*b9e20*/  LDL.LU.64 R22, [R1+0x1c78] ;  /* 0x001c780001167983 */ /* 0x000ee80000300a00 */
[----:B------:R-:W3:Y:S01]  /*b9e30*/  LDL.LU.64 R20, [R1+0x1c98] ;  /* 0x001c980001147983 */ /* 0x000ee20000300a00 */
[----:B0-----:R-:W-:-:S03]  /*b9e40*/  PRMT R55, R59, 0x7770, RZ ;  /* 0x000077703b377816 */ /* 0x001fc600000000ff */
[----:B------:R-:W3:Y:S04]  /*b9e50*/  LDL.LU.64 R18, [R1+0x1cc8] ;  /* 0x001cc80001127983 */ /* 0x000ee80000300a00 */
[----:B------:R0:W-:Y:S01]  /*b9e60*/  @P1 STG.E.U8 desc[UR24][R4.64], R55 ;  /* 0x0000003704001986 */ /* 0x0001e2000c101118 */
[----:B------:R-:W-:-:S03]  /*b9e70*/  LOP3.LUT P1, RZ, R58, 0x10000, RZ, 0xc0, !PT ;  /* 0x000100003aff7812 */ /* 0x000fc6000782c0ff */
[----:B------:R-:W3:Y:S04]  /*b9e80*/  LDL.LU.64 R16, [R1+0x1cf0] ;  /* 0x001cf00001107983 */ /* 0x000ee80000300a00 */
[----:B------:R-:W3:Y:S01]  /*b9e90*/  LDL.LU.64 R6, [R1+0x1ce8] ;  /* 0x001ce80001067983 */ /* 0x000ee20000300a00 */
[----:B0-----:R-:W-:-:S03]  /*b9ea0*/  PRMT R55, R59, 0x7771, RZ ;  /* 0x000077713b377816 */ /* 0x001fc600000000ff */
[----:B------:R-:W3:Y:S04]  /*b9eb0*/  LDL.LU.64 R4, [R1+0x1d20] ;  /* 0x001d200001047983 */ /* 0x000ee80000300a00 */
[----:B------:R0:W-:Y:S01]  /*b9ec0*/  @P1 STG.E.U8 desc[UR24][R50.64], R55 ;  /* 0x0000003732001986 */ /* 0x0001e2000c101118 */
[C---:B------:R-:W-:Y:S02]  /*b9ed0*/  LOP3.LUT P1, RZ, R58.reuse, 0x8000, RZ, 0xc0, !PT ;  /* 0x000080003aff7812 */ /* 0x040fe4000782c0ff */
[----:B0-----:R-:W-:Y:S01]  /*b9ee0*/  PRMT R55, R59, 0x7772, RZ ;  /* 0x000077723b377816 */ /* 0x001fe200000000ff */
[----:B------:R-:W3:Y:S10]  /*b9ef0*/  LDL.LU.64 R50, [R1+0x1d48] ;  /* 0x001d480001327983 */ /* 0x000ef40000300a00 */
[----:B--2---:R0:W-:Y:S01]  /*b9f00*/  @P1 STG.E.U8 desc[UR24][R48.64], R55 ;  /* 0x0000003730001986 */ /* 0x0041e2000c101118 */
[----:B------:R-:W-:-:S02]  /*b9f10*/  LOP3.LUT P1, RZ, R58, 0x4000, RZ, 0xc0, !PT ;  /* 0x000040003aff7812 */ /* 0x000fc4000782c0ff */
[----:B0-----:R-:W-:Y:S01]  /*b9f20*/  PRMT R55, R59, 0x7773, RZ ;  /* 0x000077733b377816 */ /* 0x001fe200000000ff */
[----:B------:R-:W2:Y:S10]  /*b9f30*/  LDL.LU.64 R48, [R1+0x1d40] ;  /* 0x001d400001307983 */ /* 0x000eb40000300a00 */
[----:B----4-:R0:W-:Y:S04]  /*b9f40*/  @P1 STG.E.U8 desc[UR24][R52.64], R55 ;  /* 0x0000003734001986 */ /* 0x0101e8000c101118 */
[----:B0-----:R-:W4:Y:S01]  /*b9f50*/  LDL.LU.64 R52, [R1+0x36c0] ;  /* 0x0036c00001347983 */ /* 0x001f220000300a00 */
[----:B------:R-:W-:-:S02]  /*b9f60*/  LOP3.LUT P1, RZ, R58, 0x2000, RZ, 0xc0, !PT ;  /* 0x000020003aff7812 */ /* 0x000fc4000782c0ff */
        /* <DEDUP_REMOVED lines=26> */
[----:B----4-:R-:W-:-:S05]  /*ba110*/  PRMT R55, R53, 0x7770, RZ ;  /* 0x0000777035377816 */ /* 0x010fca00000000ff */
        /* <DEDUP_REMOVED lines=12> */
[----:B------:R-:W4:Y:S01]  /*ba1e0*/  LDL.LU R59, [R1] ;  /* 0x00000000013b7983 */ /* 0x000f220000300800 */
[----:B------:R-:W-:-:S02]  /*ba1f0*/  LOP3.LUT P4, RZ, R54, 0x4000, RZ, 0xc0, !PT ;  /* 0x0000400036ff7812 */ /* 0x000fc4000788c0ff */
[----:B------:R-:W-:Y:S02]  /*ba200*/  PRMT R55, R53, 0x7773, RZ ;  /* 0x0000777335377816 */ /* 0x000fe400000000ff */
        /* <DEDUP_REMOVED lines=16> */
[----:B------:R-:W2:Y:S01]  /*ba310*/  LDL.LU.64 R4, [R1+0x1e40] ;  /* 0x001e400001047983 */ /* 0x000ea20000300a00 */
[----:B------:R-:W-:-:S02]  /*ba320*/  LOP3.LUT R58, R58, 0xffffffdf, RZ, 0xc0, !PT ;  /* 0xffffffdf3a3a7812 */ /* 0x000fc400078ec0ff */
[----:B------:R-:W-:Y:S01]  /*ba330*/  LOP3.LUT P5, RZ, R54, 0x8000, RZ, 0xc0, !PT ;  /* 0x0000800036ff7812 */ /* 0x000fe200078ac0ff */
[----:B------:R-:W2:Y:S01]  /*ba340*/  LDL.LU.64 R56, [R1+0x1e78] ;  /* 0x001e780001387983 */ /* 0x000ea20000300a00 */
[----:B------:R-:W-:Y:S02]  /*ba350*/  @P1 LOP3.LUT R58, R58, 0x20, RZ, 0xfc, !PT ;  /* 0x000000203a3a1812 */ /* 0x000fe400078efcff */
[----:B------:R-:W-:Y:S01]  /*ba360*/  LOP3.LUT P1, RZ, R54, 0x200000, RZ, 0xc0, !PT ;  /* 0x0020000036ff7812 */ /* 0x000fe2000782c0ff */
[----:B------:R-:W2:Y:S01]  /*ba370*/  LDL.LU.64 R60, [R1+0x1e98] ;  /* 0x001e9800013c7983 */ /* 0x000ea20000300a00 */
[----:B------:R-:W-:Y:S02]  /*ba380*/  LOP3.LUT R58, R58, 0xffffffbf, RZ, 0xc0, !PT ;  /* 0xffffffbf3a3a7812 */ /* 0x000fe400078ec0ff */
[----:B------:R-:W-:Y:S01]  /*ba390*/  LOP3.LUT P6, RZ, R54, 0x10000, RZ, 0xc0, !PT ;  /* 0x0001000036ff7812 */ /* 0x000fe200078cc0ff */
[----:B------:R-:W2:Y:S01]  /*ba3a0*/  LDL.LU.64 R26, [R1+0x1ec8] ;  /* 0x001ec800011a7983 */ /* 0x000ea20000300a00 */
[----:B---3--:R-:W-:-:S02]  /*ba3b0*/  PRMT R55, R15, 0x7770, RZ ;  /* 0x000077700f377816 */ /* 0x008fc400000000ff */
[----:B------:R-:W-:Y:S01]  /*ba3c0*/  LOP3.LUT P0, RZ, R54, 0x20000, RZ, 0xc0, !PT ;  /* 0x0002000036ff7812 */ /* 0x000fe2000780c0ff */
[----:B------:R-:W3:Y:S04]  /*ba3d0*/  LDL.LU.64 R22, [R1+0x1ef0] ;  /* 0x001ef00001167983 */ /* 0x000ee80000300a00 */
[----:B------:R-:W-:Y:S02]  /*ba3e0*/  @P1 LOP3.LUT R58, R58, 0x40, RZ, 0xfc, !PT ;  /* 0x000000403a3a1812 */ /* 0x000fe400078efcff */
[----:B------:R-:W-:Y:S02]  /*ba3f0*/  LOP3.LUT P1, RZ, R54, 0x100000, RZ, 0xc0, !PT ;  /* 0x0010000036ff7812 */ /* 0x000fe4000782c0ff */
[----:B------:R-:W-:Y:S01]  /*ba400*/  LOP3.LUT R58, R58, 0xffffff7f, RZ, 0xc0, !PT ;  /* 0xffffff7f3a3a7812 */ /* 0x000fe200078ec0ff */
[----:B------:R0:W-:Y:S10]  /*ba410*/  @P5 STG.E.U8 desc[UR24][R20.64], R55 ;  /* 0x0000003714005986 */ /* 0x0001f4000c101118 */
[----:B------:R-:W-:-:S02]  /*ba420*/  @P1 LOP3.LUT R58, R58, 0x80, RZ, 0xfc, !PT ;  /* 0x000000803a3a1812 */ /* 0x000fc400078efcff */
[----:B------:R-:W-:Y:S01]  /*ba430*/  LOP3.LUT P1, RZ, R54, 0x80000, RZ, 0xc0, !PT ;  /* 0x0008000036ff7812 */ /* 0x000fe2000782c0ff */
[----:B0-----:R-:W3:Y:S01]  /*ba440*/  LDL.LU.64 R20, [R1+0x1ee8] ;  /* 0x001ee80001147983 */ /* 0x001ee20000300a00 */
[----:B------:R-:W-:Y:S02]  /*ba450*/  LOP3.LUT R58, R58, 0xfffffeff, RZ, 0xc0, !PT ;  /* 0xfffffeff3a3a7812 */ /* 0x000fe400078ec0ff */
[----:B------:R-:W-:-:S05]  /*ba460*/  PRMT R55, R15, 0x7771, RZ ;  /* 0x000077710f377816 */ /* 0x000fca00000000ff */
[----:B----4-:R0:W-:Y:S04]  /*ba470*/  @P6 STG.E.U8 desc[UR24][R18.64], R55 ;  /* 0x0000003712006986 */ /* 0x0101e8000c101118 */
        /* <DEDUP_REMOVED lines=16> */
[----:B--2---:R0:W-:Y:S01]  /*ba580*/  @P1 STG.E.U8 desc[UR24][R48.64], R55 ;  /* 0x0000003730001986 */ /* 0x0041e2000c101118 */
[----:B------:R-:W-:-:S02]  /*ba590*/  LOP3.LUT P1, RZ, R58, 0x40, RZ, 0xc0, !PT ;  /* 0x000000403aff7812 */ /* 0x000fc4000782c0ff */
[----:B0-----:R-:W-:Y:S01]  /*ba5a0*/  PRMT R55, R59, 0x7772, RZ ;  /* 0x000077723b377816 */ /* 0x001fe200000000ff */
[----:B------:R-:W2:Y:S10]  /*ba5b0*/  LDL.LU.64 R48, [R1+0x1fc8] ;  /* 0x001fc80001307983 */ /* 0x000eb40000300a00 */
[----:B------:R0:W-:Y:S04]  /*ba5c0*/  @P1 STG.E.U8 desc[UR24][R4.64], R55 ;  /* 0x0000003704001986 */ /* 0x0001e8000c101118 */
[----:B0-----:R-:W3:Y:S01]  /*ba5d0*/  LDL.LU.64 R4, [R1+0x36b0] ;  /* 0x0036b00001047983 */ /* 0x001ee20000300a00 */
[----:B------:R-:W-:-:S02]  /*ba5e0*/  LOP3.LUT P1, RZ, R58, 0x20, RZ, 0xc0, !PT ;  /* 0x000000203aff7812 */ /* 0x000fc4000782c0ff */
[----:B------:R-:W-:-:S11]  /*ba5f0*/  PRMT R55, R59, 0x7773, RZ ;  /* 0x000077733b377816 */ /* 0x000fd600000000ff */
[----:B------:R3:W-:Y:S01]  /*ba600*/  @P1 STG.E.U8 desc[UR24][R56.64], R55 ;  /* 0x0000003738001986 */ /* 0x0007e2000c101118 */
[----:B------:R-:W-:Y:S02]  /*ba610*/  LOP3.LUT P1, RZ, R58, 0x10, RZ, 0xc0, !PT ;  /* 0x000000103aff7812 */ /* 0x000fe4000782c0ff */
[C---:B------:R-:W-:Y:S02]  /*ba620*/  LOP3.LUT P2, RZ, R54.reuse, 0x8000000, RZ, 0xc0, !PT ;  /* 0x0800000036ff7812 */ /* 0x040fe4000784c0ff */
[C---:B------:R-:W-:Y:S02]  /*ba630*/  LOP3.LUT P3, RZ, R54.reuse, 0x10000000, RZ, 0xc0, !PT ;  /* 0x1000000036ff7812 */ /* 0x040fe4000786c0ff */
[C---:B------:R-:W-:Y:S02]  /*ba640*/  LOP3.LUT P4, RZ, R54.reuse, 0x20000000, RZ, 0xc0, !PT ;  /* 0x2000000036ff7812 */ /* 0x040fe4000788c0ff */
[C---:B------:R-:W-:Y:S02]  /*ba650*/  LOP3.LUT P5, RZ, R54.reuse, 0x40000000, RZ, 0xc0, !PT ;  /* 0x4000000036ff7812 */ /* 0x040fe400078ac0ff */
[----:B------:R-:W-:-:S02]  /*ba660*/  LOP3.LUT P6, RZ, R54, 0x80000000, RZ, 0xc0, !PT ;  /* 0x8000000036ff7812 */ /* 0x000fc400078cc0ff */
[----:B------:R-:W-:Y:S02]  /*ba670*/  LOP3.LUT P0, RZ, R53, 0x1, RZ, 0xc0, !PT ;  /* 0x0000000135ff7812 */ /* 0x000fe4000780c0ff */
[----:B---3--:R-:W-:-:S05]  /*ba680*/  PRMT R55, R4, 0x7770, RZ ;  /* 0x0000777004377816 */ /* 0x008fca00000000ff */
[----:B------:R0:W-:Y:S01]  /*ba690*/  @P1 STG.E.U8 desc[UR24][R60.64], R55 ;  /* 0x000000373c001986 */ /* 0x0001e2000c101118 */
[----:B------:R-:W-:Y:S02]  /*ba6a0*/  LOP3.LUT P1, RZ, R58, 0x8, RZ, 0xc0, !PT ;  /* 0x000000083aff7812 */ /* 0x000fe4000782c0ff */
[----:B0-----:R-:W-:-:S11]  /*ba6b0*/  PRMT R55, R4, 0x7771, RZ ;  /* 0x0000777104377816 */ /* 0x001fd600000000ff */
[----:B------:R0:W-:Y:S01]  /*ba6c0*/  @P1 STG.E.U8 desc[UR24][R26.64], R55 ;  /* 0x000000371a001986 */ /* 0x0001e2000c101118 */
[----:B------:R-:W-:Y:S02]  /*ba6d0*/  LOP3.LUT P1, RZ, R58, 0x4, RZ, 0xc0, !PT ;  /* 0x000000043aff7812 */ /* 0x000fe4000782c0ff */
[----:B0-----:R-:W-:-:S11]  /*ba6e0*/  PRMT R55, R4, 0x7772, RZ ;  /* 0x0000777204377816 */ /* 0x001fd600000000ff */
[----:B------:R-:W-:Y:S01]  /*ba6f0*/  @P1 STG.E.U8 desc[UR24][R22.64], R55 ;  /* 0x0000003716001986 */ /* 0x000fe2000c101118 */
[----:B------:R-:W-:Y:S02]  /*ba700*/  LOP3.LUT P1, RZ, R58, 0x2, RZ, 0xc0, !PT ;  /* 0x000000023aff7812 */ /* 0x000fe4000782c0ff */
[----:B------:R-:W-:-:S11]  /*ba710*/  PRMT R4, R4, 0x7773, RZ ;  /* 0x0000777304047816 */ /* 0x000fd600000000ff */
[----:B------:R0:W-:Y:S02]  /*ba720*/  @P1 STG.E.U8 desc[UR24][R20.64], R4 ;  /* 0x0000000414001986 */ /* 0x0001e4000c101118 */
[----:B0-----:R-:W-:-:S05]  /*ba730*/  PRMT R4, R8, 0x7770, RZ ;  /* 0x0000777008047816 */ /* 0x001fca00000000ff */
[----:B----4-:R0:W-:Y:S02]  /*ba740*/  @P2 STG.E.U8 desc[UR24][R18.64], R4 ;  /* 0x0000000412002986 */ /* 0x0101e4000c101118 */
[----:B0-----:R-:W-:-:S05]  /*ba750*/  PRMT R4, R8, 0x7771, RZ ;  /* 0x0000777108047816 */ /* 0x001fca00000000ff */
[----:B------:R0:W-:Y:S02]  /*ba760*/  @P3 STG.E.U8 desc[UR24][R16.64], R4 ;  /* 0x0000000410003986 */ /* 0x0001e4000c101118 */
[C---:B0-----:R-:W-:Y:S02]  /*ba770*/  PRMT R4, R8.reuse, 0x7772, RZ ;  /* 0x0000777208047816 */ /* 0x041fe400000000ff */
[----:B------:R-:W-:-:S03]  /*ba780*/  PRMT R8, R8, 0x7773, RZ ;  /* 0x0000777308087816 */ /* 0x000fc600000000ff */
[----:B------:R0:W-:Y:S04]  /*ba790*/  @P4 STG.E.U8 desc[UR24][R14.64], R4 ;  /* 0x000000040e004986 */ /* 0x0001e8000c101118 */
[----:B------:R-:W-:Y:S01]  /*ba7a0*/  @P5 STG.E.U8 desc[UR24][R6.64], R8 ;  /* 0x0000000806005986 */ /* 0x000fe2000c101118 */
        /* <DEDUP_REMOVED lines=8> */
[----:B------:R-:W4:Y:S01]  /*ba830*/  LDL.LU.64 R16, [R1+0x2010] ;  /* 0x0020100001107983 */ /* 0x000f220000300a00 */
[----:B------:R-:W-:-:S03]  /*ba840*/  LOP3.LUT P4, RZ, R53, 0x2, RZ, 0xc0, !PT ;  /* 0x0000000235ff7812 */ /* 0x000fc6000788c0ff */
[----:B------:R-:W4:Y:S01]  /*ba850*/  LDL.LU.64 R14, [R1+0x2030] ;  /* 0x00203000010e7983 */ /* 0x000f220000300a00 */
[C---:B------:R-:W-:Y:S02]  /*ba860*/  PRMT R4, R12.reuse, 0x7772, RZ ;  /* 0x000077720c047816 */ /* 0x040fe400000000ff */
[C---:B------:R-:W-:Y:S02]  /*ba870*/  LOP3.LUT P5, RZ, R53.reuse, 0x4, RZ, 0xc0, !PT ;  /* 0x0000000435ff7812 */ /* 0x040fe400078ac0ff */
        /* <DEDUP_REMOVED lines=18> */
[----:B---3--:R0:W-:Y:S04]  /*ba9a0*/  @P5 STG.E.U8 desc[UR24][R50.64], R12 ;  /* 0x0000000c32005986 */ /* 0x0081e8000c101118 */
[----:B0-----:R-:W3:Y:S01]  /*ba9b0*/  LDL.LU.64 R50, [R1+0x2090] ;  /* 0x0020900001327983 */ /* 0x001ee20000300a00 */
[----:B------:R-:W-:-:S02]  /*ba9c0*/  @P1 LOP3.LUT R54, R54, 0x20000000, RZ, 0xfc, !PT ;  /* 0x2000000036361812 */ /* 0x000fc400078efcff */
[C---:B------:R-:W-:Y:S01]  /*ba9d0*/  LOP3.LUT P1, RZ, R53.reuse, 0x100, RZ, 0xc0, !PT ;  /* 0x0000010035ff7812 */ /* 0x040fe2000782c0ff */
[----:B------:R-:W3:Y:S01]  /*ba9e0*/  LDL.LU.64 R56, [R1+0x20a8] ;  /* 0x0020a80001387983 */ /* 0x000ee20000300a00 */
[----:B------:R-:W-:Y:S02]  /*ba9f0*/  LOP3.LUT R54, R54, 0xbfffffff, RZ, 0xc0, !PT ;  /* 0xbfffffff36367812 */ /* 0x000fe400078ec0ff */
[C---:B------:R-:W-:Y:S01]  /*baa00*/  LOP3.LUT P6, RZ, R53.reuse, 0x8, RZ, 0xc0, !PT ;  /* 0x0000000835ff7812 */ /* 0x040fe200078cc0ff */
[----:B------:R-:W3:Y:S01]  /*baa10*/  LDL.LU.64 R60, [R1+0x20e0] ;  /* 0x0020e000013c7983 */ /* 0x000ee20000300a00 */
[C---:B------:R-:W-:Y:S02]  /*baa20*/  LOP3.LUT P0, RZ, R53.reuse, 0x10, RZ, 0xc0, !PT ;  /* 0x0000001035ff7812 */ /* 0x040fe4000780c0ff */
[----:B------:R-:W-:Y:S01]  /*baa30*/  LOP3.LUT R58, R58, 0xfffffffe, RZ, 0xc0, !PT ;  /* 0xfffffffe3a3a7812 */ /* 0x000fe200078ec0ff */
[----:B------:R-:W3:Y:S04]  /*baa40*/  LDL.LU.64 R26, [R1+0x20d8] ;  /* 0x0020d800011a7983 */ /* 0x000ee80000300a00 */
[----:B------:R-:W-:Y:S01]  /*baa50*/  @P1 LOP3.LUT R54, R54, 0x40000000, RZ, 0xfc, !PT ;  /* 0x4000000036361812 */ /* 0x000fe200078efcff */
[----:B------:R-:W3:Y:S01]  /*baa60*/  LDL.LU.64 R22, [R1+0x20f0] ;  /* 0x0020f00001167983 */ /* 0x000ee20000300a00 */
[----:B------:R-:W-:-:S02]  /*baa70*/  LOP3.LUT P1, RZ, R53, 0x80, RZ, 0xc0, !PT ;  /* 0x0000008035ff7812 */ /* 0x000fc4000782c0ff */
[----:B------:R-:W-:-:S11]  /*baa80*/  LOP3.LUT R54, R54, 0x7fffffff, RZ, 0xc0, !PT ;  /* 0x7fffffff36367812 */ /* 0x000fd600078ec0ff */
[----:B------:R-:W-:Y:S02]  /*baa90*/  @P1 LOP3.LUT R54, R54, 0x80000000, RZ, 0xfc, !PT ;  /* 0x8000000036361812 */ /* 0x000fe400078efcff */
[----:B------:R-:W-:Y:S02]  /*baaa0*/  LOP3.LUT P1, RZ, R53, 0x40, RZ, 0xc0, !PT ;  /* 0x0000004035ff7812 */ /* 0x000fe4000782c0ff */
[----:B------:R-:W-:-:S05]  /*baab0*/  PRMT R4, R52, 0x7770, RZ ;  /* 0x0000777034047816 */ /* 0x000fca00000000ff */
[----:B----4-:R0:W-:Y:S06]  /*baac0*/  @P6 STG.E.U8 desc[UR24][R20.64], R4 ;  /* 0x0000000414006986 */ /* 0x0101ec000c101118 */
[----:B------:R-:W-:Y:S02]  /*baad0*/  @P1 LOP3.LUT R58, R58, 0x1, RZ, 0xfc, !PT ;  /* 0x000000013a3a1812 */ /* 0x000fe400078efcff */
[----:B------:R-:W-:Y:S02]  /*baae0*/  LOP3.LUT P1, RZ, R53, 0x20, RZ, 0xc0, !PT ;  /* 0x0000002035ff7812 */ /* 0x000fe4000782c0ff */
[C---:B0-----:R-:W-:Y:S01]  /*baaf0*/  PRMT R4, R52.reuse, 0x7771, RZ ;  /* 0x0000777134047816 */ /* 0x041fe200000000ff */
[----:B------:R-:W4:Y:S04]  /*bab00*/  LDL.LU.64 R20, [R1+0x2100] ;  /* 0x0021000001147983 */ /* 0x000f280000300a00 */
[----:B------:R0:W-:Y:S02]  /*bab10*/  @P0 STG.E.U8 desc[UR24][R18.64], R4 ;  /* 0x0000000412000986 */ /* 0x0001e4000c101118 */
[----:B0-----:R-:W-:-:S05]  /*bab20*/  PRMT R4, R52, 0x7772, RZ ;  /* 0x0000777234047816 */ /* 0x001fca00000000ff */
[----:B------:R0:W-:Y:S01]  /*bab30*/  @P1 STG.E.U8 desc[UR24][R16.64], R4 ;  /* 0x0000000410001986 */ /* 0x0001e2000c101118 */
[----:B------:R-:W-:-:S03]  /*bab40*/  LOP3.LUT P1, RZ, R58, 0x1, RZ, 0xc0, !PT ;  /* 0x000000013aff7812 */ /* 0x000fc6000782c0ff */
[----:B------:R-:W4:Y:S01]  /*bab50*/  LDL.LU.64 R58, [R1+0x2088] ;  /* 0x00208800013a7983 */ /* 0x000f220000300a00 */
[----:B0-----:R-:W-:-:S03]  /*bab60*/  PRMT R4, R52, 0x7773, RZ ;  /* 0x0000777334047816 */ /* 0x001fc600000000ff */
[----:B------:R-:W4:Y:S06]  /*bab70*/  LDL.LU R52, [R1+0x36a8] ;  /* 0x0036a80001347983 */ /* 0x000f2c0000300800 */
[----:B------:R0:W-:Y:S01]  /*bab80*/  @P1 STG.E.U8 desc[UR24][R14.64], R4 ;  /* 0x000000040e001986 */ /* 0x0001e2000c101118 */
[----:B------:R-:W-:-:S03]  /*bab90*/  LOP3.LUT P1, RZ, R54, 0x80000000, RZ, 0xc0, !PT ;  /* 0x8000000036ff7812 */ /* 0x000fc6000782c0ff */
[----:B------:R-:W4:Y:S04]  /*baba0*/  LDL.LU.64 R18, [R1+0x2118] ;  /* 0x0021180001127983 */ /* 0x000f280000300a00 */
[----:B------:R-:W4:Y:S01]  /*babb0*/  LDL.LU.64 R16, [R1+0x2228] ;  /* 0x0022280001107983 */ /* 0x000f220000300a00 */
[----:B0-----:R-:W-:-:S03]  /*babc0*/  PRMT R4, R5, 0x7770, RZ ;  /* 0x0000777005047816 */ /* 0x001fc600000000ff */
[----:B------:R-:W4:Y:S04]  /*babd0*/  LDL.LU.64 R14, [R1+0x2220] ;  /* 0x00222000010e7983 */ /* 0x000f280000300a00 */
[----:B--2---:R0:W-:Y:S01]  /*babe0*/  @P1 STG.E.U8 desc[UR24][R48.64], R4 ;  /* 0x0000000430001986 */ /* 0x0041e2000c101118 */
[C---:B------:R-:W-:Y:S02]  /*babf0*/  LOP3.LUT P1, RZ, R54.reuse, 0x40000000, RZ, 0xc0, !PT ;  /* 0x4000000036ff7812 */ /* 0x040fe4000782c0ff */
[----:B0-----:R-:W-:Y:S01]  /*bac00*/  PRMT R4, R5, 0x7771, RZ ;  /* 0x0000777105047816 */ /* 0x001fe200000000ff */
[----:B------:R-:W2:Y:S10]  /*bac10*/  LDL.LU.64 R48, [R1+0x2230] ;  /* 0x0022300001307983 */ /* 0x000eb40000300a00 */
[----:B------:R0:W-:Y:S01]  /*bac20*/  @P1 STG.E.U8 desc[UR24][R6.64], R4 ;  /* 0x0000000406001986 */ /* 0x0001e2000c101118 */
[----:B------:R-:W-:-:S02]  /*bac30*/  LOP3.LUT P1, RZ, R54, 0x20000000, RZ, 0xc0, !PT ;  /* 0x2000000036ff7812 */ /* 0x000fc4000782c0ff */
[----:B0-----:R-:W-:Y:S01]  /*bac40*/  PRMT R4, R5, 0x7772, RZ ;  /* 0x0000777205047816 */ /* 0x001fe200000000ff */
[----:B------:R-:W2:Y:S10]  /*bac50*/  LDL.LU.64 R6, [R1+0x36a0] ;  /* 0x0036a00001067983 */ /* 0x000eb40000300a00 */
[----:B---3--:R0:W-:Y:S04]  /*bac60*/  @P1 STG.E.U8 desc[UR24][R50.64], R4 ;  /* 0x0000000432001986 */ /* 0x0081e8000c101118 */
[----:B0-----:R-:W3:Y:S01]  /*bac70*/  LDL.LU.64 R50, [R1+0x3698] ;  /* 0x0036980001327983 */ /* 0x001ee20000300a00 */
[----:B------:R-:W-:-:S02]  /*bac80*/  LOP3.LUT P1, RZ, R54, 0x10000000, RZ, 0xc0, !PT ;  /* 0x1000000036ff7812 */ /* 0x000fc4000782c0ff */
[----:B------:R-:W-:Y:S02]  /*bac90*/  PRMT R5, R5, 0x7773, RZ ;  /* 0x0000777305057816 */ /* 0x000fe400000000ff */
[----:B------:R-:W-:Y:S02]  /*baca0*/  PRMT R4, R9, 0x7770, RZ ;  /* 0x0000777009047816 */ /* 0x000fe400000000ff */
[C---:B------:R-:W-:Y:S02]  /*bacb0*/  LOP3.LUT P2, RZ, R53.reuse, 0x4000, RZ, 0xc0, !PT ;  /* 0x0000400035ff7812 */ /* 0x040fe4000784c0ff */
[C---:B------:R-:W-:Y:S02]  /*bacc0*/  LOP3.LUT P3, RZ, R53.reuse, 0x8000, RZ, 0xc0, !PT ;  /* 0x0000800035ff7812 */ /* 0x040fe4000786c0ff */
[----:B------:R-:W-:-:S03]  /*bacd0*/  LOP3.LUT P4, RZ, R53, 0x10000, RZ, 0xc0, !PT ;  /* 0x0001000035ff7812 */ /* 0x000fc6000788c0ff */
[----:B----4-:R-:W-:Y:S01]  /*bace0*/  @P1 STG.E.U8 desc[UR24][R58.64], R5 ;  /* 0x000000053a001986 */ /* 0x010fe2000c101118 */
[----:B------:R-:W-:-:S13]  /*bacf0*/  LOP3.LUT P1, RZ, R54, 0x8000000, RZ, 0xc0, !PT ;  /* 0x0800000036ff7812 */ /* 0x000fda000782c0ff */
[----:B------:R0:W-:Y:S01]  /*bad00*/  @P1 STG.E.U8 desc[UR24][R56.64], R4 ;  /* 0x0000000438001986 */ /* 0x0001e2000c101118 */
[----:B------:R-:W-:Y:S02]  /*bad10*/  LOP3.LUT P1, RZ, R54, 0x4000000, RZ, 0xc0, !PT ;  /* 0x0400000036ff7812 */ /* 0x000fe4000782c0ff */
[----:B0-----:R-:W-:-:S11]  /*bad20*/  PRMT R4, R9, 0x7771, RZ ;  /* 0x0000777109047816 */ /* 0x001fd600000000ff */
[----:B------:R0:W-:Y:S01]  /*bad30*/  @P1 STG.E.U8 desc[UR24][R60.64], R4 ;  /* 0x000000043c001986 */ /* 0x0001e2000c101118 */
[----:B------:R-:W-:Y:S02]  /*bad40*/  LOP3.LUT P1, RZ, R54, 0x2000000, RZ, 0xc0, !PT ;  /* 0x0200000036ff7812 */ /* 0x000fe4000782c0ff */
[C---:B0-----:R-:W-:Y:S02]  /*bad50*/  PRMT R4, R9.reuse, 0x7772, RZ ;  /* 0x0000777209047816 */ /* 0x041fe400000000ff */
[----:B------:R-:W-:-:S09]  /*bad60*/  PRMT R9, R9, 0x7773, RZ ;  /* 0x0000777309097816 */ /* 0x000fd200000000ff */
[----:B------:R0:W-:Y:S01]  /*bad70*/  @P1 STG.E.U8 desc[UR24][R26.64], R4 ;  /* 0x000000041a001986 */ /* 0x0001e2000c101118 */
[----:B------:R-:W-:-:S03]  /*bad80*/  LOP3.LUT P5, RZ, R53, 0x20000, RZ, 0xc0, !PT ;  /* 0x0002000035ff7812 */ /* 0x000fc600078ac0ff */
[----:B------:R-:W-:Y:S01]  /*bad90*/  @P2 STG.E.U8 desc[UR24][R22.64], R9 ;  /* 0x0000000916002986 */ /* 0x000fe2000c101118 */
[----:B0-----:R-:W-:-:S05]  /*bada0*/  PRMT R4, R13, 0x7770, RZ ;  /* 0x000077700d047816 */ /* 0x001fca00000000ff */
[----:B------:R0:W-:Y:S01]  /*badb0*/  @P3 STG.E.U8 desc[UR24][R20.64], R4 ;  /* 0x0000000414003986 */ /* 0x0001e2000c101118 */
[C---:B------:R-:W-:Y:S02]  /*badc0*/  LOP3.LUT P6, RZ, R53.reuse, 0x40000, RZ, 0xc0, !PT ;  /* 0x0004000035ff7812 */ /* 0x040fe400078cc0ff */
[----:B------:R-:W-:Y:S02]  /*badd0*/  LOP3.LUT P0, RZ, R53, 0x80000, RZ, 0xc0, !PT ;  /* 0x0008000035ff7812 */ /* 0x000fe4000780c0ff */
[----:B0-----:R-:W-:-:S05]  /*bade0*/  PRMT R4, R13, 0x7771, RZ ;  /* 0x000077710d047816 */ /* 0x001fca00000000ff */
[----:B------:R0:W-:Y:S02]  /*badf0*/  @P4 STG.E.U8 desc[UR24][R18.64], R4 ;  /* 0x0000000412004986 */ /* 0x0001e4000c101118 */
[C---:B0-----:R-:W-:Y:S02]  /*bae00*/  PRMT R4, R13.reuse, 0x7772, RZ ;  /* 0x000077720d047816 */ /* 0x041fe400000000ff */
[----:B------:R-:W-:-:S03]  /*bae10*/  PRMT R13, R13, 0x7773, RZ ;  /* 0x000077730d0d7816 */ /* 0x000fc600000000ff */
[----:B------:R3:W-:Y:S04]  /*bae20*/  @P5 STG.E.U8 desc[UR24][R16.64], R4 ;  /* 0x0000000410005986 */ /* 0x0007e8000c101118 */
[----:B------:R-:W-:Y:S01]  /*bae30*/  @P6 STG.E.U8 desc[UR24][R14.64], R13 ;  /* 0x0000000d0e006986 */ /* 0x000fe2000c101118 */
[----:B---3--:R-:W-:-:S05]  /*bae40*/  PRMT R4, R50, 0x7770, RZ ;  /* 0x0000777032047816 */ /* 0x008fca00000000ff */
        /* <DEDUP_REMOVED lines=8> */
[----:B------:R-:W-:Y:S02]  /*baed0*/  PRMT R4, R50, 0x7771, RZ ;  /* 0x0000777132047816 */ /* 0x000fe400000000ff */
[----:B------:R-:W-:Y:S02]  /*baee0*/  LOP3.LUT P5, RZ, R53, 0x200000, RZ, 0xc0, !PT ;  /* 0x0020000035ff7812 */ /* 0x000fe400078ac0ff */
        /* <DEDUP_REMOVED lines=17> */
[----:B------:R-:W2:Y:S01]  /*bb000*/  LDL.LU.64 R20, [R1+0x2280] ;  /* 0x0022800001147983 */ /* 0x000ea20000300a00 */
[----:B------:R-:W-:-:S05]  /*bb010*/  PRMT R4, R50, 0x7772, RZ ;  /* 0x0000777232047816 */ /* 0x000fca00000000ff */
[----:B---3--:R0:W-:Y:S02]  /*bb020*/  @P5 STG.E.U8 desc[UR24][R14.64], R4 ;  /* 0x000000040e005986 */ /* 0x0081e4000c101118 */
[----:B0-----:R-:W-:Y:S02]  /*bb030*/  PRMT R4, R50, 0x7773, RZ ;  /* 0x0000777332047816 */ /* 0x001fe400000000ff */
[----:B------:R-:W3:Y:S04]  /*bb040*/  LDL.LU R50, [R1+0x3690] ;  /* 0x0036900001327983 */ /* 0x000ee80000300800 */
[----:B------:R-:W3:Y:S01]  /*bb050*/  LDL.LU.64 R14, [R1+0x2278] ;  /* 0x00227800010e7983 */ /* 0x000ee20000300a00 */
[----:B------:R-:W-:Y:S02]  /*bb060*/  @P1 LOP3.LUT R54, R54, 0x200000, RZ, 0xfc, !PT ;  /* 0x0020000036361812 */ /* 0x000fe400078efcff */
[----:B------:R-:W-:Y:S01]  /*bb070*/  LOP3.LUT P1, RZ, R53, 0x8000000, RZ, 0xc0, !PT ;  /* 0x0800000035ff7812 */ /* 0x000fe2000782c0ff */
[----:B------:R-:W3:Y:S01]  /*bb080*/  LDL.LU.64 R12, [R1+0x2288] ;  /* 0x00228800010c7983 */ /* 0x000ee20000300a00 */
[----:B------:R-:W-:-:S02]  /*bb090*/  LOP3.LUT R54, R54, 0xffbfffff, RZ, 0xc0, !PT ;  /* 0xffbfffff36367812 */ /* 0x000fc400078ec0ff */
[C---:B------:R-:W-:Y:S01]  /*bb0a0*/  LOP3.LUT P6, RZ, R53.reuse, 0x400000, RZ, 0xc0, !PT ;  /* 0x0040000035ff7812 */ /* 0x040fe200078cc0ff */
[----:B------:R-:W3:Y:S01]  /*bb0b0*/  LDL.LU.64 R8, [R1+0x2290] ;  /* 0x0022900001087983 */ /* 0x000ee20000300a00 */
[----:B------:R-:W-:-:S03]  /*bb0c0*/  LOP3.LUT P0, RZ, R53, 0x800000, RZ, 0xc0, !PT ;  /* 0x0080000035ff7812 */ /* 0x000fc6000780c0ff */
[----:B------:R-:W3:Y:S04]  /*bb0d0*/  LDL.LU.64 R58, [R1+0x2298] ;  /* 0x00229800013a7983 */ /* 0x000ee80000300a00 */
[----:B------:R-:W-:Y:S01]  /*bb0e0*/  @P1 LOP3.LUT R54, R54, 0x400000, RZ, 0xfc, !PT ;  /* 0x0040000036361812 */ /* 0x000fe200078efcff */
[----:B------:R-:W3:Y:S01]  /*bb0f0*/  LDL.LU.64 R56, [R1+0x22a8] ;  /* 0x0022a80001387983 */ /* 0x000ee20000300a00 */
[----:B------:R-:W-:Y:S02]  /*bb100*/  LOP3.LUT P1, RZ, R53, 0x4000000, RZ, 0xc0, !PT ;  /* 0x0400000035ff7812 */ /* 0x000fe4000782c0ff */
[----:B------:R-:W-:-:S11]  /*bb110*/  LOP3.LUT R54, R54, 0xff7fffff, RZ, 0xc0, !PT ;  /* 0xff7fffff36367812 */ /* 0x000fd600078ec0ff */
[----:B------:R-:W-:Y:S02]  /*bb120*/  @P1 LOP3.LUT R54, R54, 0x800000, RZ, 0xfc, !PT ;  /* 0x0080000036361812 */ /* 0x000fe400078efcff */
[----:B------:R-:W-:Y:S02]  /*bb130*/  LOP3.LUT P1, RZ, R53, 0x2000000, RZ, 0xc0, !PT ;  /* 0x0200000035ff7812 */ /* 0x000fe4000782c0ff */
[----:B------:R-:W-:Y:S01]  /*bb140*/  LOP3.LUT R54, R54, 0xfeffffff, RZ, 0xc0, !PT ;  /* 0xfeffffff36367812 */ /* 0x000fe200078ec0ff */
[----:B----4-:R0:W-:Y:S10]  /*bb150*/  @P6 STG.E.U8 desc[UR24][R60.64], R4 ;  /* 0x000000043c006986 */ /* 0x0101f4000c101118 */
        /* <DEDUP_REMOVED lines=8> */
[----:B------:R-:W-:Y:S02]  /*bb1e0*/  LOP3.LUT P1, RZ, R54, 0x1000000, RZ, 0xc0, !PT ;  /* 0x0100000036ff7812 */ /* 0x000fe4000782c0ff */
[----:B0-----:R-:W-:Y:S01]  /*bb1f0*/  PRMT R4, R6, 0x7772, RZ ;  /* 0x0000777206047816 */ /* 0x001fe200000000ff */
[----:B------:R-:W4:Y:S10]  /*bb200*/  LDL.LU.64 R18, [R1+0x22c0] ;  /* 0x0022c00001127983 */ /* 0x000f340000300a00 */
[----:B------:R0:W-:Y:S01]  /*bb210*/  @P1 STG.E.U8 desc[UR24][R16.64], R4 ;  /* 0x0000000410001986 */ /* 0x0001e2000c101118 */
[----:B------:R-:W-:-:S02]  /*bb220*/  LOP3.LUT P1, RZ, R54, 0x800000, RZ, 0xc0, !PT ;  /* 0x0080000036ff7812 */ /* 0x000fc4000782c0ff */
[----:B------:R-:W-:Y:S02]  /*bb230*/  PRMT R6, R6, 0x7773, RZ ;  /* 0x0000777306067816 */ /* 0x000fe400000000ff */
[----:B0-----:R-:W-:Y:S01]  /*bb240*/  PRMT R4, R10, 0x7770, RZ ;  /* 0x000077700a047816 */ /* 0x001fe200000000ff */
[----:B------:R-:W4:Y:S08]  /*bb250*/  LDL.LU.64 R16, [R1+0x22b8] ;  /* 0x0022b80001107983 */ /* 0x000f300000300a00 */
[----:B--2---:R0:W-:Y:S01]  /*bb260*/  @P1 STG.E.U8 desc[UR24][R48.64], R6 ;  /* 0x0000000630001986 */ /* 0x0041e2000c101118 */
[----:B------:R-:W-:-:S03]  /*bb270*/  LOP3.LUT P1, RZ, R54, 0x400000, RZ, 0xc0, !PT ;  /* 0x0040000036ff7812 */ /* 0x000fc6000782c0ff */
[----:B0-----:R-:W2:Y:S10]  /*bb280*/  LDL.LU.64 R48, [R1+0x22c8] ;  /* 0x0022c80001307983 */ /* 0x001eb40000300a00 */
[----:B------:R0:W-:Y:S01]  /*bb290*/  @P1 STG.E.U8 desc[UR24][R26.64], R4 ;  /* 0x000000041a001986 */ /* 0x0001e2000c101118 */
[----:B------:R-:W-:-:S02]  /*bb2a0*/  LOP3.LUT P1, RZ, R54, 0x200000, RZ, 0xc0, !PT ;  /* 0x0020000036ff7812 */ /* 0x000fc4000782c0ff */
        /* <DEDUP_REMOVED lines=9> */
[----:B------:R-:W-:-:S11]  /*bb340*/  PRMT R10, R10, 0x7773, RZ ;  /* 0x000077730a0a7816 */ /* 0x000fd600000000ff */
[----:B------:R-:W-:Y:S01]  /*bb350*/  @P1 STG.E.U8 desc[UR24][R12.64], R10 ;  /* 0x0000000a0c001986 */ /* 0x000fe2000c101118 */
        /* <DEDUP_REMOVED lines=11> */
[----:B------:R0:W-:Y:S02]  /*bb410*/  @P1 STG.E.U8 desc[UR24][R58.64], R4 ;  /* 0x000000043a001986 */ /* 0x0001e4000c101118 */
[C---:B0-----:R-:W-:Y:S02]  /*bb420*/  PRMT R4, R14.reuse, 0x7772, RZ ;  /* 0x000077720e047816 */ /* 0x041fe400000000ff */
[----:B------:R-:W-:-:S03]  /*bb430*/  PRMT R14, R14, 0x7773, RZ ;  /* 0x000077730e0e7816 */ /* 0x000fc600000000ff */
[----:B------:R0:W-:Y:S04]  /*bb440*/  @P2 STG.E.U8 desc[UR24][R56.64], R4 ;  /* 0x0000000438002986 */ /* 0x0001e8000c101118 */
[----:B----4-:R-:W-:Y:S01]  /*bb450*/  @P3 STG.E.U8 desc[UR24][R60.64], R14 ;  /* 0x0000000e3c003986 */ /* 0x010fe2000c101118 */
        /* <DEDUP_REMOVED lines=8> */
[----:B------:R-:W4:Y:S04]  /*bb4e0*/  LDL.LU.64 R58, [R1+0x22d0] ;  /* 0x0022d000013a7983 */ /* 0x000f280000300a00 */
[----:B------:R-:W3:Y:S04]  /*bb4f0*/  LDL.LU.64 R16, [R1+0x22d8] ;  /* 0x0022d80001107983 */ /* 0x000ee80000300a00 */
[----:B------:R-:W3:Y:S04]  /*bb500*/  LDL.LU.64 R56, [R1+0x22e8] ;  /* 0x0022e80001387983 */ /* 0x000ee80000300a00 */
[----:B------:R-:W3:Y:S04]  /*bb510*/  LDL.LU.64 R60, [R1+0x22e0] ;  /* 0x0022e000013c7983 */ /* 0x000ee80000300a00 */
[----:B------:R-:W3:Y:S04]  /*bb520*/  LDL.LU.64 R22, [R1+0x22f0] ;  /* 0x0022f00001167983 */ /* 0x000ee80000300a00 */
[----:B------:R-:W3:Y:S04]  /*bb530*/  LDL.LU.64 R18, [R1+0x2300] ;  /* 0x0023000001127983 */ /* 0x000ee80000300a00 */
[----:B--2---:R0:W-:Y:S04]  /*bb540*/  @P0 STG.E.U8 desc[UR24][R48.64], R4 ;  /* 0x0000000430000986 */ /* 0x0041e8000c101118 */
[----:B0-----:R-:W2:Y:S01]  /*bb550*/  LDL.LU.64 R48, [R1+0x22f8] ;  /* 0x0022f80001307983 */ /* 0x001ea20000300a00 */
        /* <DEDUP_REMOVED lines=20> */
[C---:B------:R-:W-:Y:S02]  /*bb6a0*/  LOP3.LUT P4, RZ, R51.reuse, 0x80, RZ, 0xc0, !PT ;  /* 0x0000008033ff7812 */ /* 0x040fe4000788c0ff */
[----:B------:R-:W-:Y:S02]  /*bb6b0*/  LOP3.LUT P5, RZ, R51, 0x100, RZ, 0xc0, !PT ;  /* 0x0000010033ff7812 */ /* 0x000fe400078ac0ff */
[----:B------:R-:W-:-:S05]  /*bb6c0*/  PRMT R4, R7, 0x7770, RZ ;  /* 0x0000777007047816 */ /* 0x000fca00000000ff */
[----:B------:R-:W-:Y:S02]  /*bb6d0*/  @P1 LOP3.LUT R54, R54, 0x8000, RZ, 0xfc, !PT ;  /* 0x0000800036361812 */ /* 0x000fe400078efcff */
[C---:B------:R-:W-:Y:S02]  /*bb6e0*/  LOP3.LUT P1, RZ, R51.reuse, 0x1000, RZ, 0xc0, !PT ;  /* 0x0000100033ff7812 */ /* 0x040fe4000782c0ff */
[C---:B------:R-:W-:Y:S02]  /*bb6f0*/  LOP3.LUT P6, RZ, R51.reuse, 0x200, RZ, 0xc0, !PT ;  /* 0x0000020033ff7812 */ /* 0x040fe400078cc0ff */
[----:B------:R-:W-:Y:S02]  /*bb700*/  LOP3.LUT R54, R54, 0xfffeffff, RZ, 0xc0, !PT ;  /* 0xfffeffff36367812 */ /* 0x000fe400078ec0ff */
[----:B------:R-:W-:-:S07]  /*bb710*/  LOP3.LUT P0, RZ, R51, 0x400, RZ, 0xc0, !PT ;  /* 0x0000040033ff7812 */ /* 0x000fce000780c0ff */
[----:B------:R-:W-:Y:S02]  /*bb720*/  @P1 LOP3.LUT R54, R54, 0x10000, RZ, 0xfc, !PT ;  /* 0x0001000036361812 */ /* 0x000fe400078efcff */
[----:B------:R-:W-:Y:S01]  /*bb730*/  LOP3.LUT P1, RZ, R51, 0x800, RZ, 0xc0, !PT ;  /* 0x0000080033ff7812 */ /* 0x000fe2000782c0ff */
[----:B----4-:R0:W-:Y:S02]  /*bb740*/  @P4 STG.E.U8 desc[UR24][R58.64], R4 ;  /* 0x000000043a004986 */ /* 0x0101e4000c101118 */
[----:B0-----:R-:W-:-:S05]  /*bb750*/  PRMT R4, R7, 0x7771, RZ ;  /* 0x0000777107047816 */ /* 0x001fca00000000ff */
[----:B---3--:R0:W-:Y:S02]  /*bb760*/  @P5 STG.E.U8 desc[UR24][R16.64], R4 ;  /* 0x0000000410005986 */ /* 0x0081e4000c101118 */
[C---:B0-----:R-:W-:Y:S02]  /*bb770*/  PRMT R4, R7.reuse, 0x7772, RZ ;  /* 0x0000777207047816 */ /* 0x041fe400000000ff */
[----:B------:R-:W3:Y:S01]  /*bb780*/  LDL.LU.64 R16, [R1+0x2310] ;  /* 0x0023100001107983 */ /* 0x000ee20000300a00 */
[----:B------:R-:W-:-:S03]  /*bb790*/  PRMT R7, R7, 0x7773, RZ ;  /* 0x0000777307077816 */ /* 0x000fc600000000ff */
[----:B------:R0:W-:Y:S04]  /*bb7a0*/  @P6 STG.E.U8 desc[UR24][R56.64], R4 ;  /* 0x0000000438006986 */ /* 0x0001e8000c101118 */
[----:B------:R1:W-:Y:S01]  /*bb7b0*/  @P0 STG.E.U8 desc[UR24][R60.64], R7 ;  /* 0x000000073c000986 */ /* 0x0003e2000c101118 */
[----:B0-----:R-:W-:-:S03]  /*bb7c0*/  PRMT R4, R11, 0x7770, RZ ;  /* 0x000077700b047816 */ /* 0x001fc600000000ff */
[----:B-1----:R-:W4:Y:S04]  /*bb7d0*/  LDL.LU.64 R6, [R1+0x2328] ;  /* 0x0023280001067983 */ /* 0x002f280000300a00 */
[----:B------:R0:W-:Y:S01]  /*bb7e0*/  @P1 STG.E.U8 desc[UR24][R22.64], R4 ;  /* 0x0000000416001986 */ /* 0x0001e2000c101118 */
[----:B------:R-:W-:-:S03]  /*bb7f0*/  LOP3.LUT P1, RZ, R54, 0x10000, RZ, 0xc0, !PT ;  /* 0x0001000036ff7812 */ /* 0x000fc6000782c0ff */
[----:B------:R-:W4:Y:S04]  /*bb800*/  LDL.LU.64 R12, [R1+0x2320] ;  /* 0x00232000010c7983 */ /* 0x000f280000300a00 */
[----:B------:R-:W4:Y:S01]  /*bb810*/  LDL.LU.64 R8, [R1+0x2330] ;  /* 0x0023300001087983 */ /* 0x000f220000300a00 */
[----:B0-----:R-:W-:-:S03]  /*bb820*/  PRMT R4, R11, 0x7771, RZ ;  /* 0x000077710b047816 */ /* 0x001fc600000000ff */
[----:B------:R-:W4:Y:S04]  /*bb830*/  LDL.LU.64 R58, [R1+0x2340] ;  /* 0x00234000013a7983 */ /* 0x000f280000300a00 */
[----:B------:R0:W-:Y:S01]  /*bb840*/  @P1 STG.E.U8 desc[UR24][R18.64], R4 ;  /* 0x0000000412001986 */ /* 0x0001e2000c101118 */
[----:B------:R-:W-:-:S03]  /*bb850*/  LOP3.LUT P1, RZ, R54, 0x8000, RZ, 0xc0, !PT ;  /* 0x0000800036ff7812 */ /* 0x000fc6000782c0ff */
[----:B------:R-:W4:Y:S04]  /*bb860*/  LDL.LU.64 R56, [R1+0x2338] ;  /* 0x0023380001387983 */ /* 0x000f280000300a00 */
[----:B------:R-:W4:Y:S01]  /*bb870*/  LDL.LU.64 R60, [R1+0x2348] ;  /* 0x00234800013c7983 */ /* 0x000f220000300a00 */
[----:B0-----:R-:W-:-:S03]  /*bb880*/  PRMT R4, R11, 0x7772, RZ ;  /* 0x000077720b047816 */ /* 0x001fc600000000ff */
[----:B------:R-:W4:Y:S04]  /*bb890*/  LDL.LU.64 R22, [R1+0x2350] ;  /* 0x0023500001167983 */ /* 0x000f280000300a00 */
[----:B------:R-:W4:Y:S04]  /*bb8a0*/  LDL.LU.64 R18, [R1+0x2358] ;  /* 0x0023580001127983 */ /* 0x000f280000300a00 */
[----:B--2---:R0:W-:Y:S04]  /*bb8b0*/  @P1 STG.E.U8 desc[UR24][R48.64], R4 ;  /* 0x0000000430001986 */ /* 0x0041e8000c101118 */
[----:B0-----:R-:W2:Y:S01]  /*bb8c0*/  LDL.LU.64 R4, [R1+0x2308] ;  /* 0x0023080001047983 */ /* 0x001ea20000300a00 */
[----:B------:R-:W-:-:S02]  /*bb8d0*/  LOP3.LUT P1, RZ, R54, 0x4000, RZ, 0xc0, !PT ;  /* 0x0000400036ff7812 */ /* 0x000fc4000782c0ff */
[----:B------:R-:W-:Y:S01]  /*bb8e0*/  PRMT R11, R11, 0x7773, RZ ;  /* 0x000077730b0b7816 */ /* 0x000fe200000000ff */
[----:B------:R-:W4:Y:S10]  /*bb8f0*/  LDL.LU.64 R48, [R1+0x2368] ;  /* 0x0023680001307983 */ /* 0x000f340000300a00 */
[----:B--2---:R0:W-:Y:S04]  /*bb900*/  @P1 STG.E.U8 desc[UR24][R4.64], R11 ;  /* 0x0000000b04001986 */ /* 0x0041e8000c101118 */
[----:B0-----:R-:W2:Y:S01]  /*bb910*/  LDL.LU.64 R10, [R1+0x2318] ;  /* 0x00231800010a7983 */ /* 0x001ea20000300a00 */
[----:B------:R-:W-:-:S02]  /*bb920*/  LOP3.LUT P1, RZ, R54, 0x2000, RZ, 0xc0, !PT ;  /* 0x0000200036ff7812 */ /* 0x000fc4000782c0ff */
[----:B------:R-:W-:-:S11]  /*bb930*/  PRMT R4, R15, 0x7770, RZ ;  /* 0x000077700f047816 */ /* 0x000fd600000000ff */
[----:B---3--:R0:W-:Y:S04]  /*bb940*/  @P1 STG.E.U8 desc[UR24][R16.64], R4 ;  /* 0x0000000410001986 */ /* 0x0081e8000c101118 */
[----:B0-----:R-:W3:Y:S01]  /*bb950*/  LDL.LU.64 R16, [R1+0x3668] ;  /* 0x0036680001107983 */ /* 0x001ee20000300a00 */
[----:B------:R-:W-:Y:S02]  /*bb960*/  LOP3.LUT P1, RZ, R54, 0x1000, RZ, 0xc0, !PT ;  /* 0x0000100036ff7812 */ /* 0x000fe4000782c0ff */
[----:B------:R-:W-:Y:S02]  /*bb970*/  PRMT R4, R15, 0x7771, RZ ;  /* 0x000077710f047816 */ /* 0x000fe400000000ff */
[C---:B------:R-:W-:Y:S02]  /*bb980*/  LOP3.LUT P2, RZ, R51.reuse, 0x100000, RZ, 0xc0, !PT ;  /* 0x0010000033ff7812 */ /* 0x040fe4000784c0ff */
[----:B------:R-:W-:-:S02]  /*bb990*/  LOP3.LUT P3, RZ, R51, 0x200000, RZ, 0xc0, !PT ;  /* 0x0020000033ff7812 */ /* 0x000fc4000786c0ff */
[C---:B------:R-:W-:Y:S02]  /*bb9a0*/  LOP3.LUT P4, RZ, R51.reuse, 0x400000, RZ, 0xc0, !PT ;  /* 0x0040000033ff7812 */ /* 0x040fe4000788c0ff */
[----:B------:R-:W-:-:S03]  /*bb9b0*/  LOP3.LUT P5, RZ, R51, 0x800000, RZ, 0xc0, !PT ;  /* 0x0080000033ff7812 */ /* 0x000fc600078ac0ff */
[----:B--2---:R0:W-:Y:S01]  /*bb9c0*/  @P1 STG.E.U8 desc[UR24][R10.64], R4 ;  /* 0x000000040a001986 */ /* 0x0041e2000c101118 */
[----:B------:R-:W-:Y:S02]  /*bb9d0*/  LOP3.LUT P1, RZ, R54, 0x800, RZ, 0xc0, !PT ;  /* 0x0000080036ff7812 */ /* 0x000fe4000782c0ff */
[----:B0-----:R-:W-:-:S11]  /*bb9e0*/  PRMT R4, R15, 0x7772, RZ ;  /* 0x000077720f047816 */ /* 0x001fd600000000ff */
[----:B----4-:R3:W-:Y:S01]  /*bb9f0*/  @P1 STG.E.U8 desc[UR24][R6.64], R4 ;  /* 0x0000000406001986 */ /* 0x0107e2000c101118 */
[----:B------:R-:W-:Y:S02]  /*bba00*/  LOP3.LUT P1, RZ, R54, 0x400, RZ, 0xc0, !PT ;  /* 0x0000040036ff7812 */ /* 0x000fe4000782c0ff */
[----:B------:R-:W-:-:S11]  /*bba10*/  PRMT R15, R15, 0x7773, RZ ;  /* 0x000077730f0f7816 */ /* 0x000fd600000000ff */
[----:B------:R-:W-:Y:S01]  /*bba20*/  @P1 STG.E.U8 desc[UR24][R12.64], R15 ;  /* 0x0000000f0c001986 */ /* 0x000fe2000c101118 */
[----:B------:R-:W-:Y:S02]  /*bba30*/  LOP3.LUT P1, RZ, R54, 0x200, RZ, 0xc0, !PT ;  /* 0x0000020036ff7812 */ /* 0x000fe4000782c0ff */
[----:B---3--:R-:W-:-:S11]  /*bba40*/  PRMT R4, R16, 0x7770, RZ ;  /* 0x0000777010047816 */ /* 0x008fd600000000ff */
[----:B------:R0:W-:Y:S02]  /*bba50*/  @P1 STG.E.U8 desc[UR24][R8.64], R4 ;  /* 0x0000000408001986 */ /* 0x0001e4000c101118 */
[----:B0-----:R-:W-:-:S05]  /*bba60*/  PRMT R4, R16, 0x7771, RZ ;  /* 0x0000777110047816 */ /* 0x001fca00000000ff */
[----:B------:R0:W-:Y:S02]  /*bba70*/  @P2 STG.E.U8 desc[UR24][R58.64], R4 ;  /* 0x000000043a002986 */ /* 0x0001e4000c101118 */
[C---:B0-----:R-:W-:Y:S02]  /*bba80*/  PRMT R4, R16.reuse, 0x7772, RZ ;  /* 0x0000777210047816 */ /* 0x041fe400000000ff */
[----:B------:R-:W-:-:S03]  /*bba90*/  PRMT R16, R16, 0x7773, RZ ;  /* 0x0000777310107816 */ /* 0x000fc600000000ff */
[----:B------:R0:W-:Y:S04]  /*bbaa0*/  @P3 STG.E.U8 desc[UR24][R56.64], R4 ;  /* 0x0000000438003986 */ /* 0x0001e8000c101118 */
[----:B------:R-:W-:Y:S01]  /*bbab0*/  @P4 STG.E.U8 desc[UR24][R60.64], R16 ;  /* 0x000000103c004986 */ /* 0x000fe2000c101118 */
[----:B0-----:R-:W-:-:S05]  /*bbac0*/  PRMT R4, R20, 0x7770, RZ ;  /* 0x0000777014047816 */ /* 0x001fca00000000ff */
[----:B------:R0:W-:Y:S04]  /*bbad0*/  @P5 STG.E.U8 desc[UR24][R22.64], R4 ;  /* 0x0000000416005986 */ /* 0x0001e8000c101118 */
[----:B0-----:R-:W2:Y:S01]  /*bbae0*/  LDL.LU.64 R22, [R1+0x2360] ;  /* 0x0023600001167983 */ /* 0x001ea20000300a00 */
[C---:B------:R-:W-:Y:S02]  /*bbaf0*/  LOP3.LUT P6, RZ, R51.reuse, 0x1000000, RZ, 0xc0, !PT ;  /* 0x0100000033ff7812 */ /* 0x040fe400078cc0ff */
[----:B------:R-:W-:Y:S02]  /*bbb00*/  LOP3.LUT P0, RZ, R51, 0x2000000, RZ, 0xc0, !PT ;  /* 0x0200000033ff7812 */ /* 0x000fe4000780c0ff */
[----:B------:R-:W-:-:S09]  /*bbb10*/  PRMT R4, R20, 0x7771, RZ ;  /* 0x0000777114047816 */ /* 0x000fd200000000ff */
[----:B------:R0:W-:Y:S02]  /*bbb20*/  @P6 STG.E.U8 desc[UR24][R18.64], R4 ;  /* 0x0000000412006986 */ /* 0x0001e4000c101118 */
[----:B0-----:R-:W-:Y:S02]  /*bbb30*/  PRMT R4, R20, 0x7772, RZ ;  /* 0x0000777214047816 */ /* 0x001fe400000000ff */
[----:B------:R-:W3:Y:S04]  /*bbb40*/  LDL.LU.64 R18, [R1+0x2370] ;  /* 0x0023700001127983 */ /* 0x000ee80000300a00 */
[----:B------:R0:W-:Y:S04]  /*bbb50*/  @P0 STG.E.U8 desc[UR24][R48.64], R4 ;  /* 0x0000000430000986 */ /* 0x0001e8000c101118 */
[----:B0-----:R-:W4:Y:S04]  /*bbb60*/  LDL.LU.64 R48, [R1+0x2380] ;  /* 0x0023800001307983 */ /* 0x001f280000300a00 */
[----:B------:R-:W4:Y:S04]  /*bbb70*/  LDL.LU.64 R8, [R1+0x2378] ;  /* 0x0023780001087983 */ /* 0x000f280000300a00 */
[----:B------:R-:W4:Y:S04]  /*bbb80*/  LDL.LU.64 R58, [R1+0x2388] ;  /* 0x00238800013a7983 */ /* 0x000f280000300a00 */
[----:B------:R-:W4:Y:S01]  /*bbb90*/  LDL.LU.64 R56, [R1+0x2390] ;  /* 0x0023900001387983 */ /* 0x000f220000300a00 */
[----:B------:R-:W-:-:S03]  /*bbba0*/  LOP3.LUT P4, RZ, R51, 0x4000000, RZ, 0xc0, !PT ;  /* 0x0400000033ff7812 */ /* 0x000fc6000788c0ff */
[----:B------:R-:W4:Y:S01]  /*bbbb0*/  LDL.LU.64 R60, [R1+0x2398] ;  /* 0x00239800013c7983 */ /* 0x000f220000300a00 */
        /* <DEDUP_REMOVED lines=13> */
[----:B0-----:R-:W2:Y:S06]  /*bbc90*/  LDL.LU.64 R22, [R1+0x23a8] ;  /* 0x0023a80001167983 */ /* 0x001eac0000300a00 */
[----:B------:R-:W-:-:S02]  /*bbca0*/  @P1 LOP3.LUT R54, R54, 0x10, RZ, 0xfc, !PT ;  /* 0x0000001036361812 */ /* 0x000fc400078efcff */
        /* <DEDUP_REMOVED lines=11> */
[C---:B------:R-:W-:Y:S02]  /*bbd60*/  LOP3.LUT P6, RZ, R51.reuse, 0x10000000, RZ, 0xc0, !PT ;  /* 0x1000000033ff7812 */ /* 0x040fe400078cc0ff */
[----:B------:R-:W-:Y:S02]  /*bbd70*/  LOP3.LUT R54, R54, 0xfffffeff, RZ, 0xc0, !PT ;  /* 0xfffffeff36367812 */ /* 0x000fe400078ec0ff */
[----:B------:R-:W-:Y:S02]  /*bbd80*/  PRMT R4, R24, 0x7770, RZ ;  /* 0x0000777018047816 */ /* 0x000fe400000000ff */
[----:B------:R-:W-:-:S03]  /*bbd90*/  LOP3.LUT P0, RZ, R51, 0x20000000, RZ, 0xc0, !PT ;  /* 0x2000000033ff7812 */ /* 0x000fc6000780c0ff */
[----:B---3--:R0:W-:Y:S02]  /*bbda0*/  @P5 STG.E.U8 desc[UR24][R18.64], R4 ;  /* 0x0000000412005986 */ /* 0x0081e4000c101118 */
[----:B------:R-:W-:Y:S02]  /*bbdb0*/  @P1 LOP3.LUT R54, R54, 0x100, RZ, 0xfc, !PT ;  /* 0x0000010036361812 */ /* 0x000fe400078efcff */
[----:B------:R-:W-:Y:S02]  /*bbdc0*/  LOP3.LUT P1, RZ, R51, 0x40000000, RZ, 0xc0, !PT ;  /* 0x4000000033ff7812 */ /* 0x000fe4000782c0ff */
[C---:B0-----:R-:W-:Y:S01]  /*bbdd0*/  PRMT R4, R24.reuse, 0x7771, RZ ;  /* 0x0000777118047816 */ /* 0x041fe200000000ff */
[----:B------:R-:W3:Y:S04]  /*bbde0*/  LDL.LU.64 R18, [R1+0x23b0] ;  /* 0x0023b00001127983 */ /* 0x000ee80000300a00 */
[----:B----4-:R0:W-:Y:S02]  /*bbdf0*/  @P6 STG.E.U8 desc[UR24][R48.64], R4 ;  /* 0x0000000430006986 */ /* 0x0101e4000c101118 */
[----:B0-----:R-:W-:-:S02]  /*bbe00*/  PRMT R4, R24, 0x7772, RZ ;  /* 0x0000777218047816 */ /* 0x001fc400000000ff */
[----:B------:R-:W4:Y:S01]  /*bbe10*/  LDL.LU.64 R48, [R1+0x23c0] ;  /* 0x0023c00001307983 */ /* 0x000f220000300a00 */
[----:B------:R-:W-:-:S03]  /*bbe20*/  PRMT R24, R24, 0x7773, RZ ;  /* 0x0000777318187816 */ /* 0x000fc600000000ff */
[----:B------:R0:W-:Y:S04]  /*bbe30*/  @P0 STG.E.U8 desc[UR24][R8.64], R4 ;  /* 0x0000000408000986 */ /* 0x0001e8000c101118 */
[----:B------:R-:W-:Y:S01]  /*bbe40*/  @P1 STG.E.U8 desc[UR24][R58.64], R24 ;  /* 0x000000183a001986 */ /* 0x000fe2000c101118 */
[----:B------:R-:W-:-:S03]  /*bbe50*/  LOP3.LUT P1, RZ, R54, 0x100, RZ, 0xc0, !PT ;  /* 0x0000010036ff7812 */ /* 0x000fc6000782c0ff */
[----:B------:R-:W4:Y:S01]  /*bbe60*/  LDL.LU.64 R14, [R1+0x23b8] ;  /* 0x0023b800010e7983 */ /* 0x000f220000300a00 */
[----:B0-----:R-:W-:-:S03]  /*bbe70*/  PRMT R4, R28, 0x7770, RZ ;  /* 0x000077701c047816 */ /* 0x001fc600000000ff */
[----:B------:R-:W4:Y:S04]  /*bbe80*/  LDL.LU.64 R10, [R1+0x23c8] ;  /* 0x0023c800010a7983 */ /* 0x000f280000300a00 */
[----:B------:R-:W4:Y:S04]  /*bbe90*/  LDL.LU.64 R6, [R1+0x23d0] ;  /* 0x0023d00001067983 */ /* 0x000f280000300a00 */
        /* <DEDUP_REMOVED lines=8> */
[----:B------:R-:W4:Y:S01]  /*bbf20*/  LDL.LU.64 R56, [R1+0x23f0] ;  /* 0x0023f00001387983 */ /* 0x000f220000300a00 */
[----:B0-----:R-:W-:-:S03]  /*bbf30*/  PRMT R4, R28, 0x7772, RZ ;  /* 0x000077721c047816 */ /* 0x001fc600000000ff */
[----:B------:R-:W4:Y:S06]  /*bbf40*/  LDL.LU.64 R60, [R1+0x23f8] ;  /* 0x0023f800013c7983 */ /* 0x000f2c0000300a00 */
[----:B--2---:R0:W-:Y:S04]  /*bbf50*/  @P1 STG.E.U8 desc[UR24][R22.64], R4 ;  /* 0x0000000416001986 */ /* 0x0041e8000c101118 */
[----:B0-----:R-:W2:Y:S04]  /*bbf60*/  LDL.LU.64 R22, [R1+0x3660] ;  /* 0x0036600001167983 */ /* 0x001ea80000300a00 */
[----:B------:R-:W3:Y:S01]  /*bbf70*/  LDL.LU.64 R4, [R1+0x23a0] ;  /* 0x0023a00001047983 */ /* 0x000ee20000300a00 */
[----:B------:R-:W-:-:S02]  /*bbf80*/  LOP3.LUT P1, RZ, R54, 0x20, RZ, 0xc0, !PT ;  /* 0x0000002036ff7812 */ /* 0x000fc4000782c0ff */
[----:B------:R-:W-:Y:S02]  /*bbf90*/  PRMT R28, R28, 0x7773, RZ ;  /* 0x000077731c1c7816 */ /* 0x000fe400000000ff */
[C---:B------:R-:W-:Y:S02]  /*bbfa0*/  LOP3.LUT P2, RZ, R52.reuse, 0x80, RZ, 0xc0, !PT ;  /* 0x0000008034ff7812 */ /* 0x040fe4000784c0ff */
[C---:B------:R-:W-:Y:S02]  /*bbfb0*/  LOP3.LUT P3, RZ, R52.reuse, 0x100, RZ, 0xc0, !PT ;  /* 0x0000010034ff7812 */ /* 0x040fe4000786c0ff */
[C---:B------:R-:W-:Y:S02]  /*bbfc0*/  LOP3.LUT P4, RZ, R52.reuse, 0x200, RZ, 0xc0, !PT ;  /* 0x0000020034ff7812 */ /* 0x040fe4000788c0ff */
[C---:B------:R-:W-:Y:S02]  /*bbfd0*/  LOP3.LUT P5, RZ, R52.reuse, 0x400, RZ, 0xc0, !PT ;  /* 0x0000040034ff7812 */ /* 0x040fe400078ac0ff */
[----:B------:R-:W-:-:S02]  /*bbfe0*/  LOP3.LUT P6, RZ, R52, 0x800, RZ, 0xc0, !PT ;  /* 0x0000080034ff7812 */ /* 0x000fc400078cc0ff */
[----:B------:R-:W-:Y:S01]  /*bbff0*/  LOP3.LUT P0, RZ, R52, 0x1000, RZ, 0xc0, !PT ;  /* 0x0000100034ff7812 */ /* 0x000fe2000780c0ff */
[----:B---3--:R0:W-:Y:S01]  /*bc000*/  @P1 STG.E.U8 desc[UR24][R4.64], R28 ;  /* 0x0000001c04001986 */ /* 0x0081e2000c101118 */
[----:B------:R-:W-:Y:S02]  /*bc010*/  LOP3.LUT P1, RZ, R54, 0x10, RZ, 0xc0, !PT ;  /* 0x0000001036ff7812 */ /* 0x000fe4000782c0ff */
[----:B0-----:R-:W-:-:S11]  /*bc020*/  PRMT R4, R17, 0x7770, RZ ;  /* 0x0000777011047816 */ /* 0x001fd600000000ff */
[----:B------:R0:W-:Y:S01]  /*bc030*/  @P1 STG.E.U8 desc[UR24][R18.64], R4 ;  /* 0x0000000412001986 */ /* 0x0001e2000c101118 */
[C---:B------:R-:W-:Y:S02]  /*bc040*/  LOP3.LUT P1, RZ, R54.reuse, 0x8, RZ, 0xc0, !PT ;  /* 0x0000000836ff7812 */ /* 0x040fe4000782c0ff */
        /* <DEDUP_REMOVED lines=8> */
[----:B------:R-:W-:Y:S02]  /*bc0d0*/  PRMT R17, R17, 0x7773, RZ ;  /* 0x0000777311117816 */ /* 0x000fe400000000ff */
[----:B0-----:R-:W-:-:S09]  /*bc0e0*/  PRMT R4, R21, 0x7770, RZ ;  /* 0x0000777015047816 */ /* 0x001fd200000000ff */
[----:B------:R-:W-:Y:S04]  /*bc0f0*/  @P1 STG.E.U8 desc[UR24][R10.64], R17 ;  /* 0x000000110a001986 */ /* 0x000fe8000c101118 */
        /* <DEDUP_REMOVED lines=10> */
[----:B------:R0:W-:Y:S04]  /*bc1a0*/  @P0 STG.E.U8 desc[UR24][R60.64], R4 ;  /* 0x000000043c000986 */ /* 0x0001e8000c101118 */
        /* <DEDUP_REMOVED lines=27> */
[C---:B------:R-:W-:Y:S01]  /*bc360*/  LOP3.LUT P1, RZ, R52.reuse, 0x80000, RZ, 0xc0, !PT ;  /* 0x0008000034ff7812 */ /* 0x040fe2000782c0ff */
[----:B--2---:R0:W-:Y:S04]  /*bc370*/  @P4 STG.E.U8 desc[UR24][R60.64], R4 ;  /* 0x000000043c004986 */ /* 0x0041e8000c101118 */
[----:B0-----:R-:W2:Y:S01]  /*bc380*/  LDL.LU.64 R60, [R1+0x2438] ;  /* 0x00243800013c7983 */ /* 0x001ea20000300a00 */
[----:B------:R-:W-:Y:S02]  /*bc390*/  LOP3.LUT P6, RZ, R52, 0x8000, RZ, 0xc0, !PT ;  /* 0x0000800034ff7812 */ /* 0x000fe400078cc0ff */
[----:B------:R-:W-:-:S02]  /*bc3a0*/  LOP3.LUT R51, R51, 0x7fffffff, RZ, 0xc0, !PT ;  /* 0x7fffffff33337812 */ /* 0x000fc400078ec0ff */
[----:B------:R-:W-:-:S03]  /*bc3b0*/  LOP3.LUT P0, RZ, R52, 0x10000, RZ, 0xc0, !PT ;  /* 0x0001000034ff7812 */ /* 0x000fc6000780c0ff */
[----:B------:R-:W-:Y:S02]  /*bc3c0*/  @P1 LOP3.LUT R51, R51, 0x80000000, RZ, 0xfc, !PT ;  /* 0x8000000033331812 */ /* 0x000fe400078efcff */
[----:B------:R-:W-:Y:S02]  /*bc3d0*/  LOP3.LUT P1, RZ, R52, 0x40000, RZ, 0xc0, !PT ;  /* 0x0004000034ff7812 */ /* 0x000fe4000782c0ff */
[----:B------:R-:W-:Y:S02]  /*bc3e0*/  PRMT R25, R25, 0x7773, RZ ;  /* 0x0000777319197816 */ /* 0x000fe400000000ff */
[----:B------:R-:W-:-:S03]  /*bc3f0*/  PRMT R4, R29, 0x7770, RZ ;  /* 0x000077701d047816 */ /* 0x000fc600000000ff */
[----:B---3--:R0:W-:Y:S01]  /*bc400*/  @P5 STG.E.U8 desc[UR24][R6.64], R25 ;  /* 0x0000001906005986 */ /* 0x0081e2000c101118 */
[----:B------:R-:W-:-:S03]  /*bc410*/  LOP3.LUT R54, R54, 0xfffffffe, RZ, 0xc0, !PT ;  /* 0xfffffffe36367812 */ /* 0x000fc600078ec0ff */
[----:B----4-:R1:W-:Y:S01]  /*bc420*/  @P6 STG.E.U8 desc[UR24][R12.64], R4 ;  /* 0x000000040c006986 */ /* 0x0103e2000c101118 */
[----:B------:R-:W-:Y:S02]  /*bc430*/  LOP3.LUT P2, RZ, R52, 0x4000000, RZ, 0xc0, !PT ;  /* 0x0400000034ff7812 */ /* 0x000fe4000784c0ff */
[----:B------:R-:W-:Y:S01]  /*bc440*/  @P1 LOP3.LUT R54, R54, 0x1, RZ, 0xfc, !PT ;  /* 0x0000000136361812 */ /* 0x000fe200078efcff */
[----:B0-----:R-:W3:Y:S01]  /*bc450*/  LDL.LU.64 R24, [R1+0x2440] ;  /* 0x0024400001187983 */ /* 0x001ee20000300a00 */
[----:B-1----:R-:W-:-:S03]  /*bc460*/  PRMT R4, R29, 0x7771, RZ ;  /* 0x000077711d047816 */ /* 0x002fc600000000ff */
[----:B------:R-:W4:Y:S01]  /*bc470*/  LDL.LU.64 R20, [R1+0x2448] ;  /* 0x0024480001147983 */ /* 0x000f220000300a00 */
[----:B------:R-:W-:-:S03]  /*bc480*/  LOP3.LUT P1, RZ, R52, 0x20000, RZ, 0xc0, !PT ;  /* 0x0002000034ff7812 */ /* 0x000fc6000782c0ff */
[----:B------:R-:W4:Y:S01]  /*bc490*/  LDL.LU.64 R16, [R1+0x2450] ;  /* 0x0024500001107983 */ /* 0x000f220000300a00 */
[C---:B------:R-:W-:Y:S02]  /*bc4a0*/  LOP3.LUT P3, RZ, R52.reuse, 0x8000000, RZ, 0xc0, !PT ;  /* 0x0800000034ff7812 */ /* 0x040fe4000786c0ff */
[C---:B------:R-:W-:Y:S01]  /*bc4b0*/  LOP3.LUT P4, RZ, R52.reuse, 0x10000000, RZ, 0xc0, !PT ;  /* 0x1000000034ff7812 */ /* 0x040fe2000788c0ff */
[----:B------:R0:W-:Y:S01]  /*bc4c0*/  @P0 STG.E.U8 desc[UR24][R8.64], R4 ;  /* 0x0000000408000986 */ /* 0x0001e2000c101118 */
[C---:B------:R-:W-:Y:S02]  /*bc4d0*/  LOP3.LUT P5, RZ, R52.reuse, 0x20000000, RZ, 0xc0, !PT ;  /* 0x2000000034ff7812 */ /* 0x040fe400078ac0ff */
[C---:B------:R-:W-:Y:S01]  /*bc4e0*/  LOP3.LUT P6, RZ, R52.reuse, 0x40000000, RZ, 0xc0, !PT ;  /* 0x4000000034ff7812 */ /* 0x040fe200078cc0ff */
[----:B------:R-:W4:Y:S01]  /*bc4f0*/  LDL.LU.64 R14, [R1+0x2458] ;  /* 0x00245800010e7983 */ /* 0x000f220000300a00 */
[----:B------:R-:W-:-:S03]  /*bc500*/  LOP3.LUT P0, RZ, R52, 0x80000000, RZ, 0xc0, !PT ;  /* 0x8000000034ff7812 */ /* 0x000fc6000780c0ff */
[----:B------:R-:W4:Y:S04]  /*bc510*/  LDL.LU.64 R10, [R1+0x2468] ;  /* 0x00246800010a7983 */ /* 0x000f280000300a00 */
[----:B------:R-:W3:Y:S01]  /*bc520*/  LDL.LU.64 R52, [R1+0x2430] ;  /* 0x0024300001347983 */ /* 0x000ee20000300a00 */
[----:B0-----:R-:W-:-:S03]  /*bc530*/  PRMT R4, R29, 0x7772, RZ ;  /* 0x000077721d047816 */ /* 0x001fc600000000ff */
[----:B------:R-:W4:Y:S04]  /*bc540*/  LDL.LU.64 R6, [R1+0x2460] ;  /* 0x0024600001067983 */ /* 0x000f280000300a00 */
[----:B------:R0:W-:Y:S01]  /*bc550*/  @P1 STG.E.U8 desc[UR24][R58.64], R4 ;  /* 0x000000043a001986 */ /* 0x0001e2000c101118 */
[----:B------:R-:W-:Y:S02]  /*bc560*/  LOP3.LUT P1, RZ, R54, 0x1, RZ, 0xc0, !PT ;  /* 0x0000000136ff7812 */ /* 0x000fe4000782c0ff */
[----:B------:R-:W-:Y:S01]  /*bc570*/  PRMT R29, R29, 0x7773, RZ ;  /* 0x000077731d1d7816 */ /* 0x000fe200000000ff */
[----:B------:R-:W4:Y:S04]  /*bc580*/  LDL.LU.64 R12, [R1+0x2478] ;  /* 0x00247800010c7983 */ /* 0x000f280000300a00 */
[----:B------:R-:W4:Y:S04]  /*bc590*/  LDL.LU.64 R8, [R1+0x2470] ;  /* 0x0024700001087983 */ /* 0x000f280000300a00 */
[----:B0-----:R-:W4:Y:S04]  /*bc5a0*/  LDL.LU.64 R58, [R1+0x2480] ;  /* 0x00248000013a7983 */ /* 0x001f280000300a00 */
[----:B------:R0:W-:Y:S01]  /*bc5b0*/  @P1 STG.E.U8 desc[UR24][R56.64], R29 ;  /* 0x0000001d38001986 */ /* 0x0001e2000c101118 */
[----:B------:R-:W-:-:S02]  /*bc5c0*/  LOP3.LUT P1, RZ, R51, 0x80000000, RZ, 0xc0, !PT ;  /* 0x8000000033ff7812 */ /* 0x000fc4000782c0ff */
[----:B------:R-:W-:Y:S01]  /*bc5d0*/  PRMT R4, R18, 0x7770, RZ ;  /* 0x0000777012047816 */ /* 0x000fe200000000ff */
[----:B0-----:R-:W4:Y:S10]  /*bc5e0*/  LDL.LU.64 R56, [R1+0x2488] ;  /* 0x0024880001387983 */ /* 0x001f340000300a00 */
[----:B--2---:R0:W-:Y:S04]  /*bc5f0*/  @P1 STG.E.U8 desc[UR24][R60.64], R4 ;  /* 0x000000043c001986 */ /* 0x0041e8000c101118 */
[----:B0-----:R-:W2:Y:S01]  /*bc600*/  LDL.LU.64 R60, [R1+0x2490] ;  /* 0x00249000013c7983 */ /* 0x001ea20000300a00 */
[----:B------:R-:W-:-:S02]  /*bc610*/  LOP3.LUT P1, RZ, R51, 0x40000000, RZ, 0xc0, !PT ;  /* 0x4000000033ff7812 */ /* 0x000fc4000782c0ff */
[----:B------:R-:W-:-:S11]  /*bc620*/  PRMT R4, R18, 0x7771, RZ ;  /* 0x0000777112047816 */ /* 0x000fd600000000ff */
[----:B---3--:R0:W-:Y:S01]  /*bc630*/  @P1 STG.E.U8 desc[UR24][R52.64], R4 ;  /* 0x0000000434001986 */ /* 0x0081e2000c101118 */
[----:B------:R-:W-:Y:S02]  /*bc640*/  LOP3.LUT P1, RZ, R51, 0x20000000, RZ, 0xc0, !PT ;  /* 0x2000000033ff7812 */ /* 0x000fe4000782c0ff */
[----:B0-----:R-:W-:-:S11]  /*bc650*/  PRMT R4, R18, 0x7772, RZ ;  /* 0x0000777212047816 */ /* 0x001fd600000000ff */
[----:B------:R0:W-:Y:S01]  /*bc660*/  @P1 STG.E.U8 desc[UR24][R24.64], R4 ;  /* 0x0000000418001986 */ /* 0x0001e2000c101118 */
[----:B------:R-:W-:Y:S02]  /*bc670*/  LOP3.LUT P1, RZ, R51, 0x10000000, RZ, 0xc0, !PT ;  /* 0x1000000033ff7812 */ /* 0x000fe4000782c0ff */
[----:B------:R-:W-:-:S11]  /*bc680*/  PRMT R18, R18, 0x7773, RZ ;  /* 0x0000777312127816 */ /* 0x000fd600000000ff */
[----:B----4-:R-:W-:Y:S01]  /*bc690*/  @P1 STG.E.U8 desc[UR24][R20.64], R18 ;  /* 0x0000001214001986 */ /* 0x010fe2000c101118 */
[----:B------:R-:W-:Y:S02]  /*bc6a0*/  LOP3.LUT P1, RZ, R51, 0x8000000, RZ, 0xc0, !PT ;  /* 0x0800000033ff7812 */ /* 0x000fe4000782c0ff */
[----:B0-----:R-:W-:-:S11]  /*bc6b0*/  PRMT R4, R22, 0x7770, RZ ;  /* 0x0000777016047816 */ /* 0x001fd600000000ff */
[----:B------:R0:W-:Y:S01]  /*bc6c0*/  @P1 STG.E.U8 desc[UR24][R16.64], R4 ;  /* 0x0000000410001986 */ /* 0x0001e2000c101118 */
[----:B------:R-:W-:Y:S02]  /*bc6d0*/  LOP3.LUT P1, RZ, R51, 0x4000000, RZ, 0xc0, !PT ;  /* 0x0400000033ff7812 */ /* 0x000fe4000782c0ff */
[----:B0-----:R-:W-:-:S11]  /*bc6e0*/  PRMT R4, R22, 0x7771, RZ ;  /* 0x0000777116047816 */ /* 0x001fd600000000ff */
[----:B------:R0:W-:Y:S01]  /*bc6f0*/  @P1 STG.E.U8 desc[UR24][R14.64], R4 ;  /* 0x000000040e001986 */ /* 0x0001e2000c101118 */
[----:B------:R-:W-:Y:S02]  /*bc700*/  LOP3.LUT P1, RZ, R51, 0x2000000, RZ, 0xc0, !PT ;  /* 0x0200000033ff7812 */ /* 0x000fe4000782c0ff */
[C---:B0-----:R-:W-:Y:S02]  /*bc710*/  PRMT R4, R22.reuse, 0x7772, RZ ;  /* 0x0000777216047816 */ /* 0x041fe400000000ff */
[----:B------:R-:W-:-:S09]  /*bc720*/  PRMT R22, R22, 0x7773, RZ ;  /* 0x0000777316167816 */ /* 0x000fd200000000ff */
[----:B------:R0:W-:Y:S04]  /*bc730*/  @P1 STG.E.U8 desc[UR24][R10.64], R4 ;  /* 0x000000040a001986 */ /* 0x0001e8000c101118 */
[----:B------:R-:W-:Y:S01]  /*bc740*/  @P2 STG.E.U8 desc[UR24][R6.64], R22 ;  /* 0x0000001606002986 */ /* 0x000fe2000c101118 */
[----:B0-----:R-:W-:-:S05]  /*bc750*/  PRMT R4, R26, 0x7770, RZ ;  /* 0x000077701a047816 */ /* 0x001fca00000000ff */
        /* <DEDUP_REMOVED lines=33> */
[----:B------:R-:W2:Y:S02]  /*bc970*/  LDL.LU.64 R52, [R1+0x24d0] ;  /* 0x0024d00001347983 */ /* 0x000ea40000300a00 */
[----:B------:R-:W-:-:S02]  /*bc980*/  @P1 LOP3.LUT R51, R51, 0x200000, RZ, 0xfc, !PT ;  /* 0x0020000033331812 */ /* 0x000fc400078efcff */
[----:B------:R-:W-:Y:S01]  /*bc990*/  LOP3.LUT P1, RZ, R50, 0x80, RZ, 0xc0, !PT ;  /* 0x0000008032ff7812 */ /* 0x000fe2000782c0ff */
[----:B------:R-:W2:Y:S01]  /*bc9a0*/  LDL.LU.64 R24, [R1+0x24d8] ;  /* 0x0024d80001187983 */ /* 0x000ea20000300a00 */
[----:B------:R-:W-:-:S03]  /*bc9b0*/  LOP3.LUT R51, R51, 0xffbfffff, RZ, 0xc0, !PT ;  /* 0xffbfffff33337812 */ /* 0x000fc600078ec0ff */
[----:B------:R-:W2:Y:S01]  /*bc9c0*/  LDL.LU.64 R20, [R1+0x24f0] ;  /* 0x0024f00001147983 */ /* 0x000ea20000300a00 */
[----:B------:R-:W-:-:S03]  /*bc9d0*/  LOP3.LUT P5, RZ, R50, 0x2, RZ, 0xc0, !PT ;  /* 0x0000000232ff7812 */ /* 0x000fc600078ac0ff */
[----:B------:R-:W2:Y:S04]  /*bc9e0*/  LDL.LU.64 R16, [R1+0x24e8] ;  /* 0x0024e80001107983 */ /* 0x000ea80000300a00 */
[----:B------:R-:W-:Y:S01]  /*bc9f0*/  @P1 LOP3.LUT R51, R51, 0x400000, RZ, 0xfc, !PT ;  /* 0x0040000033331812 */ /* 0x000fe200078efcff */
[----:B------:R-:W2:Y:S01]  /*bca00*/  LDL.LU.64 R14, [R1+0x24e0] ;  /* 0x0024e000010e7983 */ /* 0x000ea20000300a00 */
[C---:B------:R-:W-:Y:S02]  /*bca10*/  LOP3.LUT P1, RZ, R50.reuse, 0x40, RZ, 0xc0, !PT ;  /* 0x0000004032ff7812 */ /* 0x040fe4000782c0ff */
[----:B------:R-:W-:Y:S01]  /*bca20*/  LOP3.LUT R51, R51, 0xff7fffff, RZ, 0xc0, !PT ;  /* 0xff7fffff33337812 */ /* 0x000fe200078ec0ff */
[----:B------:R-:W2:Y:S01]  /*bca30*/  LDL.LU.64 R10, [R1+0x24f8] ;  /* 0x0024f800010a7983 */ /* 0x000ea20000300a00 */
[----:B------:R-:W-:-:S09]  /*bca40*/  LOP3.LUT P6, RZ, R50, 0x4, RZ, 0xc0, !PT ;  /* 0x0000000432ff7812 */ /* 0x000fd200078cc0ff */
[----:B------:R-:W-:Y:S02]  /*bca50*/  @P1 LOP3.LUT R51, R51, 0x800000, RZ, 0xfc, !PT ;  /* 0x0080000033331812 */ /* 0x000fe400078efcff */
[C---:B------:R-:W-:Y:S02]  /*bca60*/  LOP3.LUT P1, RZ, R50.reuse, 0x20, RZ, 0xc0, !PT ;  /* 0x0000002032ff7812 */ /* 0x040fe4000782c0ff */
[----:B------:R-:W-:Y:S02]  /*bca70*/  LOP3.LUT P0, RZ, R50, 0x8, RZ, 0xc0, !PT ;  /* 0x0000000832ff7812 */ /* 0x000fe4000780c0ff */
[----:B------:R-:W-:Y:S02]  /*bca80*/  LOP3.LUT R51, R51, 0xfeffffff, RZ, 0xc0, !PT ;  /* 0xfeffffff33337812 */ /* 0x000fe400078ec0ff */
[C---:B------:R-:W-:Y:S02]  /*bca90*/  PRMT R4, R30.reuse, 0x7772, RZ ;  /* 0x000077721e047816 */ /* 0x040fe400000000ff */
[----:B------:R-:W-:-:S03]  /*bcaa0*/  PRMT R30, R30, 0x7773, RZ ;  /* 0x000077731e1e7816 */ /* 0x000fc600000000ff */
[----:B---3--:R0:W-:Y:S02]  /*bcab0*/  @P5 STG.E.U8 desc[UR24][R6.64], R4 ;  /* 0x0000000406005986 */ /* 0x0081e4000c101118 */
[----:B------:R-:W-:Y:S02]  /*bcac0*/  @P1 LOP3.LUT R51, R51, 0x1000000, RZ, 0xfc, !PT ;  /* 0x0100000033331812 */ /* 0x000fe400078efcff */
[----:B------:R-:W-:Y:S01]  /*bcad0*/  LOP3.LUT P1, RZ, R50, 0x10, RZ, 0xc0, !PT ;  /* 0x0000001032ff7812 */ /* 0x000fe2000782c0ff */
[----:B----4-:R1:W-:Y:S01]  /*bcae0*/  @P6 STG.E.U8 desc[UR24][R12.64], R30 ;  /* 0x0000001e0c006986 */ /* 0x0103e2000c101118 */
[----:B0-----:R-:W-:-:S03]  /*bcaf0*/  PRMT R4, R19, 0x7770, RZ ;  /* 0x0000777013047816 */ /* 0x001fc600000000ff */
[----:B------:R-:W3:Y:S04]  /*bcb00*/  LDL.LU.64 R6, [R1+0x2500] ;  /* 0x0025000001067983 */ /* 0x000ee80000300a00 */
[----:B------:R0:W-:Y:S04]  /*bcb10*/  @P0 STG.E.U8 desc[UR24][R8.64], R4 ;  /* 0x0000000408000986 */ /* 0x0001e8000c101118 */
[----:B-1----:R-:W4:Y:S01]  /*bcb20*/  LDL.LU.64 R12, [R1+0x2508] ;  /* 0x00250800010c7983 */ /* 0x002f220000300a00 */
[----:B0-----:R-:W-:-:S03]  /*bcb30*/  PRMT R4, R19, 0x7771, RZ ;  /* 0x0000777113047816 */ /* 0x001fc600000000ff */
[----:B------:R-:W4:Y:S04]  /*bcb40*/  LDL.LU.64 R8, [R1+0x2510] ;  /* 0x0025100001087983 */ /* 0x000f280000300a00 */
[----:B------:R0:W-:Y:S01]  /*bcb50*/  @P1 STG.E.U8 desc[UR24][R58.64], R4 ;  /* 0x000000043a001986 */ /* 0x0001e2000c101118 */
[----:B------:R-:W-:Y:S02]  /*bcb60*/  LOP3.LUT P1, RZ, R51, 0x1000000, RZ, 0xc0, !PT ;  /* 0x0100000033ff7812 */ /* 0x000fe4000782c0ff */
[----:B0-----:R-:W-:Y:S01]  /*bcb70*/  PRMT R4, R19, 0x7772, RZ ;  /* 0x0000777213047816 */ /* 0x001fe200000000ff */
[----:B------:R-:W4:Y:S10]  /*bcb80*/  LDL.LU.64 R58, [R1+0x2518] ;  /* 0x00251800013a7983 */ /* 0x000f340000300a00 */
        /* <DEDUP_REMOVED lines=16> */
[----:B------:R-:W-:-:S11]  /*bcc90*/  PRMT R23, R23, 0x7773, RZ ;  /* 0x0000777317177816 */ /* 0x000fd600000000ff */
[----:B------:R-:W-:Y:S01]  /*bcca0*/  @P1 STG.E.U8 desc[UR24][R16.64], R23 ;  /* 0x0000001710001986 */ /* 0x000fe2000c101118 */
[----:B------:R-:W-:Y:S02]  /*bccb0*/  LOP3.LUT P1, RZ, R51, 0x40000, RZ, 0xc0, !PT ;  /* 0x0004000033ff7812 */ /* 0x000fe4000782c0ff */
[----:B0-----:R-:W-:Y:S02]  /*bccc0*/  PRMT R4, R27, 0x7770, RZ ;  /* 0x000077701b047816 */ /* 0x001fe400000000ff */
[----:B------:R-:W-:-:S09]  /*bccd0*/  LOP3.LUT P2, RZ, R50, 0x2000, RZ, 0xc0, !PT ;  /* 0x0000200032ff7812 */ /* 0x000fd2000784c0ff */
[----:B------:R0:W-:Y:S01]  /*bcce0*/  @P1 STG.E.U8 desc[UR24][R14.64], R4 ;  /* 0x000000040e001986 */ /* 0x0001e2000c101118 */
[----:B------:R-:W-:Y:S02]  /*bccf0*/  LOP3.LUT P1, RZ, R51, 0x20000, RZ, 0xc0, !PT ;  /* 0x0002000033ff7812 */ /* 0x000fe4000782c0ff */
[C---:B------:R-:W-:Y:S02]  /*bcd00*/  LOP3.LUT P3, RZ, R50.reuse, 0x4000, RZ, 0xc0, !PT ;  /* 0x0000400032ff7812 */ /* 0x040fe4000786c0ff */
[----:B------:R-:W-:Y:S02]  /*bcd10*/  LOP3.LUT P4, RZ, R50, 0x8000, RZ, 0xc0, !PT ;  /* 0x0000800032ff7812 */ /* 0x000fe4000788c0ff */
[----:B0-----:R-:W-:-:S07]  /*bcd20*/  PRMT R4, R27, 0x7771, RZ ;  /* 0x000077711b047816 */ /* 0x001fce00000000ff */
[----:B------:R0:W-:Y:S01]  /*bcd30*/  @P1 STG.E.U8 desc[UR24][R10.64], R4 ;  /* 0x000000040a001986 */ /* 0x0001e2000c101118 */
[----:B------:R-:W-:Y:S02]  /*bcd40*/  LOP3.LUT P5, RZ, R50, 0x10000, RZ, 0xc0, !PT ;  /* 0x0001000032ff7812 */ /* 0x000fe400078ac0ff */
[C---:B0-----:R-:W-:Y:S02]  /*bcd50*/  PRMT R4, R27.reuse, 0x7772, RZ ;  /* 0x000077721b047816 */ /* 0x041fe400000000ff */
[----:B------:R-:W-:-:S03]  /*bcd60*/  PRMT R27, R27, 0x7773, RZ ;  /* 0x000077731b1b7816 */ /* 0x000fc600000000ff */
[----:B---3--:R0:W-:Y:S01]  /*bcd70*/  @P2 STG.E.U8 desc[UR24][R6.64], R4 ;  /* 0x0000000406002986 */ /* 0x0081e2000c101118 */
[C---:B------:R-:W-:Y:S02]  /*bcd80*/  LOP3.LUT P6, RZ, R50.reuse, 0x20000, RZ, 0xc0, !PT ;  /* 0x0002000032ff7812 */ /* 0x040fe400078cc0ff */
[----:B------:R-:W-:Y:S01]  /*bcd90*/  LOP3.LUT P0, RZ, R50, 0x40000, RZ, 0xc0, !PT ;  /* 0x0004000032ff7812 */ /* 0x000fe2000780c0ff */
[----:B----4-:R-:W-:Y:S01]  /*bcda0*/  @P3 STG.E.U8 desc[UR24][R12.64], R27 ;  /* 0x0000001b0c003986 */ /* 0x010fe2000c101118 */
[----:B0-----:R-:W-:-:S05]  /*bcdb0*/  PRMT R4, R31, 0x7770, RZ ;  /* 0x000077701f047816 */ /* 0x001fca00000000ff */
[----:B------:R0:W-:Y:S02]  /*bcdc0*/  @P4 STG.E.U8 desc[UR24][R8.64], R4 ;  /* 0x0000000408004986 */ /* 0x0001e4000c101118 */
[----:B0-----:R-:W-:-:S05]  /*bcdd0*/  PRMT R4, R31, 0x7771, RZ ;  /* 0x000077711f047816 */ /* 0x001fca00000000ff */
[----:B------:R0:W-:Y:S02]  /*bcde0*/  @P5 STG.E.U8 desc[UR24][R58.64], R4 ;  /* 0x000000043a005986 */ /* 0x0001e4000c101118 */
[C---:B0-----:R-:W-:Y:S02]  /*bcdf0*/  PRMT R4, R31.reuse, 0x7772, RZ ;  /* 0x000077721f047816 */ /* 0x041fe400000000ff */
[----:B------:R-:W-:-:S03]  /*bce00*/  PRMT R31, R31, 0x7773, RZ ;  /* 0x000077731f1f7816 */ /* 0x000fc600000000ff */
[----:B------:R-:W-:Y:S04]  /*bce10*/  @P6 STG.E.U8 desc[UR24][R56.64], R4 ;  /* 0x0000000438006986 */ /* 0x000fe8000c101118 */
        /* <DEDUP_REMOVED lines=27> */
[----:B------:R-:W2:Y:S01]  /*bcfd0*/  LDL.LU.64 R24, [R1+0x2560] ;  /* 0x0025600001187983 */ /* 0x000ea20000300a00 */
[C---:B------:R-:W-:Y:S02]  /*bcfe0*/  LOP3.LUT P1, RZ, R50.reuse, 0x4000000, RZ, 0xc0, !PT ;  /* 0x0400000032ff7812 */ /* 0x040fe4000782c0ff */
[----:B------:R-:W-:Y:S01]  /*bcff0*/  LOP3.LUT R51, R51, 0xffffbfff, RZ, 0xc0, !PT ;  /* 0xffffbfff33337812 */ /* 0x000fe200078ec0ff */
[----:B------:R-:W2:Y:S04]  /*bd000*/  LDL.LU.64 R20, [R1+0x2578] ;  /* 0x0025780001147983 */ /* 0x000ea80000300a00 */
[----:B------:R-:W2:Y:S01]  /*bd010*/  LDL.LU.64 R16, [R1+0x2580] ;  /* 0x0025800001107983 */ /* 0x000ea20000300a00 */
[C---:B------:R-:W-:Y:S02]  /*bd020*/  LOP3.LUT P5, RZ, R50.reuse, 0x100000, RZ, 0xc0, !PT ;  /* 0x0010000032ff7812 */ /* 0x040fe400078ac0ff */
[----:B------:R-:W-:Y:S01]  /*bd030*/  LOP3.LUT P6, RZ, R50, 0x200000, RZ, 0xc0, !PT ;  /* 0x0020000032ff7812 */ /* 0x000fe200078cc0ff */
[----:B------:R-:W2:Y:S02]  /*bd040*/  LDL.LU.64 R14, [R1+0x2588] ;  /* 0x00258800010e7983 */ /* 0x000ea40000300a00 */
[----:B------:R-:W-:-:S02]  /*bd050*/  @P1 LOP3.LUT R51, R51, 0x4000, RZ, 0xfc, !PT ;  /* 0x0000400033331812 */ /* 0x000fc400078efcff */
[----:B------:R-:W-:Y:S01]  /*bd060*/  LOP3.LUT P1, RZ, R50, 0x2000000, RZ, 0xc0, !PT ;  /* 0x0200000032ff7812 */ /* 0x000fe2000782c0ff */
[----:B------:R-:W2:Y:S01]  /*bd070*/  LDL.LU.64 R10, [R1+0x2590] ;  /* 0x00259000010a7983 */ /* 0x000ea20000300a00 */
[----:B------:R-:W-:-:S11]  /*bd080*/  LOP3.LUT R51, R51, 0xffff7fff, RZ, 0xc0, !PT ;  /* 0xffff7fff33337812 */ /* 0x000fd600078ec0ff */
[----:B------:R-:W-:Y:S02]  /*bd090*/  @P1 LOP3.LUT R51, R51, 0x8000, RZ, 0xfc, !PT ;  /* 0x0000800033331812 */ /* 0x000fe400078efcff */
[----:B------:R-:W-:Y:S02]  /*bd0a0*/  LOP3.LUT P1, RZ, R50, 0x1000000, RZ, 0xc0, !PT ;  /* 0x0100000032ff7812 */ /* 0x000fe4000782c0ff */
[----:B------:R-:W-:Y:S02]  /*bd0b0*/  LOP3.LUT R51, R51, 0xfffeffff, RZ, 0xc0, !PT ;  /* 0xfffeffff33337812 */ /* 0x000fe400078ec0ff */
[----:B------:R-:W-:Y:S02]  /*bd0c0*/  PRMT R4, R32, 0x7771, RZ ;  /* 0x0000777120047816 */ /* 0x000fe400000000ff */
[----:B------:R-:W-:-:S03]  /*bd0d0*/  LOP3.LUT P0, RZ, R50, 0x400000, RZ, 0xc0, !PT ;  /* 0x0040000032ff7812 */ /* 0x000fc6000780c0ff */
[----:B---3--:R0:W-:Y:S04]  /*bd0e0*/  @P5 STG.E.U8 desc[UR24][R6.64], R4 ;  /* 0x0000000406005986 */ /* 0x0081e8000c101118 */
[----:B------:R-:W-:Y:S02]  /*bd0f0*/  @P1 LOP3.LUT R51, R51, 0x10000, RZ, 0xfc, !PT ;  /* 0x0001000033331812 */ /* 0x000fe400078efcff */
[----:B------:R-:W-:Y:S02]  /*bd100*/  LOP3.LUT P1, RZ, R50, 0x800000, RZ, 0xc0, !PT ;  /* 0x0080000032ff7812 */ /* 0x000fe4000782c0ff */
[C---:B0-----:R-:W-:Y:S01]  /*bd110*/  PRMT R4, R32.reuse, 0x7772, RZ ;  /* 0x0000777220047816 */ /* 0x041fe200000000ff */
[----:B------:R-:W3:Y:S01]  /*bd120*/  LDL.LU.64 R6, [R1+0x2598] ;  /* 0x0025980001067983 */ /* 0x000ee20000300a00 */
[----:B------:R-:W-:-:S03]  /*bd130*/  PRMT R32, R32, 0x7773, RZ ;  /* 0x0000777320207816 */ /* 0x000fc600000000ff */
[----:B----4-:R0:W-:Y:S04]  /*bd140*/  @P6 STG.E.U8 desc[UR24][R12.64], R4 ;  /* 0x000000040c006986 */ /* 0x0101e8000c101118 */
[----:B------:R1:W-:Y:S01]  /*bd150*/  @P0 STG.E.U8 desc[UR24][R8.64], R32 ;  /* 0x0000002008000986 */ /* 0x0003e2000c101118 */
[----:B0-----:R-:W-:-:S03]  /*bd160*/  PRMT R4, R36, 0x7770, RZ ;  /* 0x0000777024047816 */ /* 0x001fc600000000ff */
[----:B------:R-:W4:Y:S04]  /*bd170*/  LDL.LU.64 R12, [R1+0x25b0] ;  /* 0x0025b000010c7983 */ /* 0x000f280000300a00 */
[----:B------:R0:W-:Y:S01]  /*bd180*/  @P1 STG.E.U8 desc[UR24][R58.64], R4 ;  /* 0x000000043a001986 */ /* 0x0001e2000c101118 */
[----:B------:R-:W-:-:S03]  /*bd190*/  LOP3.LUT P1, RZ, R51, 0x10000, RZ, 0xc0, !PT ;  /* 0x0001000033ff7812 */ /* 0x000fc6000782c0ff */
[----:B-1----:R-:W4:Y:S01]  /*bd1a0*/  LDL.LU.64 R8, [R1+0x25a8] ;  /* 0x0025a80001087983 */ /* 0x002f220000300a00 */
        /* <DEDUP_REMOVED lines=9> */
[----:B------:R-:W-:Y:S02]  /*bd240*/  PRMT R36, R36, 0x7773, RZ ;  /* 0x0000777324247816 */ /* 0x000fe400000000ff */
[----:B------:R-:W-:-:S09]  /*bd250*/  PRMT R4, R40, 0x7770, RZ ;  /* 0x0000777028047816 */ /* 0x000fd200000000ff */
[----:B------:R-:W-:Y:S01]  /*bd260*/  @P1 STG.E.U8 desc[UR24][R52.64], R36 ;  /* 0x0000002434001986 */ /* 0x000fe2000c101118 */
[----:B------:R-:W-:-:S13]  /*bd270*/  LOP3.LUT P1, RZ, R51, 0x2000, RZ, 0xc0, !PT ;  /* 0x0000200033ff7812 */ /* 0x000fda000782c0ff */
        /* <DEDUP_REMOVED lines=8> */
[----:B------:R-:W-:Y:S02]  /*bd300*/  PRMT R40, R40, 0x7773, RZ ;  /* 0x0000777328287816 */ /* 0x000fe400000000ff */
[----:B------:R-:W-:-:S09]  /*bd310*/  LOP3.LUT P2, RZ, R48, 0x1, RZ, 0xc0, !PT ;  /* 0x0000000130ff7812 */ /* 0x000fd2000784c0ff */
[----:B------:R-:W-:Y:S01]  /*bd320*/  @P1 STG.E.U8 desc[UR24][R14.64], R40 ;  /* 0x000000280e001986 */ /* 0x000fe2000c101118 */
[----:B------:R-:W-:Y:S02]  /*bd330*/  LOP3.LUT P1, RZ, R51, 0x200, RZ, 0xc0, !PT ;  /* 0x0000020033ff7812 */ /* 0x000fe4000782c0ff */
[----:B0-----:R-:W-:Y:S02]  /*bd340*/  PRMT R4, R44, 0x7770, RZ ;  /* 0x000077702c047816 */ /* 0x001fe400000000ff */
[C---:B------:R-:W-:Y:S02]  /*bd350*/  LOP3.LUT P3, RZ, R48.reuse, 0x2, RZ, 0xc0, !PT ;  /* 0x0000000230ff7812 */ /* 0x040fe4000786c0ff */
[C---:B------:R-:W-:Y:S02]  /*bd360*/  LOP3.LUT P4, RZ, R48.reuse, 0x4, RZ, 0xc0, !PT ;  /* 0x0000000430ff7812 */ /* 0x040fe4000788c0ff */
[----:B------:R-:W-:-:S05]  /*bd370*/  LOP3.LUT P5, RZ, R48, 0x8, RZ, 0xc0, !PT ;  /* 0x0000000830ff7812 */ /* 0x000fca00078ac0ff */
[----:B------:R0:W-:Y:S01]  /*bd380*/  @P1 STG.E.U8 desc[UR24][R10.64], R4 ;  /* 0x000000040a001986 */ /* 0x0001e2000c101118 */
[----:B------:R-:W-:Y:S02]  /*bd390*/  LOP3.LUT P6, RZ, R48, 0x10, RZ, 0xc0, !PT ;  /* 0x0000001030ff7812 */ /* 0x000fe400078cc0ff */
[----:B0-----:R-:W-:-:S05]  /*bd3a0*/  PRMT R4, R44, 0x7771, RZ ;  /* 0x000077712c047816 */ /* 0x001fca00000000ff */
[----:B---3--:R0:W-:Y:S01]  /*bd3b0*/  @P2 STG.E.U8 desc[UR24][R6.64], R4 ;  /* 0x0000000406002986 */ /* 0x0081e2000c101118 */
[----:B------:R-:W-:Y:S02]  /*bd3c0*/  LOP3.LUT P0, RZ, R48, 0x20, RZ, 0xc0, !PT ;  /* 0x0000002030ff7812 */ /* 0x000fe4000780c0ff */
[C---:B0-----:R-:W-:Y:S02]  /*bd3d0*/  PRMT R4, R44.reuse, 0x7772, RZ ;  /* 0x000077722c047816 */ /* 0x041fe400000000ff */
[----:B------:R-:W-:-:S03]  /*bd3e0*/  PRMT R44, R44, 0x7773, RZ ;  /* 0x000077732c2c7816 */ /* 0x000fc600000000ff */
[----:B----4-:R0:W-:Y:S04]  /*bd3f0*/  @P3 STG.E.U8 desc[UR24][R12.64], R4 ;  /* 0x000000040c003986 */ /* 0x0101e8000c101118 */
[----:B------:R-:W-:Y:S01]  /*bd400*/  @P4 STG.E.U8 desc[UR24][R8.64], R44 ;  /* 0x0000002c08004986 */ /* 0x000fe2000c101118 */
        /* <DEDUP_REMOVED lines=46> */
[----:B------:R-:W-:Y:S02]  /*bd6f0*/  LOP3.LUT R51, R51, 0xfffffeff, RZ, 0xc0, !PT ;  /* 0xfffffeff33337812 */ /* 0x000fe400078ec0ff */
[----:B------:R-:W-:Y:S02]  /*bd700*/  PRMT R4, R37, 0x7770, RZ ;  /* 0x0000777025047816 */ /* 0x000fe400000000ff */
[----:B------:R-:W-:-:S03]  /*bd710*/  LOP3.LUT P0, RZ, R48, 0x200, RZ, 0xc0, !PT ;  /* 0x0000020030ff7812 */ /* 0x000fc6000780c0ff */
[----:B---3--:R0:W-:Y:S04]  /*bd720*/  @P5 STG.E.U8 desc[UR24][R6.64], R4 ;  /* 0x0000000406005986 */ /* 0x0081e8000c101118 */
        /* <DEDUP_REMOVED lines=9> */
[----:B------:R1:W-:Y:S01]  /*bd7c0*/  @P1 STG.E.U8 desc[UR24][R58.64], R37 ;  /* 0x000000253a001986 */ /* 0x0003e2000c101118 */
[----:B------:R-:W-:Y:S02]  /*bd7d0*/  LOP3.LUT P1, RZ, R51, 0x100, RZ, 0xc0, !PT ;  /* 0x0000010033ff7812 */ /* 0x000fe4000782c0ff */
[----:B0-----:R-:W-:Y:S01]  /*bd7e0*/  PRMT R4, R41, 0x7770, RZ ;  /* 0x0000777029047816 */ /* 0x001fe200000000ff */
[----:B------:R-:W4:Y:S04]  /*bd7f0*/  LDL.LU.64 R8, [R1+0x2640] ;  /* 0x0026400001087983 */ /* 0x000f280000300a00 */
[----:B-1----:R-:W4:Y:S06]  /*bd800*/  LDL.LU.64 R58, [R1+0x13f0] ;  /* 0x0013f000013a7983 */ /* 0x002f2c0000300a00 */
[----:B------:R0:W-:Y:S01]  /*bd810*/  @P1 STG.E.U8 desc[UR24][R56.64], R4 ;  /* 0x0000000438001986 */ /* 0x0001e2000c101118 */
[----:B------:R-:W-:-:S03]  /*bd820*/  LOP3.LUT P1, RZ, R51, 0x80, RZ, 0xc0, !PT ;  /* 0x0000008033ff7812 */ /* 0x000fc6000782c0ff */
[----:B0-----:R-:W4:Y:S01]  /*bd830*/  LDL.LU.64 R56, [R1+0x13e0] ;  /* 0x0013e00001387983 */ /* 0x001f220000300a00 */
[----:B------:R-:W-:-:S09]  /*bd840*/  PRMT R4, R41, 0x7771, RZ ;  /* 0x0000777129047816 */ /* 0x000fd200000000ff */
[----:B--2---:R0:W-:Y:S04]  /*bd850*/  @P1 STG.E.U8 desc[UR24][R60.64], R4 ;  /* 0x000000043c001986 */ /* 0x0041e8000c101118 */
[----:B0-----:R-:W2:Y:S01]  /*bd860*/  LDL.LU.64 R60, [R1+0x13d0] ;  /* 0x0013d000013c7983 */ /* 0x001ea20000300a00 */
[----:B------:R-:W-:Y:S02]  /*bd870*/  LOP3.LUT P1, RZ, R51, 0x40, RZ, 0xc0, !PT ;  /* 0x0000004033ff7812 */ /* 0x000fe4000782c0ff */
[C---:B------:R-:W-:Y:S02]  /*bd880*/  PRMT R4, R41.reuse, 0x7772, RZ ;  /* 0x0000777229047816 */ /* 0x040fe400000000ff */
[----:B------:R-:W-:-:S09]  /*bd890*/  PRMT R41, R41, 0x7773, RZ ;  /* 0x0000777329297816 */ /* 0x000fd200000000ff */
[----:B------:R0:W-:Y:S01]  /*bd8a0*/  @P1 STG.E.U8 desc[UR24][R52.64], R4 ;  /* 0x0000000434001986 */ /* 0x0001e2000c101118 */
[----:B------:R-:W-:-:S13]  /*bd8b0*/  LOP3.LUT P1, RZ, R51, 0x20, RZ, 0xc0, !PT ;  /* 0x0000002033ff7812 */ /* 0x000fda000782c0ff */
[----:B------:R-:W-:Y:S01]  /*bd8c0*/  @P1 STG.E.U8 desc[UR24][R24.64], R41 ;  /* 0x0000002918001986 */ /* 0x000fe2000c101118 */
[----:B------:R-:W-:Y:S02]  /*bd8d0*/  LOP3.LUT P1, RZ, R51, 0x10, RZ, 0xc0, !PT ;  /* 0x0000001033ff7812 */ /* 0x000fe4000782c0ff */
[----:B0-----:R-:W-:-:S11]  /*bd8e0*/  PRMT R4, R45, 0x7770, RZ ;  /* 0x000077702d047816 */ /* 0x001fd600000000ff */
[----:B------:R0:W-:Y:S01]  /*bd8f0*/  @P1 STG.E.U8 desc[UR24][R20.64], R4 ;  /* 0x0000000414001986 */ /* 0x0001e2000c101118 */
[----:B------:R-:W-:Y:S02]  /*bd900*/  LOP3.LUT P1, RZ, R51, 0x8, RZ, 0xc0, !PT ;  /* 0x0000000833ff7812 */ /* 0x000fe4000782c0ff */
[----:B0-----:R-:W-:-:S11]  /*bd910*/  PRMT R4, R45, 0x7771, RZ ;  /* 0x000077712d047816 */ /* 0x001fd600000000ff */
[----:B------:R0:W-:Y:S01]  /*bd920*/  @P1 STG.E.U8 desc[UR24][R16.64], R4 ;  /* 0x0000000410001986 */ /* 0x0001e2000c101118 */
[----:B------:R-:W-:Y:S02]  /*bd930*/  LOP3.LUT P1, RZ, R51, 0x4, RZ, 0xc0, !PT ;  /* 0x0000000433ff7812 */ /* 0x000fe4000782c0ff */
[----:B------:R-:W-:Y:S02]  /*bd940*/  LOP3.LUT P2, RZ, R48, 0x80000, RZ, 0xc0, !PT ;  /* 0x0008000030ff7812 */ /* 0x000fe4000784c0ff */
[----:B0-----:R-:W-:-:S09]  /*bd950*/  PRMT R4, R45, 0x7772, RZ ;  /* 0x000077722d047816 */ /* 0x001fd200000000ff */
[----:B------:R0:W-:Y:S01]  /*bd960*/  @P1 STG.E.U8 desc[UR24][R14.64], R4 ;  /* 0x000000040e001986 */ /* 0x0001e2000c101118 */
[----:B------:R-:W-:Y:S02]  /*bd970*/  LOP3.LUT P1, RZ, R51, 0x2, RZ, 0xc0, !PT ;  /* 0x0000000233ff7812 */ /* 0x000fe4000782c0ff */
[C---:B------:R-:W-:Y:S02]  /*bd980*/  LOP3.LUT P3, RZ, R48.reuse, 0x100000, RZ, 0xc0, !PT ;  /* 0x0010000030ff7812 */ /* 0x040fe4000786c0ff */
[----:B------:R-:W-:Y:S02]  /*bd990*/  PRMT R45, R45, 0x7773, RZ ;  /* 0x000077732d2d7816 */ /* 0x000fe400000000ff */
[----:B------:R-:W-:Y:S02]  /*bd9a0*/  LOP3.LUT P4, RZ, R48, 0x200000, RZ, 0xc0, !PT ;  /* 0x0020000030ff7812 */ /* 0x000fe4000788c0ff */
[----:B0-----:R-:W-:-:S05]  /*bd9b0*/  PRMT R4, R34, 0x7770, RZ ;  /* 0x0000777022047816 */ /* 0x001fca00000000ff */
[----:B------:R-:W-:Y:S04]  /*bd9c0*/  @P1 STG.E.U8 desc[UR24][R10.64], R45 ;  /* 0x0000002d0a001986 */ /* 0x000fe8000c101118 */
[----:B---3--:R0:W-:Y:S01]  /*bd9d0*/  @P2 STG.E.U8 desc[UR24][R6.64], R4 ;  /* 0x0000000406002986 */ /* 0x0081e2000c101118 */
[C---:B------:R-:W-:Y:S02]  /*bd9e0*/  LOP3.LUT P5, RZ, R48.reuse, 0x400000, RZ, 0xc0, !PT ;  /* 0x0040000030ff7812 */ /* 0x040fe400078ac0ff */
[----:B------:R-:W-:Y:S02]  /*bd9f0*/  LOP3.LUT P6, RZ, R48, 0x800000, RZ, 0xc0, !PT ;  /* 0x0080000030ff7812 */ /* 0x000fe400078cc0ff */
[----:B0-----:R-:W-:-:S05]  /*bda00*/  PRMT R4, R34, 0x7771, RZ ;  /* 0x0000777122047816 */ /* 0x001fca00000000ff */
[----:B----4-:R0:W-:Y:S01]  /*bda10*/  @P3 STG.E.U8 desc[UR24][R12.64], R4 ;  /* 0x000000040c003986 */ /* 0x0101e2000c101118 */
[----:B------:R-:W-:Y:S02]  /*bda20*/  LOP3.LUT P0, RZ, R48, 0x1000000, RZ, 0xc0, !PT ;  /* 0x0100000030ff7812 */ /* 0x000fe4000780c0ff */
        /* <DEDUP_REMOVED lines=44> */
[----:B------:R-:W-:Y:S01]  /*bdcf0*/  LOP3.LUT R49, R49, 0x7fffffff, RZ, 0xc0, !PT ;  /* 0x7fffffff31317812 */ /* 0x000fe200078ec0ff */
[----:B------:R-:W2:Y:S01]  /*bdd00*/  LDL.LU.64 R10, [R1+0x1310] ;  /* 0x00131000010a7983 */ /* 0x000ea20000300a00 */
[----:B------:R-:W-:-:S09]  /*bdd10*/  LOP3.LUT P0, RZ, R48, 0x10000000, RZ, 0xc0, !PT ;  /* 0x1000000030ff7812 */ /* 0x000fd2000780c0ff */
[----:B------:R-:W-:Y:S02]  /*bdd20*/  @P1 LOP3.LUT R49, R49, 0x80000000, RZ, 0xfc, !PT ;  /* 0x8000000031311812 */ /* 0x000fe400078efcff */
[----:B------:R-:W-:Y:S02]  /*bdd30*/  LOP3.LUT P1, RZ, R48, 0x40000000, RZ, 0xc0, !PT ;  /* 0x4000000030ff7812 */ /* 0x000fe4000782c0ff */
[----:B------:R-:W-:Y:S02]  /*bdd40*/  LOP3.LUT R51, R51, 0xfffffffe, RZ, 0xc0, !PT ;  /* 0xfffffffe33337812 */ /* 0x000fe400078ec0ff */
[----:B------:R-:W-:Y:S02]  /*bdd50*/  PRMT R38, R38, 0x7773, RZ ;  /* 0x0000777326267816 */ /* 0x000fe400000000ff */
[----:B------:R-:W-:-:S03]  /*bdd60*/  PRMT R4, R42, 0x7770, RZ ;  /* 0x000077702a047816 */ /* 0x000fc600000000ff */
[----:B---3--:R0:W-:Y:S04]  /*bdd70*/  @P5 STG.E.U8 desc[UR24][R6.64], R38 ;  /* 0x0000002606005986 */ /* 0x0081e8000c101118 */
[----:B------:R-:W-:Y:S01]  /*bdd80*/  @P1 LOP3.LUT R51, R51, 0x1, RZ, 0xfc, !PT ;  /* 0x0000000133331812 */ /* 0x000fe200078efcff */
[----:B----4-:R1:W-:Y:S01]  /*bdd90*/  @P6 STG.E.U8 desc[UR24][R12.64], R4 ;  /* 0x000000040c006986 */ /* 0x0103e2000c101118 */
[----:B------:R-:W-:-:S03]  /*bdda0*/  LOP3.LUT P1, RZ, R48, 0x20000000, RZ, 0xc0, !PT ;  /* 0x2000000030ff7812 */ /* 0x000fc6000782c0ff */
[----:B0-----:R-:W3:Y:S01]  /*bddb0*/  LDL.LU.64 R6, [R1+0x12f8] ;  /* 0x0012f80001067983 */ /* 0x001ee20000300a00 */
[----:B-1----:R-:W-:-:S03]  /*bddc0*/  PRMT R4, R42, 0x7771, RZ ;  /* 0x000077712a047816 */ /* 0x002fc600000000ff */
[----:B------:R-:W4:Y:S04]  /*bddd0*/  LDL.LU.64 R12, [R1+0x12f0] ;  /* 0x0012f000010c7983 */ /* 0x000f280000300a00 */
[----:B------:R0:W-:Y:S02]  /*bdde0*/  @P0 STG.E.U8 desc[UR24][R8.64], R4 ;  /* 0x0000000408000986 */ /* 0x0001e4000c101118 */
[----:B0-----:R-:W-:Y:S02]  /*bddf0*/  PRMT R4, R42, 0x7772, RZ ;  /* 0x000077722a047816 */ /* 0x001fe400000000ff */
[----:B------:R-:W4:Y:S04]  /*bde00*/  LDL.LU.64 R8, [R1+0x12e8] ;  /* 0x0012e80001087983 */ /* 0x000f280000300a00 */
[----:B------:R0:W-:Y:S01]  /*bde10*/  @P1 STG.E.U8 desc[UR24][R58.64], R4 ;  /* 0x000000043a001986 */ /* 0x0001e2000c101118 */
[----:B------:R-:W-:-:S02]  /*bde20*/  LOP3.LUT P1, RZ, R51, 0x1, RZ, 0xc0, !PT ;  /* 0x0000000133ff7812 */ /* 0x000fc4000782c0ff */
[----:B------:R-:W-:Y:S01]  /*bde30*/  PRMT R42, R42, 0x7773, RZ ;  /* 0x000077732a2a7816 */ /* 0x000fe200000000ff */
[----:B0-----:R-:W4:Y:S10]  /*bde40*/  LDL.LU.64 R58, [R1+0x12e0] ;  /* 0x0012e000013a7983 */ /* 0x001f340000300a00 */
        /* <DEDUP_REMOVED lines=25> */
[C---:B0-----:R-:W-:Y:S02]  /*bdfe0*/  PRMT R4, R35.reuse, 0x7772, RZ ;  /* 0x0000777223047816 */ /* 0x041fe400000000ff */
[----:B------:R-:W-:-:S03]  /*bdff0*/  PRMT R35, R35, 0x7773, RZ ;  /* 0x0000777323237816 */ /* 0x000fc600000000ff */
[----:B------:R0:W-:Y:S01]  /*be000*/  @P1 STG.E.U8 desc[UR24][R10.64], R4 ;  /* 0x000000040a001986 */ /* 0x0001e2000c101118 */
[----:B------:R-:W-:-:S03]  /*be010*/  LOP3.LUT P5, RZ, R3, 0x200, RZ, 0xc0, !PT ;  /* 0x0000020003ff7812 */ /* 0x000fc600078ac0ff */
[----:B---3--:R-:W-:Y:S01]  /*be020*/  @P2 STG.E.U8 desc[UR24][R6.64], R35 ;  /* 0x0000002306002986 */ /* 0x008fe2000c101118 */
[----:B0-----:R-:W-:-:S05]  /*be030*/  PRMT R4, R39, 0x7770, RZ ;  /* 0x0000777027047816 */ /* 0x001fca00000000ff */
[----:B----4-:R0:W-:Y:S01]  /*be040*/  @P3 STG.E.U8 desc[UR24][R12.64], R4 ;  /* 0x000000040c003986 */ /* 0x0101e2000c101118 */
        /* <DEDUP_REMOVED lines=34> */
[----:B------:R-:W2:Y:S04]  /*be270*/  LDL.LU R55, [R1+0x1e0] ;  /* 0x0001e00001377983 */ /* 0x000ea80000300800 */
[----:B------:R-:W2:Y:S01]  /*be280*/  LDL.LU.64 R28, [R1+0x1290] ;  /* 0x00129000011c7983 */ /* 0x000ea20000300a00 */
[----:B------:R-:W-:-:S03]  /*be290*/  @P1 LOP3.LUT R49, R49, 0x200000, RZ, 0xfc, !PT ;  /* 0x0020000031311812 */ /* 0x000fc600078efcff */
[----:B------:R-:W2:Y:S01]  /*be2a0*/  LDL.LU.64 R52, [R1+0x1288] ;  /* 0x0012880001347983 */ /* 0x000ea20000300a00 */
[----:B------:R-:W-:Y:S02]  /*be2b0*/  LOP3.LUT P1, RZ, R3, 0x80000, RZ, 0xc0, !PT ;  /* 0x0008000003ff7812 */ /* 0x000fe4000782c0ff */
        /* <DEDUP_REMOVED lines=9> */
[----:B------:R-:W-:Y:S02]  /*be350*/  LOP3.LUT R49, R49, 0xff7fffff, RZ, 0xc0, !PT ;  /* 0xff7fffff31317812 */ /* 0x000fe400078ec0ff */
[----:B------:R-:W-:-:S09]  /*be360*/  LOP3.LUT P0, RZ, R3, 0x8000, RZ, 0xc0, !PT ;  /* 0x0000800003ff7812 */ /* 0x000fd2000780c0ff */
[----:B------:R-:W-:Y:S02]  /*be370*/  @P1 LOP3.LUT R49, R49, 0x800000, RZ, 0xfc, !PT ;  /* 0x0080000031311812 */ /* 0x000fe400078efcff */
[----:B------:R-:W-:Y:S02]  /*be380*/  LOP3.LUT P1, RZ, R3, 0x20000, RZ, 0xc0, !PT ;  /* 0x0002000003ff7812 */ /* 0x000fe4000782c0ff */
[----:B------:R-:W-:Y:S02]  /*be390*/  LOP3.LUT R49, R49, 0xfeffffff, RZ, 0xc0, !PT ;  /* 0xfeffffff31317812 */ /* 0x000fe400078ec0ff */
[C---:B------:R-:W-:Y:S02]  /*be3a0*/  PRMT R4, R43.reuse, 0x7772, RZ ;  /* 0x000077722b047816 */ /* 0x040fe400000000ff */
[----:B------:R-:W-:-:S03]  /*be3b0*/  PRMT R43, R43, 0x7773, RZ ;  /* 0x000077732b2b7816 */ /* 0x000fc600000000ff */
[----:B---3--:R0:W-:Y:S04]  /*be3c0*/  @P5 STG.E.U8 desc[UR24][R6.64], R4 ;  /* 0x0000000406005986 */ /* 0x0081e8000c101118 */
[----:B------:R-:W-:Y:S02]  /*be3d0*/  @P1 LOP3.LUT R49, R49, 0x1000000, RZ, 0xfc, !PT ;  /* 0x0100000031311812 */ /* 0x000fe400078efcff */
[----:B------:R-:W-:Y:S01]  /*be3e0*/  LOP3.LUT P1, RZ, R3, 0x10000, RZ, 0xc0, !PT ;  /* 0x0001000003ff7812 */ /* 0x000fe2000782c0ff */
[----:B----4-:R-:W-:Y:S01]  /*be3f0*/  @P6 STG.E.U8 desc[UR24][R12.64], R43 ;  /* 0x0000002b0c006986 */ /* 0x010fe2000c101118 */
[----:B0-----:R-:W-:-:S05]  /*be400*/  PRMT R4, R47, 0x7770, RZ ;  /* 0x000077702f047816 */ /* 0x001fca00000000ff */
[----:B------:R0:W-:Y:S02]  /*be410*/  @P0 STG.E.U8 desc[UR24][R58.64], R4 ;  /* 0x000000043a000986 */ /* 0x0001e4000c101118 */
[----:B0-----:R-:W-:Y:S02]  /*be420*/  PRMT R4, R47, 0x7771, RZ ;  /* 0x000077712f047816 */ /* 0x001fe400000000ff */
[----:B------:R-:W3:Y:S04]  /*be430*/  LDL.LU R59, [R1+0x1a0] ;  /* 0x0001a000013b7983 */ /* 0x000ee80000300800 */
[----:B------:R0:W-:Y:S01]  /*be440*/  @P1 STG.E.U8 desc[UR24][R8.64], R4 ;  /* 0x0000000408001986 */ /* 0x0001e2000c101118 */
[----:B------:R-:W-:-:S03]  /*be450*/  LOP3.LUT P1, RZ, R49, 0x1000000, RZ, 0xc0, !PT ;  /* 0x0100000031ff7812 */ /* 0x000fc6000782c0ff */
[----:B------:R-:W4:Y:S04]  /*be460*/  LDL.LU.64 R10, [R1+0x1260] ;  /* 0x00126000010a7983 */ /* 0x000f280000300a00 */
[----:B------:R-:W3:Y:S01]  /*be470*/  LDL.LU.64 R6, [R1+0x1258] ;  /* 0x0012580001067983 */ /* 0x000ee20000300a00 */
[----:B0-----:R-:W-:-:S03]  /*be480*/  PRMT R4, R47, 0x7772, RZ ;  /* 0x000077722f047816 */ /* 0x001fc600000000ff */
[----:B------:R-:W3:Y:S04]  /*be490*/  LDL.LU.64 R12, [R1+0x1250] ;  /* 0x00125000010c7983 */ /* 0x000ee80000300a00 */
[----:B------:R0:W-:Y:S01]  /*be4a0*/  @P1 STG.E.U8 desc[UR24][R56.64], R4 ;  /* 0x0000000438001986 */ /* 0x0001e2000c101118 */
[----:B------:R-:W-:Y:S02]  /*be4b0*/  LOP3.LUT P1, RZ, R49, 0x800000, RZ, 0xc0, !PT ;  /* 0x0080000031ff7812 */ /* 0x000fe4000782c0ff */
[----:B------:R-:W-:Y:S01]  /*be4c0*/  PRMT R47, R47, 0x7773, RZ ;  /* 0x000077732f2f7816 */ /* 0x000fe200000000ff */
[----:B------:R-:W3:Y:S04]  /*be4d0*/  LDL.LU.64 R8, [R1+0x1248] ;  /* 0x0012480001087983 */ /* 0x000ee80000300a00 */
[----:B0-----:R-:W3:Y:S06]  /*be4e0*/  LDL.LU.64 R56, [R1+0x1240] ;  /* 0x0012400001387983 */ /* 0x001eec0000300a00 */
        /* <DEDUP_REMOVED lines=25> */
[C---:B------:R-:W-:Y:S02]  /*be680*/  LOP3.LUT P5, RZ, R3.reuse, 0x10000000, RZ, 0xc0, !PT ;  /* 0x1000000003ff7812 */ /* 0x040fe400078ac0ff */
[C---:B------:R-:W-:Y:S02]  /*be690*/  LOP3.LUT P6, RZ, R3.reuse, 0x20000000, RZ, 0xc0, !PT ;  /* 0x2000000003ff7812 */ /* 0x040fe400078cc0ff */
[----:B0-----:R-:W-:Y:S02]  /*be6a0*/  PRMT R4, R2, 0x7773, RZ ;  /* 0x0000777302047816 */ /* 0x001fe400000000ff */
[C---:B------:R-:W-:Y:S01]  /*be6b0*/  LOP3.LUT P0, RZ, R3.reuse, 0x40000000, RZ, 0xc0, !PT ;  /* 0x4000000003ff7812 */ /* 0x040fe2000780c0ff */
[----:B------:R-:W4:Y:S04]  /*be6c0*/  LDL.LU R2, [R1+0x364c] ;  /* 0x00364c0001027983 */ /* 0x000f280000300800 */
[----:B---3--:R0:W-:Y:S01]  /*be6d0*/  @P3 STG.E.U8 desc[UR24][R6.64], R4 ;  /* 0x0000000406003986 */ /* 0x0081e2000c101118 */
[----:B------:R-:W-:-:S02]  /*be6e0*/  LOP3.LUT P3, RZ, R3, 0x80000000, RZ, 0xc0, !PT ;  /* 0x8000000003ff7812 */ /* 0x000fc4000786c0ff */
[C---:B------:R-:W-:Y:S02]  /*be6f0*/  PRMT R3, R59.reuse, 0x7772, RZ ;  /* 0x000077723b037816 */ /* 0x040fe400000000ff */
[----:B0-----:R-:W-:-:S05]  /*be700*/  PRMT R4, R59, 0x7770, RZ ;  /* 0x000077703b047816 */ /* 0x001fca00000000ff */
[----:B------:R0:W-:Y:S02]  /*be710*/  @P4 STG.E.U8 desc[UR24][R12.64], R4 ;  /* 0x000000040c004986 */ /* 0x0001e4000c101118 */
[----:B0-----:R-:W-:-:S05]  /*be720*/  PRMT R4, R59, 0x7771, RZ ;  /* 0x000077713b047816 */ /* 0x001fca00000000ff */
[----:B------:R-:W-:Y:S04]  /*be730*/  @P5 STG.E.U8 desc[UR24][R8.64], R4 ;  /* 0x0000000408005986 */ /* 0x000fe8000c101118 */
[----:B------:R0:W-:Y:S02]  /*be740*/  @P6 STG.E.U8 desc[UR24][R56.64], R3 ;  /* 0x0000000338006986 */ /* 0x0001e4000c101118 */
[----:B0-----:R-:W-:-:S05]  /*be750*/  PRMT R3, R59, 0x7773, RZ ;  /* 0x000077733b037816 */ /* 0x001fca00000000ff */
[----:B--2---:R0:W-:Y:S04]  /*be760*/  @P0 STG.E.U8 desc[UR24][R60.64], R3 ;  /* 0x000000033c000986 */ /* 0x0041e8000c101118 */
[----:B0-----:R-:W2:Y:S04]  /*be770*/  LDL.LU.64 R60, [R1+0x1230] ;  /* 0x00123000013c7983 */ /* 0x001ea80000300a00 */
[----:B------:R-:W3:Y:S04]  /*be780*/  LDL.LU.64 R14, [R1+0x1228] ;  /* 0x00122800010e7983 */ /* 0x000ee80000300a00 */
[----:B------:R-:W3:Y:S04]  /*be790*/  LDL.LU.64 R10, [R1+0x1220] ;  /* 0x00122000010a7983 */ /* 0x000ee80000300a00 */
[----:B------:R-:W2:Y:S04]  /*be7a0*/  LDL.LU R59, [R1+0x1c0] ;  /* 0x0001c000013b7983 */ /* 0x000ea80000300800 */
[----:B------:R-:W3:Y:S04]  /*be7b0*/  LDL.LU.64 R6, [R1+0x1218] ;  /* 0x0012180001067983 */ /* 0x000ee80000300a00 */
[----:B------:R-:W3:Y:S04]  /*be7c0*/  LDL.LU.64 R12, [R1+0x1210] ;  /* 0x00121000010c7983 */ /* 0x000ee80000300a00 */
[----:B------:R-:W3:Y:S04]  /*be7d0*/  LDL.LU.64 R8, [R1+0x1208] ;  /* 0x0012080001087983 */ /* 0x000ee80000300a00 */
[----:B------:R-:W3:Y:S04]  /*be7e0*/  LDL.LU R5, [R1+0x1e4] ;  /* 0x0001e40001057983 */ /* 0x000ee80000300800 */
[----:B------:R-:W3:Y:S01]  /*be7f0*/  LDL.LU.64 R56, [R1+0x1200] ;  /* 0x0012000001387983 */ /* 0x000ee20000300a00 */
[----:B------:R-:W-:-:S02]  /*be800*/  LOP3.LUT R49, R49, 0xfffffbff, RZ, 0xc0, !PT ;  /* 0xfffffbff31317812 */ /* 0x000fc400078ec0ff */
[----:B----4-:R-:W-:-:S13]  /*be810*/  LOP3.LUT P1, RZ, R2, 0x800, RZ, 0xc0, !PT ;  /* 0x0000080002ff7812 */ /* 0x010fda000782c0ff */
        /* <DEDUP_REMOVED lines=13> */
[----:B------:R-:W-:-:S07]  /*be8f0*/  LOP3.LUT P5, RZ, R2, 0x2, RZ, 0xc0, !PT ;  /* 0x0000000202ff7812 */ /* 0x000fce00078ac0ff */
[----:B------:R-:W-:Y:S02]  /*be900*/  @P1 LOP3.LUT R49, R49, 0x4000, RZ, 0xfc, !PT ;  /* 0x0000400031311812 */ /* 0x000fe400078efcff */
[C---:B------:R-:W-:Y:S02]  /*be910*/  LOP3.LUT P1, RZ, R2.reuse, 0x40, RZ, 0xc0, !PT ;  /* 0x0000004002ff7812 */ /* 0x040fe4000782c0ff */
[C---:B------:R-:W-:Y:S02]  /*be920*/  LOP3.LUT P6, RZ, R2.reuse, 0x4, RZ, 0xc0, !PT ;  /* 0x0000000402ff7812 */ /* 0x040fe400078cc0ff */
[----:B------:R-:W-:Y:S02]  /*be930*/  LOP3.LUT R49, R49, 0xffff7fff, RZ, 0xc0, !PT ;  /* 0xffff7fff31317812 */ /* 0x000fe400078ec0ff */
[----:B------:R-:W-:-:S07]  /*be940*/  LOP3.LUT P0, RZ, R2, 0x8, RZ, 0xc0, !PT ;  /* 0x0000000802ff7812 */ /* 0x000fce000780c0ff */
[----:B------:R-:W-:Y:S02]  /*be950*/  @P1 LOP3.LUT R49, R49, 0x8000, RZ, 0xfc, !PT ;  /* 0x0000800031311812 */ /* 0x000fe400078efcff */
[----:B------:R-:W-:Y:S02]  /*be960*/  LOP3.LUT P1, RZ, R2, 0x20, RZ, 0xc0, !PT ;  /* 0x0000002002ff7812 */ /* 0x000fe4000782c0ff */
[----:B------:R-:W-:Y:S02]  /*be970*/  LOP3.LUT R49, R49, 0xfffeffff, RZ, 0xc0, !PT ;  /* 0xfffeffff31317812 */ /* 0x000fe400078ec0ff */
[----:B--2---:R-:W-:-:S05]  /*be980*/  PRMT R3, R59, 0x7770, RZ ;  /* 0x000077703b037816 */ /* 0x004fca00000000ff */
[----:B------:R0:W-:Y:S04]  /*be990*/  @P3 STG.E.U8 desc[UR24][R60.64], R3 ;  /* 0x000000033c003986 */ /* 0x0001e8000c101118 */
[----:B0-----:R-:W2:Y:S04]  /*be9a0*/  LDL.LU.64 R60, [R1+0x11f8] ;  /* 0x0011f800013c7983 */ /* 0x001ea80000300a00 */
[----:B------:R-:W4:Y:S04]  /*be9b0*/  LDL.LU R58, [R1+0x1d4] ;  /* 0x0001d400013a7983 */ /* 0x000f280000300800 */
[----:B------:R-:W4:Y:S04]  /*be9c0*/  LDL.LU.64 R52, [R1+0x11f0] ;  /* 0x0011f00001347983 */ /* 0x000f280000300a00 */
[----:B------:R-:W4:Y:S04]  /*be9d0*/  LDL.LU.64 R24, [R1+0x11e8] ;  /* 0x0011e80001187983 */ /* 0x000f280000300a00 */
[----:B------:R-:W4:Y:S04]  /*be9e0*/  LDL.LU.64 R20, [R1+0x11e0] ;  /* 0x0011e00001147983 */ /* 0x000f280000300a00 */
[----:B------:R-:W4:Y:S01]  /*be9f0*/  LDL.LU.64 R16, [R1+0x11d8] ;  /* 0x0011d80001107983 */ /* 0x000f220000300a00 */
[----:B------:R-:W-:-:S03]  /*bea00*/  PRMT R3, R59, 0x7771, RZ ;  /* 0x000077713b037816 */ /* 0x000fc600000000ff */
[----:B------:R-:W4:Y:S04]  /*bea10*/  LDL.LU R55, [R1+0x1a4] ;  /* 0x0001a40001377983 */ /* 0x000f280000300800 */
[----:B---3--:R0:W-:Y:S02]  /*bea20*/  @P4 STG.E.U8 desc[UR24][R14.64], R3 ;  /* 0x000000030e004986 */ /* 0x0081e4000c101118 */
[----:B0-----:R-:W-:Y:S02]  /*bea30*/  PRMT R3, R59, 0x7772, RZ ;  /* 0x000077723b037816 */ /* 0x001fe400000000ff */
[----:B------:R-:W3:Y:S04]  /*bea40*/  LDL.LU.64 R14, [R1+0x11d0] ;  /* 0x0011d000010e7983 */ /* 0x000ee80000300a00 */
[----:B------:R0:W-:Y:S01]  /*bea50*/  @P5 STG.E.U8 desc[UR24][R10.64], R3 ;  /* 0x000000030a005986 */ /* 0x0001e2000c101118 */
[----:B------:R-:W-:-:S02]  /*bea60*/  @P1 LOP3.LUT R49, R49, 0x10000, RZ, 0xfc, !PT ;  /* 0x0001000031311812 */ /* 0x000fc400078efcff */
[----:B0-----:R-:W-:Y:S01]  /*bea70*/  PRMT R3, R59, 0x7773, RZ ;  /* 0x000077733b037816 */ /* 0x001fe200000000ff */
[----:B------:R-:W3:Y:S04]  /*bea80*/  LDL.LU.64 R10, [R1+0x11c8] ;  /* 0x0011c800010a7983 */ /* 0x000ee80000300a00 */
[----:B------:R0:W-:Y:S01]  /*bea90*/  @P6 STG.E.U8 desc[UR24][R6.64], R3 ;  /* 0x0000000306006986 */ /* 0x0001e2000c101118 */
[----:B------:R-:W-:Y:S02]  /*beaa0*/  LOP3.LUT P1, RZ, R2, 0x10, RZ, 0xc0, !PT ;  /* 0x0000001002ff7812 */ /* 0x000fe4000782c0ff */
[C---:B0-----:R-:W-:Y:S01]  /*beab0*/  PRMT R3, R5.reuse, 0x7770, RZ ;  /* 0x0000777005037816 */ /* 0x041fe200000000ff */
[----:B------:R-:W3:Y:S04]  /*beac0*/  LDL.LU.64 R6, [R1+0x11c0] ;  /* 0x0011c00001067983 */ /* 0x000ee80000300a00 */
[----:B------:R0:W-:Y:S04]  /*bead0*/  @P0 STG.E.U8 desc[UR24][R12.64], R3 ;  /* 0x000000030c000986 */ /* 0x0001e8000c101118 */
[----:B0-----:R-:W3:Y:S01]  /*beae0*/  LDL.LU.64 R12, [R1+0x11b8] ;  /* 0x0011b800010c7983 */ /* 0x001ee20000300a00 */
[----:B------:R-:W-:-:S03]  /*beaf0*/  PRMT R3, R5, 0x7771, RZ ;  /* 0x0000777105037816 */ /* 0x000fc600000000ff */
[----:B------:R-:W3:Y:S04]  /*beb00*/  LDL.LU R59, [R1+0x1c4] ;  /* 0x0001c400013b7983 */ /* 0x000ee80000300800 */
[----:B------:R0:W-:Y:S01]  /*beb10*/  @P1 STG.E.U8 desc[UR24][R8.64], R3 ;  /* 0x0000000308001986 */ /* 0x0001e2000c101118 */
[----:B------:R-:W-:-:S03]  /*beb20*/  LOP3.LUT P1, RZ, R49, 0x10000, RZ, 0xc0, !PT ;  /* 0x0001000031ff7812 */ /* 0x000fc6000782c0ff */
[----:B0-----:R-:W3:Y:S01]  /*beb30*/  LDL.LU.64 R8, [R1+0x11b0] ;  /* 0x0011b00001087983 */ /* 0x001ee20000300a00 */
[----:B------:R-:W-:-:S09]  /*beb40*/  PRMT R3, R5, 0x7772, RZ ;  /* 0x0000777205037816 */ /* 0x000fd200000000ff */
        /* <DEDUP_REMOVED lines=8> */
[----:B------:R-:W-:Y:S01]  /*bebd0*/  LOP3.LUT P6, RZ, R2, 0x10000, RZ, 0xc0, !PT ;  /* 0x0001000002ff7812 */ /* 0x000fe200078cc0ff */
[----:B--2---:R4:W-:Y:S01]  /*bebe0*/  @P1 STG.E.U8 desc[UR24][R60.64], R3 ;  /* 0x000000033c001986 */ /* 0x0049e2000c101118 */
[C---:B------:R-:W-:Y:S02]  /*bebf0*/  LOP3.LUT P1, RZ, R49.reuse, 0x4000, RZ, 0xc0, !PT ;  /* 0x0000400031ff7812 */ /* 0x040fe4000782c0ff */
[----:B----4-:R-:W-:Y:S01]  /*bec00*/  PRMT R3, R58, 0x7770, RZ ;  /* 0x000077703a037816 */ /* 0x010fe200000000ff */
        /* <DEDUP_REMOVED lines=8> */
[C---:B------:R-:W-:Y:S02]  /*bec90*/  LOP3.LUT P1, RZ, R49.reuse, 0x800, RZ, 0xc0, !PT ;  /* 0x0000080031ff7812 */ /* 0x040fe4000782c0ff */
[----:B0-----:R-:W-:Y:S02]  /*beca0*/  PRMT R3, R58, 0x7773, RZ ;  /* 0x000077733a037816 */ /* 0x001fe400000000ff */
[----:B------:R-:W4:Y:S09]  /*becb0*/  LDL.LU R58, [R1+0x1e8] ;  /* 0x0001e800013a7983 */ /* 0x000f320000300800 */
[----:B------:R0:W-:Y:S01]  /*becc0*/  @P1 STG.E.U8 desc[UR24][R16.64], R3 ;  /* 0x0000000310001986 */ /* 0x0001e2000c101118 */
[----:B------:R-:W-:-:S02]  /*becd0*/  LOP3.LUT P1, RZ, R49, 0x400, RZ, 0xc0, !PT ;  /* 0x0000040031ff7812 */ /* 0x000fc4000782c0ff */
[----:B0-----:R-:W-:-:S11]  /*bece0*/  PRMT R3, R55, 0x7770, RZ ;  /* 0x0000777037037816 */ /* 0x001fd600000000ff */
[----:B---3--:R0:W-:Y:S02]  /*becf0*/  @P1 STG.E.U8 desc[UR24][R14.64], R3 ;  /* 0x000000030e001986 */ /* 0x0081e4000c101118 */
[C---:B0-----:R-:W-:Y:S02]  /*bed00*/  PRMT R3, R55.reuse, 0x7771, RZ ;  /* 0x0000777137037816 */ /* 0x041fe400000000ff */
[----:B------:R-:W3:Y:S04]  /*bed10*/  LDL.LU.64 R14, [R1+0x1198] ;  /* 0x00119800010e7983 */ /* 0x000ee80000300a00 */
[----:B------:R0:W-:Y:S02]  /*bed20*/  @P2 STG.E.U8 desc[UR24][R10.64], R3 ;  /* 0x000000030a002986 */ /* 0x0001e4000c101118 */
[----:B0-----:R-:W-:-:S05]  /*bed30*/  PRMT R3, R55, 0x7772, RZ ;  /* 0x0000777237037816 */ /* 0x001fca00000000ff */
[----:B------:R0:W-:Y:S02]  /*bed40*/  @P3 STG.E.U8 desc[UR24][R6.64], R3 ;  /* 0x0000000306003986 */ /* 0x0001e4000c101118 */
[----:B0-----:R-:W-:-:S05]  /*bed50*/  PRMT R3, R55, 0x7773, RZ ;  /* 0x0000777337037816 */ /* 0x001fca00000000ff */
[----:B------:R0:W-:Y:S04]  /*bed60*/  @P4 STG.E.U8 desc[UR24][R12.64], R3 ;  /* 0x000000030c004986 */ /* 0x0001e8000c101118 */
[----:B0-----:R-:W4:Y:S01]  /*bed70*/  LDL.LU.64 R12, [R1+0x1190] ;  /* 0x00119000010c7983 */ /* 0x001f220000300a00 */
[----:B------:R-:W-:-:S05]  /*bed80*/  PRMT R3, R59, 0x7770, RZ ;  /* 0x000077703b037816 */ /* 0x000fca00000000ff */
[----:B------:R0:W-:Y:S02]  /*bed90*/  @P5 STG.E.U8 desc[UR24][R8.64], R3 ;  /* 0x0000000308005986 */ /* 0x0001e4000c101118 */
[----:B0-----:R-:W-:-:S05]  /*beda0*/  PRMT R3, R59, 0x7771, RZ ;  /* 0x000077713b037816 */ /* 0x001fca00000000ff */
[----:B------:R0:W-:Y:S04]  /*bedb0*/  @P6 STG.E.U8 desc[UR24][R56.64], R3 ;  /* 0x0000000338006986 */ /* 0x0001e8000c101118 */
[----:B0-----:R-:W4:Y:S04]  /*bedc0*/  LDL.LU.64 R56, [R1+0x1188] ;  /* 0x0011880001387983 */ /* 0x001f280000300a00 */
[----:B------:R-:W4:Y:S01]  /*bedd0*/  LDL.LU.64 R6, [R1+0x1180] ;  /* 0x0011800001067983 */ /* 0x000f220000300a00 */
[C---:B------:R-:W-:Y:S02]  /*bede0*/  LOP3.LUT P4, RZ, R2.reuse, 0x400000, RZ, 0xc0, !PT ;  /* 0x0040000002ff7812 */ /* 0x040fe4000788c0ff */
[----:B------:R-:W-:-:S02]  /*bedf0*/  LOP3.LUT P0, RZ, R2, 0x20000, RZ, 0xc0, !PT ;  /* 0x0002000002ff7812 */ /* 0x000fc4000780c0ff */
[----:B------:R-:W-:Y:S02]  /*bee00*/  LOP3.LUT P5, RZ, R2, 0x1000000, RZ, 0xc0, !PT ;  /* 0x0100000002ff7812 */ /* 0x000fe400078ac0ff */
[----:B------:R-:W-:Y:S02]  /*bee10*/  PRMT R3, R59, 0x7772, RZ ;  /* 0x000077723b037816 */ /* 0x000fe400000000ff */
[----:B------:R-:W-:-:S05]  /*bee20*/  LOP3.LUT R49, R49, 0xfffffdff, RZ, 0xc0, !PT ;  /* 0xfffffdff31317812 */ /* 0x000fca00078ec0ff */
[----:B------:R-:W-:-:S04]  /*bee30*/  @P4 LOP3.LUT R49, R49, 0x200, RZ, 0xfc, !PT ;  /* 0x0000020031314812 */ /* 0x000fc800078efcff */
[----:B------:R-:W-:-:S04]  /*bee40*/  LOP3.LUT R49, R49, 0xfffffeff, RZ, 0xc0, !PT ;  /* 0xfffffeff31317812 */ /* 0x000fc800078ec0ff */
[----:B------:R-:W-:-:S04]  /*bee50*/  @P5 LOP3.LUT R49, R49, 0x100, RZ, 0xfc, !PT ;  /* 0x0000010031315812 */ /* 0x000fc800078efcff */
[----:B------:R-:W-:Y:S02]  /*bee60*/  LOP3.LUT R49, R49, 0xffffffef, RZ, 0xc0, !PT ;  /* 0xffffffef31317812 */ /* 0x000fe400078ec0ff */
[C---:B------:R-:W-:Y:S02]  /*bee70*/  LOP3.LUT P1, RZ, R2.reuse, 0x40000, RZ, 0xc0, !PT ;  /* 0x0004000002ff7812 */ /* 0x040fe4000782c0ff */
[C---:B------:R-:W-:Y:S02]  /*bee80*/  LOP3.LUT P2, RZ, R2.reuse, 0x80000, RZ, 0xc0, !PT ;  /* 0x0008000002ff7812 */ /* 0x040fe4000784c0ff */
[C---:B------:R-:W-:Y:S02]  /*bee90*/  LOP3.LUT P3, RZ, R2.reuse, 0x100000, RZ, 0xc0, !PT ;  /* 0x0010000002ff7812 */ /* 0x040fe4000786c0ff */
[C---:B------:R-:W-:Y:S02]  /*beea0*/  LOP3.LUT P4, RZ, R2.reuse, 0x200000, RZ, 0xc0, !PT ;  /* 0x0020000002ff7812 */ /* 0x040fe4000788c0ff */
[----:B------:R-:W-:-:S02]  /*beeb0*/  LOP3.LUT P5, RZ, R2, 0x800000, RZ, 0xc0, !PT ;  /* 0x0080000002ff7812 */ /* 0x000fc400078ac0ff */
[C---:B------:R-:W-:Y:S01]  /*beec0*/  LOP3.LUT P6, RZ, R2.reuse, 0x2000000, RZ, 0xc0, !PT ;  /* 0x0200000002ff7812 */ /* 0x040fe200078cc0ff */
[----:B--2---:R0:W-:Y:S01]  /*beed0*/  @P0 STG.E.U8 desc[UR24][R60.64], R3 ;  /* 0x000000033c000986 */ /* 0x0041e2000c101118 */
[----:B------:R-:W-:-:S03]  /*beee0*/  LOP3.LUT P0, RZ, R2, 0x40000000, RZ, 0xc0, !PT ;  /* 0x4000000002ff7812 */ /* 0x000fc6000780c0ff */
[----:B0-----:R-:W2:Y:S04]  /*beef0*/  LDL.LU.64 R60, [R1+0x1178] ;  /* 0x00117800013c7983 */ /* 0x001ea80000300a00 */
[----:B------:R-:W2:Y:S04]  /*bef00*/  LDL.LU.64 R16, [R1+0x1170] ;  /* 0x0011700001107983 */ /* 0x000ea80000300a00 */
[----:B------:R-:W2:Y:S04]  /*bef10*/  LDL.LU.64 R8, [R1+0x1168] ;  /* 0x0011680001087983 */ /* 0x000ea80000300a00 */
[----:B------:R-:W2:Y:S04]  /*bef20*/  LDL.LU.64 R10, [R1+0x1160] ;  /* 0x00116000010a7983 */ /* 0x000ea80000300a00 */
[----:B------:R-:W2:Y:S01]  /*bef30*/  LDL.LU R55, [R1+0x1d8] ;  /* 0x0001d80001377983 */ /* 0x000ea20000300800 */
[----:B------:R-:W-:-:S02]  /*bef40*/  @P0 LOP3.LUT R49, R49, 0x10, RZ, 0xfc, !PT ;  /* 0x0000001031310812 */ /* 0x000fc400078efcff */
[----:B------:R-:W-:Y:S02]  /*bef50*/  LOP3.LUT P0, RZ, R2, 0x20000000, RZ, 0xc0, !PT ;  /* 0x2000000002ff7812 */ /* 0x000fe4000780c0ff */
[----:B------:R-:W-:Y:S02]  /*bef60*/  LOP3.LUT R49, R49, 0xffffffdf, RZ, 0xc0, !PT ;  /* 0xffffffdf31317812 */ /* 0x000fe400078ec0ff */
[----:B------:R-:W-:-:S09]  /*bef70*/  PRMT R3, R59, 0x7773, RZ ;  /* 0x000077733b037816 */ /* 0x000fd200000000ff */
[----:B------:R-:W-:Y:S02]  /*bef80*/  @P0 LOP3.LUT R49, R49, 0x20, RZ, 0xfc, !PT ;  /* 0x0000002031310812 */ /* 0x000fe400078efcff */
[----:B------:R-:W-:Y:S02]  /*bef90*/  LOP3.LUT P0, RZ, R2, 0x10000000, RZ, 0xc0, !PT ;  /* 0x1000000002ff7812 */ /* 0x000fe4000780c0ff */
[----:B------:R-:W-:-:S11]  /*befa0*/  LOP3.LUT R49, R49, 0xffffffbf, RZ, 0xc0, !PT ;  /* 0xffffffbf31317812 */ /* 0x000fd600078ec0ff */
[----:B------:R-:W-:Y:S02]  /*befb0*/  @P0 LOP3.LUT R49, R49, 0x40, RZ, 0xfc, !PT ;  /* 0x0000004031310812 */ /* 0x000fe400078efcff */
[----:B------:R-:W-:Y:S02]  /*befc0*/  LOP3.LUT P0, RZ, R2, 0x8000000, RZ, 0xc0, !PT ;  /* 0x0800000002ff7812 */ /* 0x000fe4000780c0ff */
[----:B------:R-:W-:Y:S01]  /*befd0*/  LOP3.LUT R49, R49, 0xffffff7f, RZ, 0xc0, !PT ;  /* 0xffffff7f31317812 */ /* 0x000fe200078ec0ff */
[----:B---3--:R4:W-:Y:S02]  /*befe0*/  @P1 STG.E.U8 desc[UR24][R14.64], R3 ;  /* 0x000000030e001986 */ /* 0x0089e4000c101118 */
[----:B----4-:R-:W-:-:S08]  /*beff0*/  PRMT R3, R58, 0x7770, RZ ;  /* 0x000077703a037816 */ /* 0x010fd000000000ff */
[----:B------:R-:W-:Y:S02]  /*bf000*/  @P0 LOP3.LUT R49, R49, 0x80, RZ, 0xfc, !PT ;  /* 0x0000008031310812 */ /* 0x000fe400078efcff */
[C---:B------:R-:W-:Y:S02]  /*bf010*/  LOP3.LUT P0, RZ, R2.reuse, 0x4000000, RZ, 0xc0, !PT ;  /* 0x0400000002ff7812 */ /* 0x040fe4000780c0ff */
[----:B------:R-:W-:Y:S02]  /*bf020*/  LOP3.LUT P1, RZ, R2, 0x80000000, RZ, 0xc0, !PT ;  /* 0x8000000002ff7812 */ /* 0x000fe4000782c0ff */
[C---:B------:R-:W-:Y:S01]  /*bf030*/  PRMT R2, R58.reuse, 0x7771, RZ ;  /* 0x000077713a027816 */ /* 0x040fe200000000ff */
[----:B------:R0:W-:Y:S04]  /*bf040*/  @P2 STG.E.U8 desc[UR24][R12.64], R3 ;  /* 0x000000030c002986 */ /* 0x0001e8000c101118 */
[----:B0-----:R-:W3:Y:S04]  /*bf050*/  LDL.LU.64 R12, [R1+0x1158] ;  /* 0x00115800010c7983 */ /* 0x001ee80000300a00 */
[----:B------:R-:W4:Y:S04]  /*bf060*/  LDL.LU R59, [R1+0x1a8] ;  /* 0x0001a800013b7983 */ /* 0x000f280000300800 */
[----:B------:R-:W4:Y:S04]  /*bf070*/  LDL.LU.64 R14, [R1+0x1150] ;  /* 0x00115000010e7983 */ /* 0x000f280000300a00 */
[----:B------:R0:W-:Y:S04]  /*bf080*/  @P3 STG.E.U8 desc[UR24][R56.64], R2 ;  /* 0x0000000238003986 */ /* 0x0001e8000c101118 */
[----:B0-----:R-:W4:Y:S01]  /*bf090*/  LDL.LU.64 R56, [R1+0x1148] ;  /* 0x0011480001387983 */ /* 0x001f220000300a00 */
[----:B------:R-:W-:-:S05]  /*bf0a0*/  PRMT R2, R58, 0x7772, RZ ;  /* 0x000077723a027816 */ /* 0x000fca00000000ff */
[----:B------:R0:W-:Y:S04]  /*bf0b0*/  @P4 STG.E.U8 desc[UR24][R6.64], R2 ;  /* 0x0000000206004986 */ /* 0x0001e8000c101118 */
[----:B0-----:R-:W4:Y:S01]  /*bf0c0*/  LDL.LU.64 R6, [R1+0x1140] ;  /* 0x0011400001067983 */ /* 0x001f220000300a00 */
[----:B------:R-:W-:Y:S02]  /*bf0d0*/  LOP3.LUT P4, RZ, R49, 0x200, RZ, 0xc0, !PT ;  /* 0x0000020031ff7812 */ /* 0x000fe4000788c0ff */
[----:B------:R-:W-:-:S11]  /*bf0e0*/  PRMT R2, R58, 0x7773, RZ ;  /* 0x000077733a027816 */ /* 0x000fd600000000ff */
[----:B--2---:R0:W-:Y:S04]  /*bf0f0*/  @P4 STG.E.U8 desc[UR24][R60.64], R2 ;  /* 0x000000023c004986 */ /* 0x0041e8000c101118 */
[----:B0-----:R-:W2:Y:S01]  /*bf100*/  LDL.LU.64 R60, [R1+0x1130] ;  /* 0x00113000013c7983 */ /* 0x001ea20000300a00 */
[----:B------:R-:W-:-:S03]  /*bf110*/  PRMT R2, R55, 0x7770, RZ ;  /* 0x0000777037027816 */ /* 0x000fc600000000ff */
[----:B------:R-:W2:Y:S04]  /*bf120*/  LDL.LU R58, [R1+0x1728] ;  /* 0x00172800013a7983 */ /* 0x000ea80000300800 */
[----:B------:R0:W-:Y:S01]  /*bf130*/  @P5 STG.E.U8 desc[UR24][R16.64], R2 ;  /* 0x0000000210005986 */ /* 0x0001e2000c101118 */
[----:B------:R-:W-:Y:S02]  /*bf140*/  LOP3.LUT P5, RZ, R49, 0x100, RZ, 0xc0, !PT ;  /* 0x0000010031ff7812 */ /* 0x000fe400078ac0ff */
[----:B0-----:R-:W-:-:S11]  /*bf150*/  PRMT R2, R55, 0x7771, RZ ;  /* 0x0000777137027816 */ /* 0x001fd600000000ff */
[----:B------:R0:W-:Y:S01]  /*bf160*/  @P5 STG.E.U8 desc[UR24][R8.64], R2 ;  /* 0x0000000208005986 */ /* 0x0001e2000c101118 */
[C---:B------:R-:W-:Y:S02]  /*bf170*/  LOP3.LUT P5, RZ, R0.reuse, 0x40, RZ, 0xc0, !PT ;  /* 0x0000004000ff7812 */ /* 0x040fe400078ac0ff */
[C---:B0-----:R-:W-:Y:S01]  /*bf180*/  PRMT R2, R55.reuse, 0x7772, RZ ;  /* 0x0000777237027816 */ /* 0x041fe200000000ff */
[----:B------:R-:W2:Y:S04]  /*bf190*/  LDL.LU R8, [R1+0x1c8] ;  /* 0x0001c80001087983 */ /* 0x000ea80000300800 */
[----:B------:R0:W-:Y:S01]  /*bf1a0*/  @P6 STG.E.U8 desc[UR24][R10.64], R2 ;  /* 0x000000020a006986 */ /* 0x0001e2000c101118 */
[----:B------:R-:W-:Y:S02]  /*bf1b0*/  LOP3.LUT P6, RZ, R0, 0x80, RZ, 0xc0, !PT ;  /* 0x0000008000ff7812 */ /* 0x000fe400078cc0ff */
[----:B------:R-:W-:Y:S01]  /*bf1c0*/  PRMT R0, R55, 0x7773, RZ ;  /* 0x0000777337007816 */ /* 0x000fe200000000ff */
[----:B------:R-:W2:Y:S04]  /*bf1d0*/  LDL.LU R53, [R1+0x1794] ;  /* 0x0017940001357983 */ /* 0x000ea80000300800 */
[----:B------:R-:W2:Y:S04]  /*bf1e0*/  LDL.LU.64 R20, [R1+0x1138] ;  /* 0x0011380001147983 */ /* 0x000ea80000300a00 */
[----:B------:R-:W2:Y:S04]  /*bf1f0*/  LDL.LU.64 R16, [R1+0x1128] ;  /* 0x0011280001107983 */ /* 0x000ea80000300a00 */
[----:B0-----:R-:W2:Y:S04]  /*bf200*/  LDL.LU.64 R10, [R1+0x1110] ;  /* 0x00111000010a7983 */ /* 0x001ea80000300a00 */
[----:B---3--:R4:W-:Y:S01]  /*bf210*/  @P0 STG.E.U8 desc[UR24][R12.64], R0 ;  /* 0x000000000c000986 */ /* 0x0089e2000c101118 */
[----:B------:R-:W-:-:S02]  /*bf220*/  LOP3.LUT P0, RZ, R49, 0x80, RZ, 0xc0, !PT ;  /* 0x0000008031ff7812 */ /* 0x000fc4000780c0ff */
[----:B----4-:R-:W-:Y:S01]  /*bf230*/  PRMT R0, R59, 0x7770, RZ ;  /* 0x000077703b007816 */ /* 0x010fe200000000ff */
[----:B------:R-:W3:Y:S10]  /*bf240*/  LDL.LU R13, [R1+0x1790] ;  /* 0x00179000010d7983 */ /* 0x000ef40000300800 */
[----:B------:R0:W-:Y:S01]  /*bf250*/  @P0 STG.E.U8 desc[UR24][R14.64], R0 ;  /* 0x000000000e000986 */ /* 0x0001e2000c101118 */
[----:B------:R-:W-:-:S02]  /*bf260*/  LOP3.LUT P0, RZ, R49, 0x40, RZ, 0xc0, !PT ;  /* 0x0000004031ff7812 */ /* 0x000fc4000780c0ff */
[----:B0-----:R-:W-:-:S11]  /*bf270*/  PRMT R0, R59, 0x7771, RZ ;  /* 0x000077713b007816 */ /* 0x001fd600000000ff */
[----:B------:R0:W-:Y:S01]  /*bf280*/  @P0 STG.E.U8 desc[UR24][R56.64], R0 ;  /* 0x0000000038000986 */ /* 0x0001e2000c101118 */
[----:B------:R-:W-:-:S03]  /*bf290*/  LOP3.LUT P0, RZ, R49, 0x20, RZ, 0xc0, !PT ;  /* 0x0000002031ff7812 */ /* 0x000fc6000780c0ff */
[----:B0-----:R-:W4:Y:S01]  /*bf2a0*/  LDL.LU.64 R56, [R1+0x1120] ;  /* 0x0011200001387983 */ /* 0x001f220000300a00 */
[----:B------:R-:W-:-:S03]  /*bf2b0*/  PRMT R0, R59, 0x7772, RZ ;  /* 0x000077723b007816 */ /* 0x000fc600000000ff */
[----:B------:R-:W3:Y:S04]  /*bf2c0*/  LDL.LU R12, [R1+0x178c] ;  /* 0x00178c00010c7983 */ /* 0x000ee80000300800 */
[----:B------:R-:W3:Y:S04]  /*bf2d0*/  LDL.LU R5, [R1+0x1ec] ;  /* 0x0001ec0001057983 */ /* 0x000ee80000300800 */
[----:B------:R-:W3:Y:S04]  /*bf2e0*/  LDL.LU.64 R28, [R1+0x1118] ;  /* 0x00111800011c7983 */ /* 0x000ee80000300a00 */
[----:B------:R-:W3:Y:S04]  /*bf2f0*/  LDL.LU.64 R24, [R1+0x1108] ;  /* 0x0011080001187983 */ /* 0x000ee80000300a00 */
[----:B------:R0:W-:Y:S04]  /*bf300*/  @P0 STG.E.U8 desc[UR24][R6.64], R0 ;  /* 0x0000000006000986 */ /* 0x0001e8000c101118 */
[----:B------:R-:W3:Y:S04]  /*bf310*/  LDL.LU.64 R14, [R1+0x10f8] ;  /* 0x0010f800010e7983 */ /* 0x000ee80000300a00 */
[----:B0-----:R-:W3:Y:S01]  /*bf320*/  LDL.LU.64 R6, [R1+0x10e8] ;  /* 0x0010e80001067983 */ /* 0x001ee20000300a00 */
[----:B------:R-:W-:-:S02]  /*bf330*/  LOP3.LUT P0, RZ, R49, 0x10, RZ, 0xc0, !PT ;  /* 0x0000001031ff7812 */ /* 0x000fc4000780c0ff */
[----:B------:R-:W-:Y:S02]  /*bf340*/  PRMT R0, R59, 0x7773, RZ ;  /* 0x000077733b007816 */ /* 0x000fe400000000ff */
[C---:B------:R-:W-:Y:S02]  /*bf350*/  LOP3.LUT P2, RZ, R49.reuse, 0x1, RZ, 0xc0, !PT ;  /* 0x0000000131ff7812 */ /* 0x040fe4000784c0ff */
[C---:B------:R-:W-:Y:S02]  /*bf360*/  LOP3.LUT P3, RZ, R49.reuse, 0x2, RZ, 0xc0, !PT ;  /* 0x0000000231ff7812 */ /* 0x040fe4000786c0ff */
[----:B------:R-:W-:-:S05]  /*bf370*/  LOP3.LUT P4, RZ, R49, 0x4, RZ, 0xc0, !PT ;  /* 0x0000000431ff7812 */ /* 0x000fca000788c0ff */
[----:B--2---:R0:W-:Y:S01]  /*bf380*/  @P0 STG.E.U8 desc[UR24][R60.64], R0 ;  /* 0x000000003c000986 */ /* 0x0041e2000c101118 */
[----:B------:R-:W-:Y:S01]  /*bf390*/  LOP3.LUT P0, RZ, R49, 0x8, RZ, 0xc0, !PT ;  /* 0x0000000831ff7812 */ /* 0x000fe2000780c0ff */
[----:B------:R-:W-:Y:S02]  /*bf3a0*/  VIADD R2, R58, 0x5c ;  /* 0x0000005c3a027836 */ /* 0x000fe40000000000 */
[----:B0-----:R-:W2:Y:S04]  /*bf3b0*/  LDL.LU R60, [R1+0x1788] ;  /* 0x00178800013c7983 */ /* 0x001ea80000300800 */
[----:B------:R-:W2:Y:S04]  /*bf3c0*/  LDL.LU R59, [R1+0x1744] ;  /* 0x00174400013b7983 */ /* 0x000ea80000300800 */
[----:B------:R-:W2:Y:S04]  /*bf3d0*/  LDL R55, [R1+0x1740] ;  /* 0x0017400001377983 */ /* 0x000ea80000100800 */
[----:B------:R-:W2:Y:S01]  /*bf3e0*/  LDL.LU R61, [R1+0x1738] ;  /* 0x00173800013d7983 */ /* 0x000ea20000300800 */
[----:B------:R-:W-:-:S02]  /*bf3f0*/  PRMT R0, R8, 0x7770, RZ ;  /* 0x0000777008007816 */ /* 0x000fc400000000ff */
[----:B------:R-:W-:-:S03]  /*bf400*/  PRMT R3, R8, 0x7771, RZ ;  /* 0x0000777108037816 */ /* 0x000fc600000000ff */
[----:B------:R0:W-:Y:S04]  /*bf410*/  @P1 STG.E.U8 desc[UR24][R20.64], R0 ;  /* 0x0000000014001986 */ /* 0x0001e8000c101118 */
[----:B------:R-:W-:Y:S01]  /*bf420*/  @P2 STG.E.U8 desc[UR24][R16.64], R3 ;  /* 0x0000000310002986 */ /* 0x000fe2000c101118 */
[----:B0-----:R-:W-:-:S05]  /*bf430*/  PRMT R0, R8, 0x7772, RZ ;  /* 0x0000777208007816 */ /* 0x001fca00000000ff */
[----:B------:R0:W-:Y:S01]  /*bf440*/  @P3 STG.E.U8 desc[UR24][R10.64], R0 ;  /* 0x000000000a003986 */ /* 0x0001e2000c101118 */
[----:B------:R-:W-:Y:S01]  /*bf450*/  ISETP.GE.AND P1, PT, R2, UR27, PT ;  /* 0x0000001b02007c0c */ /* 0x000fe2000bf26270 */
[----:B------:R-:W-:Y:S01]  /*bf460*/  ULDC.64 UR26, c[0x0][0x228] ;  /* 0x00008a00001a7ab9 */ /* 0x000fe20000000a00 */
[----:B------:R-:W-:Y:S02]  /*bf470*/  ISETP.LT.AND P3, PT, R53, UR42, !P0 ;  /* 0x0000002a35007c0c */ /* 0x000fe4000c761270 */
[----:B0-----:R-:W-:Y:S02]  /*bf480*/  PRMT R0, R8, 0x7773, RZ ;  /* 0x0000777308007816 */ /* 0x001fe400000000ff */
[----:B------:R-:W2:Y:S01]  /*bf490*/  LDL.LU R8, [R1+0x1dc] ;  /* 0x0001dc0001087983 */ /* 0x000ea20000300800 */
[----:B------:R-:W-:-:S03]  /*bf4a0*/  VIADD R2, R58, 0x5d ;  /* 0x0000005d3a027836 */ /* 0x000fc60000000000 */
[----:B------:R-:W2:Y:S04]  /*bf4b0*/  LDL.LU.64 R10, [R1+0x1100] ;  /* 0x00110000010a7983 */ /* 0x000ea80000300a00 */
[----:B------:R-:W2:Y:S04]  /*bf4c0*/  LDL.LU.64 R20, [R1+0x10f0] ;  /* 0x0010f00001147983 */ /* 0x000ea80000300a00 */
[----:B------:R-:W2:Y:S01]  /*bf4d0*/  LDL.LU.64 R16, [R1+0x10e0] ;  /* 0x0010e00001107983 */ /* 0x000ea20000300a00 */
[----:B------:R-:W-:Y:S01]  /*bf4e0*/  ISETP.GE.AND P2, PT, R2, UR21, PT ;  /* 0x0000001502007c0c */ /* 0x000fe2000bf46270 */
[----:B------:R-:W-:-:S02]  /*bf4f0*/  ULDC.64 UR20, c[0x0][0x228] ;  /* 0x00008a0000147ab9 */ /* 0x000fc40000000a00 */
[----:B----4-:R0:W-:Y:S01]  /*bf500*/  @P4 STG.E.U8 desc[UR24][R56.64], R0 ;  /* 0x0000000038004986 */ /* 0x0101e2000c101118 */
[----:B---3--:R-:W-:Y:S02]  /*bf510*/  ISETP.LT.AND P4, PT, R13, UR26, !P0 ;  /* 0x0000001a0d007c0c */ /* 0x008fe4000c781270 */
[C---:B------:R-:W-:Y:S01]  /*bf520*/  PRMT R4, R5.reuse, 0x7770, RZ ;  /* 0x0000777005047816 */ /* 0x040fe200000000ff */
[----:B0-----:R-:W3:Y:S01]  /*bf530*/  LDL.LU.64 R56, [R1+0x10d8] ;  /* 0x0010d80001387983 */ /* 0x001ee20000300a00 */
[C---:B------:R-:W-:Y:S02]  /*bf540*/  PRMT R3, R5.reuse, 0x7771, RZ ;  /* 0x0000777105037816 */ /* 0x040fe400000000ff */
[C---:B------:R-:W-:Y:S01]  /*bf550*/  PRMT R2, R5.reuse, 0x7772, RZ ;  /* 0x0000777205027816 */ /* 0x040fe200000000ff */
[----:B------:R-:W4:Y:S01]  /*bf560*/  LDL.LU R52, [R1+0x173c] ;  /* 0x00173c0001347983 */ /* 0x000f220000300800 */
[----:B------:R-:W-:-:S03]  /*bf570*/  PRMT R0, R5, 0x7773, RZ ;  /* 0x0000777305007816 */ /* 0x000fc600000000ff */
[----:B------:R-:W4:Y:S04]  /*bf580*/  LDL.LU R5, [R1+0x1ac] ;  /* 0x0001ac0001057983 */ /* 0x000f280000300800 */
[----:B------:R-:W-:Y:S04]  /*bf590*/  @P5 STG.E.U8 desc[UR24][R28.64], R4 ;  /* 0x000000041c005986 */ /* 0x000fe8000c101118 */
[----:B------:R-:W-:Y:S04]  /*bf5a0*/  @P6 STG.E.U8 desc[UR24][R24.64], R3 ;  /* 0x0000000318006986 */ /* 0x000fe8000c101118 */
[----:B------:R-:W-:Y:S04]  /*bf5b0*/  @P3 STG.E.U8 desc[UR24][R14.64], R2 ;  /* 0x000000020e003986 */ /* 0x000fe8000c101118 */
[----:B------:R0:W-:Y:S04]  /*bf5c0*/  @P4 STG.E.U8 desc[UR24][R6.64], R0 ;  /* 0x0000000006004986 */ /* 0x0001e8000c101118 */
[----:B0-----:R-:W4:Y:S01]  /*bf5d0*/  LDL.LU.64 R6, [R1+0x10c8] ;  /* 0x0010c80001067983 */ /* 0x001f220000300a00 */
[----:B------:R-:W-:Y:S01]  /*bf5e0*/  ISETP.LT.AND P6, PT, R12, UR34, !P0 ;  /* 0x000000220c007c0c */ /* 0x000fe2000c7c1270 */
[----:B------:R-:W-:-:S02]  /*bf5f0*/  VIADD R0, R58, 0x57 ;  /* 0x000000573a007836 */ /* 0x000fc40000000000 */
[----:B------:R-:W4:Y:S03]  /*bf600*/  LDL.LU.64 R14, [R1+0x10d0] ;  /* 0x0010d000010e7983 */ /* 0x000f260000300a00 */
[----:B------:R-:W-:Y:S01]  /*bf610*/  ISETP.GE.AND P3, PT, R0, UR13, PT ;  /* 0x0000000d00007c0c */ /* 0x000fe2000bf66270 */
[----:B------:R-:W-:Y:S01]  /*bf620*/  ULDC.64 UR12, c[0x0][0x228] ;  /* 0x00008a00000c7ab9 */ /* 0x000fe20000000a00 */
[----:B--2---:R-:W-:Y:S02]  /*bf630*/  ISETP.LT.AND P5, PT, R60, UR32, !P0 ;  /* 0x000000203c007c0c */ /* 0x004fe4000c7a1270 */
[----:B------:R-:W-:Y:S02]  /*bf640*/  ISETP.LT.AND P4, PT, R59, UR30, !P0 ;  /* 0x0000001e3b007c0c */ /* 0x000fe4000c781270 */
[----:B------:R-:W-:Y:S02]  /*bf650*/  ISETP.LT.AND P0, PT, R55, UR20, !P0 ;  /* 0x0000001437007c0c */ /* 0x000fe4000c701270 */
[----:B------:R-:W-:-:S02]  /*bf660*/  PRMT R4, R8, 0x7770, RZ ;  /* 0x0000777008047816 */ /* 0x000fc400000000ff */
[C---:B------:R-:W-:Y:S02]  /*bf670*/  PRMT R3, R8.reuse, 0x7771, RZ ;  /* 0x0000777108037816 */ /* 0x040fe400000000ff */
[C---:B------:R-:W-:Y:S02]  /*bf680*/  PRMT R2, R8.reuse, 0x7772, RZ ;  /* 0x0000777208027816 */ /* 0x040fe400000000ff */
[----:B------:R-:W-:Y:S02]  /*bf690*/  PRMT R0, R8, 0x7773, RZ ;  /* 0x0000777308007816 */ /* 0x000fe400000000ff */
[----:B------:R-:W2:Y:S04]  /*bf6a0*/  LDL.LU.64 R8, [R1+0x10c0] ;  /* 0x0010c00001087983 */ /* 0x000ea80000300a00 */
[----:B------:R0:W-:Y:S04]  /*bf6b0*/  @P6 STG.E.U8 desc[UR24][R10.64], R4 ;  /* 0x000000040a006986 */ /* 0x0001e8000c101118 */
[----:B------:R-:W-:Y:S01]  /*bf6c0*/  @P5 STG.E.U8 desc[UR24][R20.64], R3 ;  /* 0x0000000314005986 */ /* 0x000fe2000c101118 */
[----:B------:R-:W-:-:S03]  /*bf6d0*/  ISETP.LT.AND P5, PT, R61, UR40, !P3 ;  /* 0x000000283d007c0c */ /* 0x000fc6000dfa1270 */
[----:B------:R-:W-:Y:S04]  /*bf6e0*/  @P4 STG.E.U8 desc[UR24][R16.64], R2 ;  /* 0x0000000210004986 */ /* 0x000fe8000c101118 */
[----:B0-----:R-:W2:Y:S04]  /*bf6f0*/  LDL.LU.64 R10, [R1+0x10b0] ;  /* 0x0010b000010a7983 */ /* 0x001ea80000300a00 */
[----:B---3--:R0:W-:Y:S04]  /*bf700*/  @P0 STG.E.U8 desc[UR24][R56.64], R0 ;  /* 0x0000000038000986 */ /* 0x0081e8000c101118 */
[----:B0-----:R-:W3:Y:S01]  /*bf710*/  LDL.LU R57, [R1+0x1cc] ;  /* 0x0001cc0001397983 */ /* 0x001ee20000300800 */
[----:B----4-:R-:W-:-:S03]  /*bf720*/  PRMT R2, R5, 0x7770, RZ ;  /* 0x0000777005027816 */ /* 0x010fc600000000ff */
[----:B------:R-:W4:Y:S04]  /*bf730*/  LDL.LU.64 R24, [R1+0x10b8] ;  /* 0x0010b80001187983 */ /* 0x000f280000300a00 */
[----:B------:R-:W4:Y:S04]  /*bf740*/  LDL.LU.64 R20, [R1+0x10a8] ;  /* 0x0010a80001147983 */ /* 0x000f280000300a00 */
[----:B------:R-:W4:Y:S04]  /*bf750*/  LDL.LU.64 R16, [R1+0x10a0] ;  /* 0x0010a00001107983 */ /* 0x000f280000300a00 */
[----:B------:R0:W-:Y:S04]  /*bf760*/  @P5 STG.E.U8 desc[UR24][R6.64], R2 ;  /* 0x0000000206005986 */ /* 0x0001e8000c101118 */
[----:B0-----:R-:W4:Y:S01]  /*bf770*/  LDL.LU.64 R6, [R1+0x1098] ;  /* 0x0010980001067983 */ /* 0x001f220000300a00 */
[----:B------:R-:W-:-:S02]  /*bf780*/  ISETP.LT.AND P6, PT, R52, UR38, !P3 ;  /* 0x0000002634007c0c */ /* 0x000fc4000dfc1270 */
[----:B------:R-:W-:Y:S02]  /*bf790*/  ISETP.LT.AND P0, PT, R53, UR36, !P3 ;  /* 0x0000002435007c0c */ /* 0x000fe4000df01270 */
[----:B------:R-:W-:Y:S01]  /*bf7a0*/  ISETP.LT.AND P4, PT, R13, UR12, !P3 ;  /* 0x0000000c0d007c0c */ /* 0x000fe2000df81270 */
[----:B------:R-:W-:Y:S01]  /*bf7b0*/  VIADD R0, R58, 0x58 ;  /* 0x000000583a007836 */ /* 0x000fe20000000000 */
[C---:B------:R-:W-:Y:S01]  /*bf7c0*/  PRMT R3, R5.reuse, 0x7771, RZ ;  /* 0x0000777105037816 */ /* 0x040fe200000000ff */
[----:B------:R-:W4:Y:S01]  /*bf7d0*/  LDL.LU R56, [R1+0x290] ;  /* 0x0002900001387983 */ /* 0x000f220000300800 */
[C---:B------:R-:W-:Y:S02]  /*bf7e0*/  PRMT R2, R5.reuse, 0x7772, RZ ;  /* 0x0000777205027816 */ /* 0x040fe400000000ff */
[----:B------:R-:W-:Y:S01]  /*bf7f0*/  ISETP.GE.AND P5, PT, R0, UR7, PT ;  /* 0x0000000700007c0c */ /* 0x000fe2000bfa6270 */
[----:B------:R-:W-:Y:S01]  /*bf800*/  ULDC.64 UR6, c[0x0][0x228] ;  /* 0x00008a0000067ab9 */ /* 0x000fe20000000a00 */
[----:B------:R-:W-:Y:S01]  /*bf810*/  PRMT R0, R5, 0x7773, RZ ;  /* 0x0000777305007816 */ /* 0x000fe200000000ff */
[----:B------:R0:W-:Y:S01]  /*bf820*/  @P6 STG.E.U8 desc[UR24][R14.64], R3 ;  /* 0x000000030e006986 */ /* 0x0001e2000c101118 */
[----:B------:R-:W-:Y:S01]  /*bf830*/  ISETP.LT.AND P6, PT, R12, UR6, !P3 ;  /* 0x000000060c007c0c */ /* 0x000fe2000dfc1270 */
[----:B------:R-:W-:-:S02]  /*bf840*/  ULDC UR6, c[0x0][0x228] ;  /* 0x00008a0000067ab9 */ /* 0x000fc40000000800 */
[----:B0-----:R-:W4:Y:S04]  /*bf850*/  LDL.LU.64 R14, [R1+0x1090] ;  /* 0x00109000010e7983 */ /* 0x001f280000300a00 */
[----:B--2---:R0:W-:Y:S01]  /*bf860*/  @P0 STG.E.U8 desc[UR24][R8.64], R2 ;  /* 0x0000000208000986 */ /* 0x0041e2000c101118 */
[----:B------:R-:W-:Y:S01]  /*bf870*/  ISETP.LT.AND P0, PT, R59, UR4, !P3 ;  /* 0x000000043b007c0c */ /* 0x000fe2000df01270 */
[----:B------:R-:W-:Y:S02]  /*bf880*/  ULDC UR4, c[0x0][0x228] ;  /* 0x00008a0000047ab9 */ /* 0x000fe40000000800 */
[----:B0-----:R-:W2:Y:S04]  /*bf890*/  LDL.LU.64 R8, [R1+0x1080] ;  /* 0x0010800001087983 */ /* 0x001ea80000300a00 */
[----:B------:R0:W-:Y:S01]  /*bf8a0*/  @P4 STG.E.U8 desc[UR24][R10.64], R0 ;  /* 0x000000000a004986 */ /* 0x0001e2000c101118 */
[----:B------:R-:W-:-:S02]  /*bf8b0*/  ISETP.LT.AND P4, PT, R60, UR28, !P3 ;  /* 0x0000001c3c007c0c */ /* 0x000fc4000df81270 */
[----:B------:R-:W-:Y:S01]  /*bf8c0*/  ISETP.LT.AND P3, PT, R55, UR6, !P3 ;  /* 0x0000000637007c0c */ /* 0x000fe2000df61270 */
[----:B------:R-:W-:Y:S01]  /*bf8d0*/  ULDC UR6, c[0x0][0x228] ;  /* 0x00008a0000067ab9 */ /* 0x000fe20000000800 */
[----:B0-----:R-:W2:Y:S01]  /*bf8e0*/  LDL.LU.64 R10, [R1+0x1088] ;  /* 0x00108800010a7983 */ /* 0x001ea20000300a00 */
[C---:B---3--:R-:W-:Y:S02]  /*bf8f0*/  PRMT R4, R57.reuse, 0x7770, RZ ;  /* 0x0000777039047816 */ /* 0x048fe400000000ff */
[C---:B------:R-:W-:Y:S02]  /*bf900*/  PRMT R3, R57.reuse, 0x7771, RZ ;  /* 0x0000777139037816 */ /* 0x040fe400000000ff */
[C---:B------:R-:W-:Y:S01]  /*bf910*/  PRMT R2, R57.reuse, 0x7772, RZ ;  /* 0x0000777239027816 */ /* 0x040fe200000000ff */
[----:B----4-:R0:W-:Y:S01]  /*bf920*/  @P6 STG.E.U8 desc[UR24][R24.64], R4 ;  /* 0x0000000418006986 */ /* 0x0101e2000c101118 */
[----:B------:R-:W-:-:S03]  /*bf930*/  PRMT R0, R57, 0x7773, RZ ;  /* 0x0000777339007816 */ /* 0x000fc600000000ff */
[----:B------:R-:W-:Y:S04]  /*bf940*/  @P4 STG.E.U8 desc[UR24][R20.64], R3 ;  /* 0x0000000314004986 */ /* 0x000fe8000c101118 */
[----:B------:R-:W-:Y:S04]  /*bf950*/  @P0 STG.E.U8 desc[UR24][R16.64], R2 ;  /* 0x0000000210000986 */ /* 0x000fe8000c101118 */
[----:B0-----:R-:W3:Y:S04]  /*bf960*/  LDL.LU.64 R24, [R1+0x1078] ;  /* 0x0010780001187983 */ /* 0x001ee80000300a00 */
[----:B------:R-:W4:Y:S04]  /*bf970*/  LDL.LU R5, [R1+0x2c0] ;  /* 0x0002c00001057983 */ /* 0x000f280000300800 */
[----:B------:R0:W-:Y:S04]  /*bf980*/  @P3 STG.E.U8 desc[UR24][R6.64], R0 ;  /* 0x0000000006003986 */ /* 0x0001e8000c101118 */
[----:B0-----:R-:W4:Y:S01]  /*bf990*/  LDL.LU.64 R6, [R1+0x1070] ;  /* 0x0010700001067983 */ /* 0x001f220000300a00 */
[----:B------:R-:W-:Y:S01]  /*bf9a0*/  ISETP.LT.AND P6, PT, R61, UR4, !P5 ;  /* 0x000000043d007c0c */ /* 0x000fe2000efc1270 */
[----:B------:R-:W-:Y:S01]  /*bf9b0*/  ULDC UR4, c[0x0][0x228] ;  /* 0x00008a0000047ab9 */ /* 0x000fe20000000800 */
[----:B------:R-:W-:Y:S01]  /*bf9c0*/  ISETP.LT.AND P4, PT, R52, UR6, !P5 ;  /* 0x0000000634007c0c */ /* 0x000fe2000ef81270 */
[----:B------:R-:W4:Y:S01]  /*bf9d0*/  LDL.LU.64 R20, [R1+0x1068] ;  /* 0x0010680001147983 */ /* 0x000f220000300a00 */
[C---:B------:R-:W-:Y:S01]  /*bf9e0*/  PRMT R2, R56.reuse, 0x7770, RZ ;  /* 0x0000777038027816 */ /* 0x040fe200000000ff */
[----:B------:R-:W-:Y:S01]  /*bf9f0*/  ULDC UR6, c[0x0][0x228] ;  /* 0x00008a0000067ab9 */ /* 0x000fe20000000800 */
[----:B------:R-:W-:Y:S01]  /*bfa00*/  PRMT R0, R56, 0x7771, RZ ;  /* 0x0000777138007816 */ /* 0x000fe200000000ff */
[----:B------:R-:W4:Y:S01]  /*bfa10*/  LDL.LU.64 R16, [R1+0x1060] ;  /* 0x0010600001107983 */ /* 0x000f220000300a00 */
[----:B------:R-:W-:Y:S01]  /*bfa20*/  ISETP.LT.AND P0, PT, R53, UR4, !P5 ;  /* 0x0000000435007c0c */ /* 0x000fe2000ef01270 */
[----:B------:R-:W-:-:S04]  /*bfa30*/  ULDC UR4, c[0x0][0x228] ;  /* 0x00008a0000047ab9 */ /* 0x000fc80000000800 */
[----:B------:R0:W-:Y:S01]  /*bfa40*/  @P6 STG.E.U8 desc[UR24][R14.64], R2 ;  /* 0x000000020e006986 */ /* 0x0001e2000c101118 */
[----:B------:R-:W-:Y:S01]  /*bfa50*/  ISETP.LT.AND P3, PT, R13, UR4, !P5 ;  /* 0x000000040d007c0c */ /* 0x000fe2000ef61270 */
[----:B------:R-:W-:Y:S01]  /*bfa60*/  ULDC UR4, c[0x0][0x228] ;  /* 0x00008a0000047ab9 */ /* 0x000fe20000000800 */
[----:B------:R-:W-:Y:S01]  /*bfa70*/  PRMT R3, R56, 0x7772, RZ ;  /* 0x0000777238037816 */ /* 0x000fe200000000ff */
[----:B0-----:R-:W-:Y:S01]  /*bfa80*/  VIADD R2, R58, 0x59 ;  /* 0x000000593a027836 */ /* 0x001fe20000000000 */
[----:B--2---:R0:W-:Y:S01]  /*bfa90*/  @P4 STG.E.U8 desc[UR24][R8.64], R0 ;  /* 0x0000000008004986 */ /* 0x0041e2000c101118 */
[----:B------:R-:W-:Y:S01]  /*bfaa0*/  ISETP.LT.AND P4, PT, R12, UR4, !P5 ;  /* 0x000000040c007c0c */ /* 0x000fe2000ef81270 */
[----:B------:R-:W-:Y:S02]  /*bfab0*/  ULDC UR4, c[0x0][0x228] ;  /* 0x00008a0000047ab9 */ /* 0x000fe40000000800 */
[----:B0-----:R-:W2:Y:S04]  /*bfac0*/  LDL.LU.64 R8, [R1+0x1058] ;  /* 0x0010580001087983 */ /* 0x001ea80000300a00 */
[----:B------:R-:W2:Y:S01]  /*bfad0*/  LDL.LU R57, [R1+0x2b0] ;  /* 0x0002b00001397983 */ /* 0x000ea20000300800 */
[----:B------:R-:W-:-:S03]  /*bfae0*/  PRMT R0, R56, 0x7773, RZ ;  /* 0x0000777338007816 */ /* 0x000fc600000000ff */
[----:B------:R0:W-:Y:S01]  /*bfaf0*/  @P0 STG.E.U8 desc[UR24][R10.64], R3 ;  /* 0x000000030a000986 */ /* 0x0001e2000c101118 */
[----:B------:R-:W-:Y:S01]  /*bfb00*/  ISETP.GE.AND P0, PT, R2, UR5, PT ;  /* 0x0000000502007c0c */ /* 0x000fe2000bf06270 */
[----:B------:R-:W-:Y:S02]  /*bfb10*/  ULDC UR5, c[0x0][0x228] ;  /* 0x00008a0000057ab9 */ /* 0x000fe40000000800 */
[----:B------:R-:W2:Y:S04]  /*bfb20*/  LDL.LU.64 R14, [R1+0x1050] ;  /* 0x00105000010e7983 */ /* 0x000ea80000300a00 */
[----:B0-----:R-:W2:Y:S04]  /*bfb30*/  LDL.LU.64 R10, [R1+0x1040] ;  /* 0x00104000010a7983 */ /* 0x001ea80000300a00 */
[----:B---3--:R-:W-:Y:S01]  /*bfb40*/  @P3 STG.E.U8 desc[UR24][R24.64], R0 ;  /* 0x0000000018003986 */ /* 0x008fe2000c101118 */
[----:B----4-:R-:W-:-:S05]  /*bfb50*/  PRMT R2, R5, 0x7770, RZ ;  /* 0x0000777005027816 */ /* 0x010fca00000000ff */
[----:B------:R0:W-:Y:S04]  /*bfb60*/  @P4 STG.E.U8 desc[UR24][R6.64], R2 ;  /* 0x0000000206004986 */ /* 0x0001e8000c101118 */
[----:B0-----:R-:W3:Y:S01]  /*bfb70*/  LDL.LU.64 R6, [R1+0x1048] ;  /* 0x0010480001067983 */ /* 0x001ee20000300a00 */
[----:B------:R-:W-:Y:S01]  /*bfb80*/  ISETP.LT.AND P6, PT, R60, UR6, !P5 ;  /* 0x000000063c007c0c */ /* 0x000fe2000efc1270 */
[----:B------:R-:W-:Y:S01]  /*bfb90*/  ULDC UR6, c[0x0][0x228] ;  /* 0x00008a0000067ab9 */ /* 0x000fe20000000800 */
[----:B------:R-:W-:Y:S01]  /*bfba0*/  ISETP.LT.AND P3, PT, R59, UR4, !P5 ;  /* 0x000000043b007c0c */ /* 0x000fe2000ef61270 */
[----:B------:R-:W4:Y:S01]  /*bfbb0*/  LDL.LU.64 R24, [R1+0x1038] ;  /* 0x0010380001187983 */ /* 0x000f220000300a00 */
[----:B------:R-:W-:Y:S01]  /*bfbc0*/  ISETP.LT.AND P5, PT, R55, UR5, !P5 ;  /* 0x0000000537007c0c */ /* 0x000fe2000efa1270 */
[----:B------:R-:W-:Y:S01]  /*bfbd0*/  ULDC UR4, c[0x0][0x228] ;  /* 0x00008a0000047ab9 */ /* 0x000fe20000000800 */
[C---:B------:R-:W-:Y:S01]  /*bfbe0*/  PRMT R0, R5.reuse, 0x7771, RZ ;  /* 0x0000777105007816 */ /* 0x040fe200000000ff */
[----:B------:R-:W4:Y:S01]  /*bfbf0*/  LDL.LU R56, [R1+0x2a0] ;  /* 0x0002a00001387983 */ /* 0x000f220000300800 */
[----:B------:R-:W-:Y:S01]  /*bfc00*/  PRMT R2, R5, 0x7772, RZ ;  /* 0x0000777205027816 */ /* 0x000fe200000000ff */
[----:B------:R-:W-:-:S04]  /*bfc10*/  ULDC UR5, c[0x0][0x228] ;  /* 0x00008a0000057ab9 */ /* 0x000fc80000000800 */
[----:B------:R0:W-:Y:S01]  /*bfc20*/  @P6 STG.E.U8 desc[UR24][R20.64], R0 ;  /* 0x0000000014006986 */ /* 0x0001e2000c101118 */
[----:B------:R-:W-:Y:S01]  /*bfc30*/  ISETP.LT.AND P6, PT, R61, UR4, !P0 ;  /* 0x000000043d007c0c */ /* 0x000fe2000c7c1270 */
[----:B------:R-:W-:Y:S02]  /*bfc40*/  ULDC UR4, c[0x0][0x228] ;  /* 0x00008a0000047ab9 */ /* 0x000fe40000000800 */
[----:B------:R1:W-:Y:S01]  /*bfc50*/  @P3 STG.E.U8 desc[UR24][R16.64], R2 ;  /* 0x0000000210003986 */ /* 0x0003e2000c101118 */
[----:B0-----:R-:W-:Y:S02]  /*bfc60*/  PRMT R0, R5, 0x7773, RZ ;  /* 0x0000777305007816 */ /* 0x001fe400000000ff */
[----:B------:R-:W-:Y:S01]  /*bfc70*/  ISETP.LT.AND P4, PT, R52, UR4, !P0 ;  /* 0x0000000434007c0c */ /* 0x000fe2000c781270 */
[----:B------:R-:W-:Y:S02]  /*bfc80*/  ULDC UR4, c[0x0][0x228] ;  /* 0x00008a0000047ab9 */ /* 0x000fe40000000800 */
[----:B------:R-:W-:Y:S01]  /*bfc90*/  ISETP.LT.AND P3, PT, R53, UR4, !P0 ;  /* 0x0000000435007c0c */ /* 0x000fe2000c761270 */
[----:B------:R-:W-:Y:S01]  /*bfca0*/  ULDC UR4, c[0x0][0x228] ;  /* 0x00008a0000047ab9 */ /* 0x000fe20000000800 */
[----:B--2---:R0:W-:Y:S01]  /*bfcb0*/  @P5 STG.E.U8 desc[UR24][R8.64], R0 ;  /* 0x0000000008005986 */ /* 0x0041e2000c101118 */
[----:B-1----:R-:W-:-:S03]  /*bfcc0*/  PRMT R2, R57, 0x7770, RZ ;  /* 0x0000777039027816 */ /* 0x002fc600000000ff */
[----:B0-----:R-:W2:Y:S04]  /*bfcd0*/  LDL.LU.64 R8, [R1+0x1030] ;  /* 0x0010300001087983 */ /* 0x001ea80000300a00 */
[----:B------:R-:W2:Y:S01]  /*bfce0*/  LDL.LU.64 R20, [R1+0x1028] ;  /* 0x0010280001147983 */ /* 0x000ea20000300a00 */
[----:B------:R-:W-:-:S03]  /*bfcf0*/  PRMT R0, R57, 0x7771, RZ ;  /* 0x0000777139007816 */ /* 0x000fc600000000ff */
[----:B------:R0:W-:Y:S01]  /*bfd00*/  @P6 STG.E.U8 desc[UR24][R14.64], R2 ;  /* 0x000000020e006986 */ /* 0x0001e2000c101118 */
[----:B------:R-:W-:-:S03]  /*bfd10*/  PRMT R3, R57, 0x7772, RZ ;  /* 0x0000777239037816 */ /* 0x000fc600000000ff */
[----:B------:R-:W2:Y:S04]  /*bfd20*/  LDL.LU.64 R16, [R1+0x1020] ;  /* 0x0010200001107983 */ /* 0x000ea80000300a00 */
[----:B0-----:R-:W2:Y:S04]  /*bfd30*/  LDL.LU.64 R14, [R1+0x1018] ;  /* 0x00101800010e7983 */ /* 0x001ea80000300a00 */
[----:B------:R-:W2:Y:S04]  /*bfd40*/  LDL.LU R5, [R1+0x294] ;  /* 0x0002940001057983 */ /* 0x000ea80000300800 */
[----:B------:R0:W-:Y:S04]  /*bfd50*/  @P4 STG.E.U8 desc[UR24][R10.64], R0 ;  /* 0x000000000a004986 */ /* 0x0001e8000c101118 */
[----:B0-----:R-:W2:Y:S04]  /*bfd60*/  LDL.LU.64 R10, [R1+0x1010] ;  /* 0x00101000010a7983 */ /* 0x001ea80000300a00 */
[----:B---3--:R0:W-:Y:S04]  /*bfd70*/  @P3 STG.E.U8 desc[UR24][R6.64], R3 ;  /* 0x0000000306003986 */ /* 0x0081e8000c101118 */
[----:B0-----:R-:W3:Y:S01]  /*bfd80*/  LDL.LU.64 R6, [R1+0x1000] ;  /* 0x0010000001067983 */ /* 0x001ee20000300a00 */
[----:B------:R-:W-:Y:S01]  /*bfd90*/  ISETP.LT.AND P5, PT, R13, UR4, !P0 ;  /* 0x000000040d007c0c */ /* 0x000fe2000c7a1270 */
[----:B------:R-:W-:-:S02]  /*bfda0*/  ULDC UR4, c[0x0][0x228] ;  /* 0x00008a0000047ab9 */ /* 0x000fc40000000800 */
[----:B------:R-:W-:Y:S01]  /*bfdb0*/  ISETP.LT.AND P4, PT, R12, UR4, !P0 ;  /* 0x000000040c007c0c */ /* 0x000fe2000c781270 */
[----:B------:R-:W-:Y:S01]  /*bfdc0*/  VIADD R2, R58, 0x5a ;  /* 0x0000005a3a027836 */ /* 0x000fe20000000000 */
[----:B------:R-:W-:Y:S01]  /*bfdd0*/  ISETP.LT.AND P6, PT, R60, UR5, !P0 ;  /* 0x000000053c007c0c */ /* 0x000fe2000c7c1270 */
[----:B------:R-:W-:Y:S01]  /*bfde0*/  ULDC UR4, c[0x0][0x228] ;  /* 0x00008a0000047ab9 */ /* 0x000fe20000000800 */
[----:B------:R-:W-:Y:S01]  /*bfdf0*/  PRMT R0, R57, 0x7773, RZ ;  /* 0x0000777339007816 */ /* 0x000fe200000000ff */
[----:B------:R-:W-:Y:S01]  /*bfe00*/  ULDC UR5, c[0x0][0x228] ;  /* 0x00008a0000057ab9 */ /* 0x000fe20000000800 */
[----:B------:R-:W-:Y:S02]  /*bfe10*/  ISETP.GE.AND P3, PT, R2, UR9, PT ;  /* 0x0000000902007c0c */ /* 0x000fe4000bf66270 */
[C---:B----4-:R-:W-:Y:S02]  /*bfe20*/  PRMT R2, R56.reuse, 0x7770, RZ ;  /* 0x0000777038027816 */ /* 0x050fe400000000ff */
[----:B------:R0:W-:Y:S01]  /*bfe30*/  @P5 STG.E.U8 desc[UR24][R24.64], R0 ;  /* 0x0000000018005986 */ /* 0x0001e2000c101118 */
[----:B------:R-:W-:Y:S01]  /*bfe40*/  ISETP.LT.AND P5, PT, R59, UR4, !P0 ;  /* 0x000000043b007c0c */ /* 0x000fe2000c7a1270 */
[----:B------:R-:W-:Y:S01]  /*bfe50*/  ULDC UR4, c[0x0][0x228] ;  /* 0x00008a0000047ab9 */ /* 0x000fe20000000800 */
[----:B------:R-:W-:Y:S01]  /*bfe60*/  ISETP.LT.AND P0, PT, R55, UR5, !P0 ;  /* 0x0000000537007c0c */ /* 0x000fe2000c701270 */
[----:B------:R-:W-:Y:S01]  /*bfe70*/  ULDC UR5, c[0x0][0x228] ;  /* 0x00008a0000057ab9 */ /* 0x000fe20000000800 */
[----:B0-----:R-:W-:Y:S01]  /*bfe80*/  PRMT R0, R56, 0x7771, RZ ;  /* 0x0000777138007816 */ /* 0x001fe200000000ff */
[----:B--2---:R0:W-:Y:S04]  /*bfe90*/  @P4 STG.E.U8 desc[UR24][R8.64], R2 ;  /* 0x0000000208004986 */ /* 0x0041e8000c101118 */
[----:B------:R1:W-:Y:S01]  /*bfea0*/  @P6 STG.E.U8 desc[UR24][R20.64], R0 ;  /* 0x0000000014006986 */ /* 0x0003e2000c101118 */
[----:B------:R-:W-:Y:S01]  /*bfeb0*/  ISETP.LT.AND P6, PT, R61, UR4, !P3 ;  /* 0x000000043d007c0c */ /* 0x000fe2000dfc1270 */
[----:B------:R-:W-:-:S02]  /*bfec0*/  ULDC UR4, c[0x0][0x228] ;  /* 0x00008a0000047ab9 */ /* 0x000fc40000000800 */
[----:B0-----:R-:W2:Y:S01]  /*bfed0*/  LDL.LU.64 R8, [R1+0x1008] ;  /* 0x0010080001087983 */ /* 0x001ea20000300a00 */
[----:B------:R-:W-:Y:S02]  /*bfee0*/  PRMT R2, R56, 0x7772, RZ ;  /* 0x0000777238027816 */ /* 0x000fe400000000ff */
[----:B------:R-:W-:Y:S01]  /*bfef0*/  ISETP.LT.AND P4, PT, R52, UR4, !P3 ;  /* 0x0000000434007c0c */ /* 0x000fe2000df81270 */
[----:B------:R-:W4:Y:S01]  /*bff00*/  LDL.LU.64 R24, [R1+0xff8] ;  /* 0x000ff80001187983 */ /* 0x000f220000300a00 */
[----:B-1----:R-:W-:Y:S01]  /*bff10*/  PRMT R0, R56, 0x7773, RZ ;  /* 0x0000777338007816 */ /* 0x002fe200000000ff */
[----:B------:R-:W-:Y:S02]  /*bff20*/  ULDC UR4, c[0x0][0x228] ;  /* 0x00008a0000047ab9 */ /* 0x000fe40000000800 */
[----:B------:R-:W4:Y:S04]  /*bff30*/  LDL.LU R57, [R1+0x2c4] ;  /* 0x0002c40001397983 */ /* 0x000f280000300800 */
[----:B------:R0:W-:Y:S04]  /*bff40*/  @P5 STG.E.U8 desc[UR24][R16.64], R2 ;  /* 0x0000000210005986 */ /* 0x0001e8000c101118 */
[----:B------:R1:W-:Y:S01]  /*bff50*/  @P0 STG.E.U8 desc[UR24][R14.64], R0 ;  /* 0x000000000e000986 */ /* 0x0003e2000c101118 */
[----:B0-----:R-:W-:-:S03]  /*bff60*/  PRMT R2, R5, 0x7770, RZ ;  /* 0x0000777005027816 */ /* 0x001fc600000000ff */
[----:B-1----:R-:W4:Y:S01]  /*bff70*/  LDL.LU.64 R14, [R1+0xff0] ;  /* 0x000ff000010e7983 */ /* 0x002f220000300a00 */
[----:B------:R-:W-:-:S03]  /*bff80*/  PRMT R0, R5, 0x7771, RZ ;  /* 0x0000777105007816 */ /* 0x000fc600000000ff */
[----:B------:R-:W4:Y:S04]  /*bff90*/  LDL.LU.64 R20, [R1+0xfe8] ;  /* 0x000fe80001147983 */ /* 0x000f280000300a00 */
[----:B------:R0:W-:Y:S04]  /*bffa0*/  @P6 STG.E.U8 desc[UR24][R10.64], R2 ;  /* 0x000000020a006986 */ /* 0x0001e8000c101118 */
[----:B0-----:R-:W4:Y:S04]  /*bffb0*/  LDL.LU.64 R10, [R1+0xfe0] ;  /* 0x000fe000010a7983 */ /* 0x001f280000300a00 */
[----:B---3--:R0:W-:Y:S04]  /*bffc0*/  @P4 STG.E.U8 desc[UR24][R6.64], R0 ;  /* 0x0000000006004986 */ /* 0x0081e8000c101118 */
[----:B0-----:R-:W3:Y:S01]  /*bffd0*/  LDL.LU.64 R6, [R1+0xfd8] ;  /* 0x000fd80001067983 */ /* 0x001ee20000300a00 */
[----:B------:R-:W-:Y:S01]  /*bffe0*/  ISETP.LT.AND P0, PT, R53, UR4, !P3 ;  /* 0x0000000435007c0c */ /* 0x000fe2000df01270 */
[----:B------:R-:W-:-:S02]  /*bfff0*/  ULDC UR4, c[0x0][0x228] ;  /* 0x00008a0000047ab9 */ /* 0x000fc40000000800 */
[----:B------:R-:W-:Y:S01]  /*c0000*/  ISETP.LT.AND P5, PT, R13, UR4, !P3 ;  /* 0x000000040d007c0c */ /* 0x000fe2000dfa1270 */
[----:B------:R-:W3:Y:S01]  /*c0010*/  LDL.LU R56, [R1+0x2b4] ;  /* 0x0002b40001387983 */ /* 0x000ee20000300800 */
[C---:B------:R-:W-:Y:S01]  /*c0020*/  PRMT R3, R5.reuse, 0x7772, RZ ;  /* 0x0000777205037816 */ /* 0x040fe200000000ff */
[----:B------:R-:W-:Y:S01]  /*c0030*/  ULDC UR4, c[0x0][0x228] ;  /* 0x00008a0000047ab9 */ /* 0x000fe20000000800 */
[----:B------:R-:W-:Y:S01]  /*c0040*/  PRMT R0, R5, 0x7773, RZ ;  /* 0x0000777305007816 */ /* 0x000fe200000000ff */
[----:B------:R-:W3:Y:S01]  /*c0050*/  LDL.LU.64 R16, [R1+0xfd0] ;  /* 0x000fd00001107983 */ /* 0x000ee20000300a00 */
[----:B------:R-:W-:Y:S01]  /*c0060*/  ISETP.LT.AND P4, PT, R12, UR4, !P3 ;  /* 0x000000040c007c0c */ /* 0x000fe2000df81270 */
[----:B------:R-:W-:Y:S01]  /*c0070*/  VIADD R2, R58, 0x5b ;  /* 0x0000005b3a027836 */ /* 0x000fe20000000000 */
[----:B------:R-:W-:Y:S01]  /*c0080*/  ISETP.LT.AND P6, PT, R60, UR5, !P3 ;  /* 0x000000053c007c0c */ /* 0x000fe2000dfc1270 */
[----:B------:R-:W-:Y:S01]  /*c0090*/  ULDC UR4, c[0x0][0x228] ;  /* 0x00008a0000047ab9 */ /* 0x000fe20000000800 */
[----:B------:R-:W-:Y:S01]  /*c00a0*/  ULDC UR5, c[0x0][0x228] ;  /* 0x00008a0000057ab9 */ /* 0x000fe20000000800 */
[----:B--2---:R0:W-:Y:S01]  /*c00b0*/  @P0 STG.E.U8 desc[UR24][R8.64], R3 ;  /* 0x0000000308000986 */ /* 0x0041e2000c101118 */
[----:B------:R-:W-:-:S03]  /*c00c0*/  ISETP.GE.AND P0, PT, R2, UR11, PT ;  /* 0x0000000b02007c0c */ /* 0x000fc6000bf06270 */
[----:B----4-:R1:W-:Y:S01]  /*c00d0*/  @P5 STG.E.U8 desc[UR24][R24.64], R0 ;  /* 0x0000000018005986 */ /* 0x0103e2000c101118 */
[----:B------:R-:W-:Y:S01]  /*c00e0*/  ISETP.LT.AND P5, PT, R59, UR4, !P3 ;  /* 0x000000043b007c0c */ /* 0x000fe2000dfa1270 */
[----:B------:R-:W-:Y:S02]  /*c00f0*/  ULDC UR4, c[0x0][0x228] ;  /* 0x00008a0000047ab9 */ /* 0x000fe40000000800 */
[----:B0-----:R-:W2:Y:S01]  /*c0100*/  LDL.LU.64 R8, [R1+0xfc0] ;  /* 0x000fc00001087983 */ /* 0x001ea20000300a00 */
[----:B------:R-:W-:Y:S02]  /*c0110*/  PRMT R2, R57, 0x7770, RZ ;  /* 0x0000777039027816 */ /* 0x000fe400000000ff */
[----:B------:R-:W-:Y:S01]  /*c0120*/  ISETP.LT.AND P3, PT, R55, UR5, !P3 ;  /* 0x0000000537007c0c */ /* 0x000fe2000df61270 */
[----:B------:R-:W-:Y:S01]  /*c0130*/  ULDC UR5, c[0x0][0x228] ;  /* 0x00008a0000057ab9 */ /* 0x000fe20000000800 */
[C---:B-1----:R-:W-:Y:S01]  /*c0140*/  PRMT R0, R57.reuse, 0x7771, RZ ;  /* 0x0000777139007816 */ /* 0x042fe200000000ff */
[----:B------:R0:W-:Y:S04]  /*c0150*/  @P4 STG.E.U8 desc[UR24][R14.64], R2 ;  /* 0x000000020e004986 */ /* 0x0001e8000c101118 */
[----:B------:R1:W-:Y:S04]  /*c0160*/  @P6 STG.E.U8 desc[UR24][R20.64], R0 ;  /* 0x0000000014006986 */ /* 0x0003e8000c101118 */
[----:B0-----:R-:W4:Y:S01]  /*c0170*/  LDL.LU.64 R14, [R1+0xfc8] ;  /* 0x000fc800010e7983 */ /* 0x001f220000300a00 */
[----:B------:R-:W-:-:S03]  /*c0180*/  PRMT R2, R57, 0x7772, RZ ;  /* 0x0000777239027816 */ /* 0x000fc600000000ff */
[----:B------:R-:W4:Y:S01]  /*c0190*/  LDL.LU.64 R24, [R1+0xfb8] ;  /* 0x000fb80001187983 */ /* 0x000f220000300a00 */
[----:B-1----:R-:W-:-:S03]  /*c01a0*/  PRMT R0, R57, 0x7773, RZ ;  /* 0x0000777339007816 */ /* 0x002fc600000000ff */
[----:B------:R-:W4:Y:S04]  /*c01b0*/  LDL.LU R5, [R1+0x2a4] ;  /* 0x0002a40001057983 */ /* 0x000f280000300800 */
[----:B------:R0:W-:Y:S04]  /*c01c0*/  @P5 STG.E.U8 desc[UR24][R10.64], R2 ;  /* 0x000000020a005986 */ /* 0x0001e8000c101118 */
[----:B0-----:R-:W4:Y:S04]  /*c01d0*/  LDL.LU.64 R10, [R1+0xfb0] ;  /* 0x000fb000010a7983 */ /* 0x001f280000300a00 */
[----:B---3--:R0:W-:Y:S04]  /*c01e0*/  @P3 STG.E.U8 desc[UR24][R6.64], R0 ;  /* 0x0000000006003986 */ /* 0x0081e8000c101118 */
[----:B0-----:R-:W3:Y:S01]  /*c01f0*/  LDL.LU.64 R6, [R1+0xfa8] ;  /* 0x000fa80001067983 */ /* 0x001ee20000300a00 */
[----:B------:R-:W-:Y:S01]  /*c0200*/  ISETP.LT.AND P6, PT, R61, UR4, !P0 ;  /* 0x000000043d007c0c */ /* 0x000fe2000c7c1270 */
[----:B------:R-:W-:-:S02]  /*c0210*/  ULDC UR4, c[0x0][0x228] ;  /* 0x00008a0000047ab9 */ /* 0x000fc40000000800 */
[----:B------:R-:W-:Y:S01]  /*c0220*/  ISETP.LT.AND P4, PT, R52, UR4, !P0 ;  /* 0x0000000434007c0c */ /* 0x000fe2000c781270 */
[----:B------:R-:W-:Y:S01]  /*c0230*/  ULDC UR4, c[0x0][0x228] ;  /* 0x00008a0000047ab9 */ /* 0x000fe20000000800 */
[C---:B------:R-:W-:Y:S01]  /*c0240*/  PRMT R2, R56.reuse, 0x7770, RZ ;  /* 0x0000777038027816 */ /* 0x040fe200000000ff */
[----:B------:R-:W3:Y:S01]  /*c0250*/  LDL.LU.64 R20, [R1+0xfa0] ;  /* 0x000fa00001147983 */ /* 0x000ee20000300a00 */
[----:B------:R-:W-:Y:S02]  /*c0260*/  PRMT R0, R56, 0x7771, RZ ;  /* 0x0000777138007816 */ /* 0x000fe400000000ff */
[----:B------:R-:W-:Y:S01]  /*c0270*/  ISETP.LT.AND P3, PT, R53, UR4, !P0 ;  /* 0x0000000435007c0c */ /* 0x000fe2000c761270 */
[----:B------:R-:W-:-:S03]  /*c0280*/  ULDC UR4, c[0x0][0x228] ;  /* 0x00008a0000047ab9 */ /* 0x000fc60000000800 */
[----:B------:R0:W-:Y:S01]  /*c0290*/  @P6 STG.E.U8 desc[UR24][R16.64], R2 ;  /* 0x0000000210006986 */ /* 0x0001e2000c101118 */
[----:B------:R-:W-:Y:S01]  /*c02a0*/  ISETP.LT.AND P5, PT, R13, UR4, !P0 ;  /* 0x000000040d007c0c */ /* 0x000fe2000c7a1270 */
[----:B------:R-:W-:Y:S01]  /*c02b0*/  ULDC UR4, c[0x0][0x228] ;  /* 0x00008a0000047ab9 */ /* 0x000fe20000000800 */
[----:B------:R-:W-:Y:S02]  /*c02c0*/  PRMT R3, R56, 0x7772, RZ ;  /* 0x0000777238037816 */ /* 0x000fe400000000ff */
[----:B------:R-:W-:Y:S01]  /*c02d0*/  ISETP.LT.AND P6, PT, R60, UR5, !P0 ;  /* 0x000000053c007c0c */ /* 0x000fe2000c7c1270 */
[----:B------:R-:W-:Y:S01]  /*c02e0*/  ULDC UR5, c[0x0][0x228] ;  /* 0x00008a0000057ab9 */ /* 0x000fe20000000800 */
[----:B0-----:R-:W-:Y:S01]  /*c02f0*/  VIADD R2, R58, 0x5e ;  /* 0x0000005e3a027836 */ /* 0x001fe20000000000 */
[----:B--2---:R0:W-:Y:S01]  /*c0300*/  @P4 STG.E.U8 desc[UR24][R8.64], R0 ;  /* 0x0000000008004986 */ /* 0x0041e2000c101118 */
[----:B------:R-:W-:Y:S01]  /*c0310*/  ISETP.LT.AND P4, PT, R12, UR4, !P0 ;  /* 0x000000040c007c0c */ /* 0x000fe2000c781270 */
[----:B------:R-:W-:-:S02]  /*c0320*/  ULDC UR4, c[0x0][0x228] ;  /* 0x00008a0000047ab9 */ /* 0x000fc40000000800 */
[----:B0-----:R-:W2:Y:S04]  /*c0330*/  LDL.LU.64 R8, [R1+0xf98] ;  /* 0x000f980001087983 */ /* 0x001ea80000300a00 */
[----:B------:R-:W2:Y:S01]  /*c0340*/  LDL.LU R57, [R1+0x298] ;  /* 0x0002980001397983 */ /* 0x000ea20000300800 */
[----:B------:R-:W-:-:S03]  /*c0350*/  PRMT R0, R56, 0x7773, RZ ;  /* 0x0000777338007816 */ /* 0x000fc600000000ff */
[----:B------:R-:W2:Y:S04]  /*c0360*/  LDL.LU.64 R16, [R1+0xf90] ;  /* 0x000f900001107983 */ /* 0x000ea80000300a00 */
[----:B----4-:R0:W-:Y:S01]  /*c0370*/  @P3 STG.E.U8 desc[UR24][R14.64], R3 ;  /* 0x000000030e003986 */ /* 0x0101e2000c101118 */
[----:B------:R-:W-:-:S03]  /*c0380*/  ISETP.GE.AND P3, PT, R2, UR15, PT ;  /* 0x0000000f02007c0c */ /* 0x000fc6000bf66270 */
[----:B------:R1:W-:Y:S01]  /*c0390*/  @P5 STG.E.U8 desc[UR24][R24.64], R0 ;  /* 0x0000000018005986 */ /* 0x0003e2000c101118 */
[----:B------:R-:W-:-:S03]  /*c03a0*/  PRMT R2, R5, 0x7770, RZ ;  /* 0x0000777005027816 */ /* 0x000fc600000000ff */
[----:B0-----:R-:W4:Y:S01]  /*c03b0*/  LDL.LU.64 R14, [R1+0xf80] ;  /* 0x000f8000010e7983 */ /* 0x001f220000300a00 */
[----:B-1----:R-:W-:-:S03]  /*c03c0*/  PRMT R0, R5, 0x7771, RZ ;  /* 0x0000777105007816 */ /* 0x002fc600000000ff */
[----:B------:R0:W-:Y:S04]  /*c03d0*/  @P4 STG.E.U8 desc[UR24][R10.64], R2 ;  /* 0x000000020a004986 */ /* 0x0001e8000c101118 */
[----:B0-----:R-:W4:Y:S04]  /*c03e0*/  LDL.LU.64 R10, [R1+0xf88] ;  /* 0x000f8800010a7983 */ /* 0x001f280000300a00 */
[----:B---3--:R0:W-:Y:S04]  /*c03f0*/  @P6 STG.E.U8 desc[UR24][R6.64], R0 ;  /* 0x0000000006006986 */ /* 0x0081e8000c101118 */
[----:B0-----:R-:W3:Y:S01]  /*c0400*/  LDL.LU.64 R6, [R1+0xf78] ;  /* 0x000f780001067983 */ /* 0x001ee20000300a00 */
[----:B------:R-:W-:Y:S01]  /*c0410*/  ISETP.LT.AND P5, PT, R59, UR4, !P0 ;  /* 0x000000043b007c0c */ /* 0x000fe2000c7a1270 */
[----:B------:R-:W-:Y:S01]  /*c0420*/  ULDC UR4, c[0x0][0x228] ;  /* 0x00008a0000047ab9 */ /* 0x000fe20000000800 */
[----:B------:R-:W-:Y:S01]  /*c0430*/  ISETP.LT.AND P0, PT, R55, UR5, !P0 ;  /* 0x0000000537007c0c */ /* 0x000fe2000c701270 */
[----:B------:R-:W3:Y:S01]  /*c0440*/  LDL.LU R56, [R1+0x2c8] ;  /* 0x0002c80001387983 */ /* 0x000ee20000300800 */
[----:B------:R-:W-:Y:S01]  /*c0450*/  PRMT R2, R5, 0x7772, RZ ;  /* 0x0000777205027816 */ /* 0x000fe200000000ff */
[----:B------:R-:W-:Y:S01]  /*c0460*/  ULDC UR5, c[0x0][0x228] ;  /* 0x00008a0000057ab9 */ /* 0x000fe20000000800 */
[----:B------:R-:W-:Y:S01]  /*c0470*/  ISETP.LT.AND P6, PT, R61, UR4, !P1 ;  /* 0x000000043d007c0c */ /* 0x000fe2000cfc1270 */
[----:B------:R-:W-:Y:S01]  /*c0480*/  ULDC UR4, c[0x0][0x228] ;  /* 0x00008a0000047ab9 */ /* 0x000fe20000000800 */
[----:B------:R-:W-:Y:S01]  /*c0490*/  PRMT R0, R5, 0x7773, RZ ;  /* 0x0000777305007816 */ /* 0x000fe200000000ff */
[----:B------:R-:W3:Y:S01]  /*c04a0*/  LDL.LU.64 R24, [R1+0xf70] ;  /* 0x000f700001187983 */ /* 0x000ee20000300a00 */
[----:B------:R-:W-:Y:S01]  /*c04b0*/  ISETP.LT.AND P4, PT, R52, UR4, !P1 ;  /* 0x0000000434007c0c */ /* 0x000fe2000cf81270 */
[----:B------:R-:W-:-:S02]  /*c04c0*/  ULDC UR4, c[0x0][0x228] ;  /* 0x00008a0000047ab9 */ /* 0x000fc40000000800 */
[----:B------:R0:W-:Y:S01]  /*c04d0*/  @P5 STG.E.U8 desc[UR24][R20.64], R2 ;  /* 0x0000000214005986 */ /* 0x0001e2000c101118 */
[----:B------:R-:W-:Y:S01]  /*c04e0*/  ISETP.LT.AND P5, PT, R13, UR5, !P1 ;  /* 0x000000050d007c0c */ /* 0x000fe2000cfa1270 */
[----:B------:R-:W-:Y:S02]  /*c04f0*/  ULDC UR5, c[0x0][0x228] ;  /* 0x00008a0000057ab9 */ /* 0x000fe40000000800 */
[----:B--2---:R1:W-:Y:S01]  /*c0500*/  @P0 STG.E.U8 desc[UR24][R8.64], R0 ;  /* 0x0000000008000986 */ /* 0x0043e2000c101118 */
[----:B------:R-:W-:Y:S01]  /*c0510*/  ISETP.LT.AND P0, PT, R53, UR4, !P1 ;  /* 0x0000000435007c0c */ /* 0x000fe2000cf01270 */
[----:B------:R-:W-:Y:S01]  /*c0520*/  ULDC UR4, c[0x0][0x228] ;  /* 0x00008a0000047ab9 */ /* 0x000fe20000000800 */
[C---:B0-----:R-:W-:Y:S01]  /*c0530*/  PRMT R2, R57.reuse, 0x7770, RZ ;  /* 0x0000777039027816 */ /* 0x041fe200000000ff */
[----:B-1----:R-:W2:Y:S01]  /*c0540*/  LDL.LU.64 R8, [R1+0xf68] ;  /* 0x000f680001087983 */ /* 0x002ea20000300a00 */
[----:B------:R-:W-:-:S03]  /*c0550*/  PRMT R0, R57, 0x7771, RZ ;  /* 0x0000777139007816 */ /* 0x000fc600000000ff */
[----:B------:R-:W2:Y:S04]  /*c0560*/  LDL.LU.64 R20, [R1+0xf60] ;  /* 0x000f600001147983 */ /* 0x000ea80000300a00 */
[----:B------:R0:W-:Y:S01]  /*c0570*/  @P6 STG.E.U8 desc[UR24][R16.64], R2 ;  /* 0x0000000210006986 */ /* 0x0001e2000c101118 */
[----:B------:R-:W-:-:S03]  /*c0580*/  PRMT R3, R57, 0x7772, RZ ;  /* 0x0000777239037816 */ /* 0x000fc600000000ff */
[----:B0-----:R-:W2:Y:S04]  /*c0590*/  LDL.LU.64 R16, [R1+0xf58] ;  /* 0x000f580001107983 */ /* 0x001ea80000300a00 */
[----:B------:R-:W2:Y:S04]  /*c05a0*/  LDL.LU R5, [R1+0x2b8] ;  /* 0x0002b80001057983 */ /* 0x000ea80000300800 */
[----:B----4-:R0:W-:Y:S02]  /*c05b0*/  @P4 STG.E.U8 desc[UR24][R14.64], R0 ;  /* 0x000000000e004986 */ /* 0x0101e4000c101118 */
[----:B0-----:R-:W-:-:S02]  /*c05c0*/  PRMT R0, R57, 0x7773, RZ ;  /* 0x0000777339007816 */ /* 0x001fc400000000ff */
[----:B------:R-:W4:Y:S04]  /*c05d0*/  LDL.LU.64 R14, [R1+0xf50] ;  /* 0x000f5000010e7983 */ /* 0x000f280000300a00 */
[----:B------:R0:W-:Y:S04]  /*c05e0*/  @P0 STG.E.U8 desc[UR24][R10.64], R3 ;  /* 0x000000030a000986 */ /* 0x0001e8000c101118 */
[----:B0-----:R-:W4:Y:S04]  /*c05f0*/  LDL.LU.64 R10, [R1+0xf48] ;  /* 0x000f4800010a7983 */ /* 0x001f280000300a00 */
[----:B---3--:R0:W-:Y:S04]  /*c0600*/  @P5 STG.E.U8 desc[UR24][R6.64], R0 ;  /* 0x0000000006005986 */ /* 0x0081e8000c101118 */
[----:B0-----:R-:W3:Y:S01]  /*c0610*/  LDL.LU.64 R6, [R1+0xf40] ;  /* 0x000f400001067983 */ /* 0x001ee20000300a00 */
[----:B------:R-:W-:Y:S01]  /*c0620*/  ISETP.LT.AND P4, PT, R12, UR4, !P1 ;  /* 0x000000040c007c0c */ /* 0x000fe2000cf81270 */
[----:B------:R-:W-:Y:S01]  /*c0630*/  VIADD R2, R58, 0x5f ;  /* 0x0000005f3a027836 */ /* 0x000fe20000000000 */
[----:B------:R-:W-:Y:S01]  /*c0640*/  ISETP.LT.AND P6, PT, R60, UR5, !P1 ;  /* 0x000000053c007c0c */ /* 0x000fe2000cfc1270 */
[----:B------:R-:W-:Y:S01]  /*c0650*/  ULDC UR4, c[0x0][0x228] ;  /* 0x00008a0000047ab9 */ /* 0x000fe20000000800 */
[----:B------:R-:W-:Y:S01]  /*c0660*/  PRMT R0, R56, 0x7771, RZ ;  /* 0x0000777138007816 */ /* 0x000fe200000000ff */
[----:B------:R-:W-:Y:S01]  /*c0670*/  ULDC UR5, c[0x0][0x228] ;  /* 0x00008a0000057ab9 */ /* 0x000fe20000000800 */
[----:B------:R-:W-:-:S02]  /*c0680*/  ISETP.GE.AND P0, PT, R2, UR17, PT ;  /* 0x0000001102007c0c */ /* 0x000fc4000bf06270 */
[----:B------:R-:W-:Y:S01]  /*c0690*/  ISETP.LT.AND P5, PT, R59, UR4, !P1 ;  /* 0x000000043b007c0c */ /* 0x000fe2000cfa1270 */
[----:B------:R-:W-:Y:S01]  /*c06a0*/  ULDC UR4, c[0x0][0x228] ;  /* 0x00008a0000047ab9 */ /* 0x000fe20000000800 */
[----:B------:R-:W-:Y:S02]  /*c06b0*/  PRMT R2, R56, 0x7770, RZ ;  /* 0x0000777038027816 */ /* 0x000fe400000000ff */
[----:B------:R-:W-:Y:S01]  /*c06c0*/  ISETP.LT.AND P1, PT, R55, UR5, !P1 ;  /* 0x0000000537007c0c */ /* 0x000fe2000cf21270 */
[----:B------:R-:W-:Y:S02]  /*c06d0*/  ULDC UR5, c[0x0][0x228] ;  /* 0x00008a0000057ab9 */ /* 0x000fe40000000800 */
[----:B------:R0:W-:Y:S01]  /*c06e0*/  @P4 STG.E.U8 desc[UR24][R24.64], R2 ;  /* 0x0000000218004986 */ /* 0x0001e2000c101118 */
[----:B------:R-:W-:Y:S01]  /*c06f0*/  ISETP.LT.AND P4, PT, R52, UR5, !P2 ;  /* 0x0000000534007c0c */ /* 0x000fe2000d781270 */
[----:B------:R-:W-:Y:S01]  /*c0700*/  ULDC UR5, c[0x0][0x228] ;  /* 0x00008a0000057ab9 */ /* 0x000fe20000000800 */
[----:B0-----:R-:W-:Y:S01]  /*c0710*/  PRMT R2, R56, 0x7772, RZ ;  /* 0x0000777238027816 */ /* 0x001fe200000000ff */
[----:B--2---:R0:W-:Y:S01]  /*c0720*/  @P6 STG.E.U8 desc[UR24][R8.64], R0 ;  /* 0x0000000008006986 */ /* 0x0041e2000c101118 */
[----:B------:R-:W-:Y:S01]  /*c0730*/  ISETP.LT.AND P6, PT, R61, UR4, !P2 ;  /* 0x000000043d007c0c */ /* 0x000fe2000d7c1270 */
[----:B------:R-:W-:-:S02]  /*c0740*/  ULDC UR4, c[0x0][0x228] ;  /* 0x00008a0000047ab9 */ /* 0x000fc40000000800 */
[----:B------:R1:W-:Y:S01]  /*c0750*/  @P5 STG.E.U8 desc[UR24][R20.64], R2 ;  /* 0x0000000214005986 */ /* 0x0003e2000c101118 */
[----:B------:R-:W-:Y:S01]  /*c0760*/  ISETP.LT.AND P5, PT, R53, UR4, !P2 ;  /* 0x0000000435007c0c */ /* 0x000fe2000d7a1270 */
[----:B------:R-:W-:Y:S02]  /*c0770*/  ULDC UR4, c[0x0][0x228] ;  /* 0x00008a0000047ab9 */ /* 0x000fe40000000800 */
[----:B0-----:R-:W2:Y:S04]  /*c0780*/  LDL.LU.64 R8, [R1+0xf30] ;  /* 0x000f300001087983 */ /* 0x001ea80000300a00 */
[----:B------:R-:W2:Y:S01]  /*c0790*/  LDL.LU R57, [R1+0x2a8] ;  /* 0x0002a80001397983 */ /* 0x000ea20000300800 */
[----:B------:R-:W-:-:S03]  /*c07a0*/  PRMT R0, R56, 0x7773, RZ ;  /* 0x0000777338007816 */ /* 0x000fc600000000ff */
[----:B------:R-:W2:Y:S04]  /*c07b0*/  LDL.LU.64 R28, [R1+0xf38] ;  /* 0x000f3800011c7983 */ /* 0x000ea80000300a00 */
[----:B------:R-:W2:Y:S01]  /*c07c0*/  LDL.LU.64 R24, [R1+0xf28] ;  /* 0x000f280001187983 */ /* 0x000ea20000300a00 */
[----:B-1----:R-:W-:-:S03]  /*c07d0*/  PRMT R2, R5, 0x7770, RZ ;  /* 0x0000777005027816 */ /* 0x002fc600000000ff */
[----:B------:R0:W-:Y:S04]  /*c07e0*/  @P1 STG.E.U8 desc[UR24][R16.64], R0 ;  /* 0x0000000010001986 */ /* 0x0001e8000c101118 */
[----:B------:R-:W2:Y:S01]  /*c07f0*/  LDL.LU.64 R20, [R1+0xf20] ;  /* 0x000f200001147983 */ /* 0x000ea20000300a00 */
[----:B0-----:R-:W-:-:S03]  /*c0800*/  PRMT R0, R5, 0x7771, RZ ;  /* 0x0000777105007816 */ /* 0x001fc600000000ff */
[----:B----4-:R0:W-:Y:S04]  /*c0810*/  @P6 STG.E.U8 desc[UR24][R14.64], R2 ;  /* 0x000000020e006986 */ /* 0x0101e8000c101118 */
[----:B------:R-:W4:Y:S04]  /*c0820*/  LDL.LU.64 R16, [R1+0xf18] ;  /* 0x000f180001107983 */ /* 0x000f280000300a00 */
[----:B------:R-:W4:Y:S01]  /*c0830*/  LDL.LU R56, [R1+0x29c] ;  /* 0x00029c0001387983 */ /* 0x000f220000300800 */
[----:B0-----:R-:W-:-:S03]  /*c0840*/  PRMT R2, R5, 0x7772, RZ ;  /* 0x0000777205027816 */ /* 0x001fc600000000ff */
[----:B------:R-:W-:Y:S04]  /*c0850*/  @P4 STG.E.U8 desc[UR24][R10.64], R0 ;  /* 0x000000000a004986 */ /* 0x000fe8000c101118 */
[----:B---3--:R0:W-:Y:S04]  /*c0860*/  @P5 STG.E.U8 desc[UR24][R6.64], R2 ;  /* 0x0000000206005986 */ /* 0x0081e8000c101118 */
[----:B0-----:R-:W3:Y:S04]  /*c0870*/  LDL.LU.64 R6, [R1+0xf08] ;  /* 0x000f080001067983 */ /* 0x001ee80000300a00 */
[----:B------:R-:W3:Y:S04]  /*c0880*/  LDL.LU.64 R14, [R1+0xf10] ;  /* 0x000f1000010e7983 */ /* 0x000ee80000300a00 */
[----:B------:R-:W3:Y:S01]  /*c0890*/  LDL.LU.64 R10, [R1+0xf00] ;  /* 0x000f0000010a7983 */ /* 0x000ee20000300a00 */
[----:B------:R-:W-:Y:S01]  /*c08a0*/  ISETP.LT.AND P1, PT, R13, UR4, !P2 ;  /* 0x000000040d007c0c */ /* 0x000fe2000d721270 */
[----:B------:R-:W-:-:S02]  /*c08b0*/  ULDC UR4, c[0x0][0x228] ;  /* 0x00008a0000047ab9 */ /* 0x000fc40000000800 */
[----:B------:R-:W-:Y:S01]  /*c08c0*/  ISETP.LT.AND P4, PT, R12, UR4, !P2 ;  /* 0x000000040c007c0c */ /* 0x000fe2000d781270 */
[----:B------:R-:W-:Y:S01]  /*c08d0*/  ULDC UR4, c[0x0][0x228] ;  /* 0x00008a0000047ab9 */ /* 0x000fe20000000800 */
[----:B------:R-:W-:Y:S01]  /*c08e0*/  ISETP.LT.AND P5, PT, R60, UR5, !P2 ;  /* 0x000000053c007c0c */ /* 0x000fe2000d7a1270 */
[----:B------:R-:W-:Y:S01]  /*c08f0*/  ULDC UR5, c[0x0][0x228] ;  /* 0x00008a0000057ab9 */ /* 0x000fe20000000800 */
[----:B------:R-:W-:Y:S02]  /*c0900*/  PRMT R0, R5, 0x7773, RZ ;  /* 0x0000777305007816 */ /* 0x000fe400000000ff */
[----:B------:R-:W-:Y:S01]  /*c0910*/  ISETP.LT.AND P6, PT, R59, UR4, !P2 ;  /* 0x000000043b007c0c */ /* 0x000fe2000d7c1270 */
[----:B------:R-:W-:Y:S01]  /*c0920*/  ULDC UR4, c[0x0][0x228] ;  /* 0x00008a0000047ab9 */ /* 0x000fe20000000800 */
[----:B------:R-:W-:Y:S01]  /*c0930*/  ISETP.LT.AND P2, PT, R55, UR5, !P2 ;  /* 0x0000000537007c0c */ /* 0x000fe2000d741270 */
[----:B------:R-:W-:Y:S01]  /*c0940*/  ULDC UR5, c[0x0][0x228] ;  /* 0x00008a0000057ab9 */ /* 0x000fe20000000800 */
[----:B--2---:R0:W-:Y:S01]  /*c0950*/  @P1 STG.E.U8 desc[UR24][R8.64], R0 ;  /* 0x0000000008001986 */ /* 0x0041e2000c101118 */
[----:B------:R-:W-:-:S02]  /*c0960*/  PRMT R3, R57, 0x7770, RZ ;  /* 0x0000777039037816 */ /* 0x000fc400000000ff */
[----:B------:R-:W-:-:S03]  /*c0970*/  PRMT R2, R57, 0x7771, RZ ;  /* 0x0000777139027816 */ /* 0x000fc600000000ff */
[----:B------:R-:W-:Y:S01]  /*c0980*/  @P4 STG.E.U8 desc[UR24][R28.64], R3 ;  /* 0x000000031c004986 */ /* 0x000fe2000c101118 */
[----:B------:R-:W-:Y:S01]  /*c0990*/  ISETP.LT.AND P4, PT, R61, UR4, !P3 ;  /* 0x000000043d007c0c */ /* 0x000fe2000df81270 */
[----:B------:R-:W-:Y:S02]  /*c09a0*/  ULDC UR4, c[0x0][0x228] ;  /* 0x00008a0000047ab9 */ /* 0x000fe40000000800 */
[----:B0-----:R-:W2:Y:S01]  /*c09b0*/  LDL.LU.64 R8, [R1+0xee8] ;  /* 0x000ee80001087983 */ /* 0x001ea20000300a00 */
[----:B------:R-:W-:-:S03]  /*c09c0*/  VIADD R0, R58, 0x60 ;  /* 0x000000603a007836 */ /* 0x000fc60000000000 */
[----:B------:R0:W-:Y:S02]  /*c09d0*/  @P5 STG.E.U8 desc[UR24][R24.64], R2 ;  /* 0x0000000218005986 */ /* 0x0001e4000c101118 */
[----:B------:R-:W-:Y:S02]  /*c09e0*/  ISETP.GE.AND P1, PT, R0, UR19, PT ;  /* 0x0000001300007c0c */ /* 0x000fe4000bf26270 */
[C---:B------:R-:W-:Y:S02]  /*c09f0*/  PRMT R0, R57.reuse, 0x7773, RZ ;  /* 0x0000777339007816 */ /* 0x040fe400000000ff */
[----:B0-----:R-:W-:Y:S02]  /*c0a00*/  PRMT R2, R57, 0x7772, RZ ;  /* 0x0000777239027816 */ /* 0x001fe400000000ff */
[----:B------:R-:W2:Y:S04]  /*c0a10*/  LDL.LU R57, [R1+0x2cc] ;  /* 0x0002cc0001397983 */ /* 0x000ea80000300800 */
[----:B------:R0:W-:Y:S04]  /*c0a20*/  @P6 STG.E.U8 desc[UR24][R20.64], R2 ;  /* 0x0000000214006986 */ /* 0x0001e8000c101118 */
[----:B----4-:R1:W-:Y:S04]  /*c0a30*/  @P2 STG.E.U8 desc[UR24][R16.64], R0 ;  /* 0x0000000010002986 */ /* 0x0103e8000c101118 */
[----:B------:R-:W4:Y:S01]  /*c0a40*/  LDL.LU.64 R24, [R1+0xef8] ;  /* 0x000ef80001187983 */ /* 0x000f220000300a00 */
[----:B0-----:R-:W-:-:S03]  /*c0a50*/  PRMT R2, R56, 0x7770, RZ ;  /* 0x0000777038027816 */ /* 0x001fc600000000ff */
[----:B------:R-:W4:Y:S01]  /*c0a60*/  LDL.LU.64 R20, [R1+0xee0] ;  /* 0x000ee00001147983 */ /* 0x000f220000300a00 */
[----:B------:R-:W-:Y:S01]  /*c0a70*/  ISETP.LT.AND P6, PT, R52, UR4, !P3 ;  /* 0x0000000434007c0c */ /* 0x000fe2000dfc1270 */
[----:B------:R-:W-:Y:S01]  /*c0a80*/  ULDC UR4, c[0x0][0x228] ;  /* 0x00008a0000047ab9 */ /* 0x000fe20000000800 */
[----:B------:R-:W-:Y:S01]  /*c0a90*/  ISETP.LT.AND P2, PT, R53, UR5, !P3 ;  /* 0x0000000535007c0c */ /* 0x000fe2000df41270 */
[----:B-1----:R-:W-:Y:S01]  /*c0aa0*/  VIADD R0, R58, 0x61 ;  /* 0x000000613a007836 */ /* 0x002fe20000000000 */
[----:B------:R-:W-:Y:S01]  /*c0ab0*/  PRMT R3, R56, 0x7771, RZ ;  /* 0x0000777138037816 */ /* 0x000fe200000000ff */
[----:B------:R-:W-:Y:S01]  /*c0ac0*/  ULDC UR5, c[0x0][0x228] ;  /* 0x00008a0000057ab9 */ /* 0x000fe20000000800 */
[----:B---3--:R0:W-:Y:S04]  /*c0ad0*/  @P4 STG.E.U8 desc[UR24][R6.64], R2 ;  /* 0x0000000206004986 */ /* 0x0081e8000c101118 */
[----:B0-----:R-:W3:Y:S01]  /*c0ae0*/  LDL.LU.64 R6, [R1+0xed8] ;  /* 0x000ed80001067983 */ /* 0x001ee20000300a00 */
[----:B------:R-:W-:-:S02]  /*c0af0*/  ISETP.GE.AND P4, PT, R0, UR23, PT ;  /* 0x0000001700007c0c */ /* 0x000fc4000bf86270 */
[C---:B------:R-:W-:Y:S02]  /*c0b00*/  PRMT R2, R56.reuse, 0x7772, RZ ;  /* 0x0000777238027816 */ /* 0x040fe400000000ff */
[----:B------:R-:W-:Y:S02]  /*c0b10*/  PRMT R0, R56, 0x7773, RZ ;  /* 0x0000777338007816 */ /* 0x000fe400000000ff */
[----:B------:R-:W3:Y:S04]  /*c0b20*/  LDL.LU R56, [R1+0x2bc] ;  /* 0x0002bc0001387983 */ /* 0x000ee80000300800 */
[----:B------:R-:W-:Y:S04]  /*c0b30*/  @P6 STG.E.U8 desc[UR24][R14.64], R3 ;  /* 0x000000030e006986 */ /* 0x000fe8000c101118 */
[----:B------:R0:W-:Y:S04]  /*c0b40*/  @P2 STG.E.U8 desc[UR24][R10.64], R2 ;  /* 0x000000020a002986 */ /* 0x0001e8000c101118 */
[----:B------:R-:W3:Y:S04]  /*c0b50*/  LDL.LU.64 R16, [R1+0xef0] ;  /* 0x000ef00001107983 */ /* 0x000ee80000300a00 */
[----:B0-----:R-:W3:Y:S01]  /*c0b60*/  LDL.LU.64 R10, [R1+0xed0] ;  /* 0x000ed000010a7983 */ /* 0x001ee20000300a00 */
[----:B------:R-:W-:Y:S01]  /*c0b70*/  ISETP.LT.AND P5, PT, R13, UR4, !P3 ;  /* 0x000000040d007c0c */ /* 0x000fe2000dfa1270 */
[----:B------:R-:W-:-:S02]  /*c0b80*/  ULDC UR4, c[0x0][0x228] ;  /* 0x00008a0000047ab9 */ /* 0x000fc40000000800 */
[----:B------:R-:W-:Y:S01]  /*c0b90*/  ISETP.LT.AND P6, PT, R12, UR4, !P3 ;  /* 0x000000040c007c0c */ /* 0x000fe2000dfc1270 */
[----:B------:R-:W3:Y:S01]  /*c0ba0*/  LDL.LU.64 R14, [R1+0xec8] ;  /* 0x000ec800010e7983 */ /* 0x000ee20000300a00 */
[----:B------:R-:W-:Y:S01]  /*c0bb0*/  ULDC UR4, c[0x0][0x228] ;  /* 0x00008a0000047ab9 */ /* 0x000fe20000000800 */
[----:B------:R-:W-:Y:S01]  /*c0bc0*/  ISETP.LT.AND P2, PT, R59, UR5, !P3 ;  /* 0x000000053b007c0c */ /* 0x000fe2000df41270 */
[----:B------:R-:W-:-:S06]  /*c0bd0*/  ULDC UR5, c[0x0][0x228] ;  /* 0x00008a0000057ab9 */ /* 0x000fcc0000000800 */
[----:B--2---:R0:W-:Y:S01]  /*c0be0*/  @P5 STG.E.U8 desc[UR24][R8.64], R0 ;  /* 0x0000000008005986 */ /* 0x0041e2000c101118 */
[----:B------:R-:W-:Y:S01]  /*c0bf0*/  ISETP.LT.AND P5, PT, R60, UR4, !P3 ;  /* 0x000000043c007c0c */ /* 0x000fe2000dfa1270 */
[----:B------:R-:W-:Y:S02]  /*c0c00*/  ULDC UR4, c[0x0][0x228] ;  /* 0x00008a0000047ab9 */ /* 0x000fe40000000800 */
[----:B0-----:R-:W2:Y:S01]  /*c0c10*/  LDL.LU.64 R8, [R1+0xeb8] ;  /* 0x000eb80001087983 */ /* 0x001ea20000300a00 */
[C---:B------:R-:W-:Y:S02]  /*c0c20*/  PRMT R3, R57.reuse, 0x7770, RZ ;  /* 0x0000777039037816 */ /* 0x040fe400000000ff */
[C---:B------:R-:W-:Y:S02]  /*c0c30*/  PRMT R2, R57.reuse, 0x7771, RZ ;  /* 0x0000777139027816 */ /* 0x040fe400000000ff */
[C---:B------:R-:W-:Y:S02]  /*c0c40*/  PRMT R0, R57.reuse, 0x7772, RZ ;  /* 0x0000777239007816 */ /* 0x040fe400000000ff */
[----:B------:R-:W-:-:S02]  /*c0c50*/  PRMT R4, R57, 0x7773, RZ ;  /* 0x0000777339047816 */ /* 0x000fc400000000ff */
[----:B------:R-:W2:Y:S04]  /*c0c60*/  LDL.LU R57, [R1+0x2ac] ;  /* 0x0002ac0001397983 */ /* 0x000ea80000300800 */
[----:B----4-:R-:W-:Y:S04]  /*c0c70*/  @P6 STG.E.U8 desc[UR24][R24.64], R3 ;  /* 0x0000000318006986 */ /* 0x010fe8000c101118 */
[----:B------:R-:W-:Y:S01]  /*c0c80*/  @P5 STG.E.U8 desc[UR24][R20.64], R2 ;  /* 0x0000000214005986 */ /* 0x000fe2000c101118 */
[----:B------:R-:W-:Y:S01]  /*c0c90*/  ISETP.LT.AND P3, PT, R55, UR4, !P3 ;  /* 0x0000000437007c0c */ /* 0x000fe2000df61270 */
[----:B------:R-:W-:Y:S01]  /*c0ca0*/  ULDC UR4, c[0x0][0x228] ;  /* 0x00008a0000047ab9 */ /* 0x000fe20000000800 */
[----:B------:R-:W-:Y:S01]  /*c0cb0*/  ISETP.LT.AND P6, PT, R61, UR5, !P0 ;  /* 0x000000053d007c0c */ /* 0x000fe2000c7c1270 */
[----:B------:R-:W-:Y:S01]  /*c0cc0*/  ULDC UR5, c[0x0][0x228] ;  /* 0x00008a0000057ab9 */ /* 0x000fe20000000800 */
[----:B---3--:R0:W-:Y:S04]  /*c0cd0*/  @P2 STG.E.U8 desc[UR24][R6.64], R0 ;  /* 0x0000000006002986 */ /* 0x0081e8000c101118 */
[----:B0-----:R-:W3:Y:S01]  /*c0ce0*/  LDL.LU.64 R6, [R1+0xec0] ;  /* 0x000ec00001067983 */ /* 0x001ee20000300a00 */
[----:B------:R-:W-:-:S03]  /*c0cf0*/  PRMT R3, R56, 0x7770, RZ ;  /* 0x0000777038037816 */ /* 0x000fc600000000ff */
[----:B------:R-:W4:Y:S04]  /*c0d00*/  LDL.LU.64 R28, [R1+0xeb0] ;  /* 0x000eb000011c7983 */ /* 0x000f280000300a00 */
[----:B------:R-:W4:Y:S04]  /*c0d10*/  LDL.LU.64 R24, [R1+0xea8] ;  /* 0x000ea80001187983 */ /* 0x000f280000300a00 */
[----:B------:R-:W-:Y:S04]  /*c0d20*/  @P3 STG.E.U8 desc[UR24][R16.64], R4 ;  /* 0x0000000410003986 */ /* 0x000fe8000c101118 */
[----:B------:R-:W4:Y:S04]  /*c0d30*/  LDL.LU.64 R20, [R1+0xea0] ;  /* 0x000ea00001147983 */ /* 0x000f280000300a00 */
[----:B------:R0:W-:Y:S04]  /*c0d40*/  @P6 STG.E.U8 desc[UR24][R10.64], R3 ;  /* 0x000000030a006986 */ /* 0x0001e8000c101118 */
[----:B0-----:R-:W4:Y:S01]  /*c0d50*/  LDL.LU.64 R10, [R1+0xe98] ;  /* 0x000e9800010a7983 */ /* 0x001f220000300a00 */
[----:B------:R-:W-:Y:S01]  /*c0d60*/  ISETP.LT.AND P5, PT, R52, UR6, !P0 ;  /* 0x0000000634007c0c */ /* 0x000fe2000c7a1270 */
[----:B------:R-:W-:Y:S01]  /*c0d70*/  ULDC UR6, c[0x0][0x228] ;  /* 0x00008a0000067ab9 */ /* 0x000fe20000000800 */
[----:B------:R-:W-:Y:S01]  /*c0d80*/  ISETP.LT.AND P2, PT, R53, UR4, !P0 ;  /* 0x0000000435007c0c */ /* 0x000fe2000c741270 */
[----:B------:R-:W-:Y:S01]  /*c0d90*/  ULDC UR4, c[0x0][0x228] ;  /* 0x00008a0000047ab9 */ /* 0x000fe20000000800 */
[----:B------:R-:W-:-:S02]  /*c0da0*/  PRMT R2, R56, 0x7771, RZ ;  /* 0x0000777138027816 */ /* 0x000fc400000000ff */
[C---:B------:R-:W-:Y:S02]  /*c0db0*/  PRMT R0, R56.reuse, 0x7772, RZ ;  /* 0x0000777238007816 */ /* 0x040fe400000000ff */
[----:B------:R-:W-:Y:S02]  /*c0dc0*/  PRMT R5, R56, 0x7773, RZ ;  /* 0x0000777338057816 */ /* 0x000fe400000000ff */
[----:B------:R-:W4:Y:S04]  /*c0dd0*/  LDL.LU R56, [R1+0x190] ;  /* 0x0001900001387983 */ /* 0x000f280000300800 */
[----:B------:R-:W-:Y:S04]  /*c0de0*/  @P5 STG.E.U8 desc[UR24][R14.64], R2 ;  /* 0x000000020e005986 */ /* 0x000fe8000c101118 */
[----:B------:R-:W4:Y:S01]  /*c0df0*/  LDL.LU.64 R16, [R1+0xe90] ;  /* 0x000e900001107983 */ /* 0x000f220000300a00 */
[----:B------:R-:W-:Y:S01]  /*c0e00*/  ISETP.LT.AND P3, PT, R13, UR4, !P0 ;  /* 0x000000040d007c0c */ /* 0x000fe2000c761270 */
[----:B------:R-:W-:Y:S01]  /*c0e10*/  ULDC UR4, c[0x0][0x228] ;  /* 0x00008a0000047ab9 */ /* 0x000fe20000000800 */
[----:B------:R-:W-:Y:S01]  /*c0e20*/  ISETP.LT.AND P5, PT, R12, UR5, !P0 ;  /* 0x000000050c007c0c */ /* 0x000fe2000c7a1270 */
[----:B------:R-:W-:Y:S01]  /*c0e30*/  ULDC UR5, c[0x0][0x228] ;  /* 0x00008a0000057ab9 */ /* 0x000fe20000000800 */
[----:B------:R-:W-:Y:S01]  /*c0e40*/  ISETP.LT.AND P6, PT, R60, UR6, !P0 ;  /* 0x000000063c007c0c */ /* 0x000fe2000c7c1270 */
[----:B------:R-:W-:Y:S01]  /*c0e50*/  ULDC UR6, c[0x0][0x228] ;  /* 0x00008a0000067ab9 */ /* 0x000fe20000000800 */
[----:B--2---:R0:W-:Y:S04]  /*c0e60*/  @P2 STG.E.U8 desc[UR24][R8.64], R0 ;  /* 0x0000000008002986 */ /* 0x0041e8000c101118 */
[----:B0-----:R-:W2:Y:S04]  /*c0e70*/  LDL.LU.64 R8, [R1+0xe88] ;  /* 0x000e880001087983 */ /* 0x001ea80000300a00 */
[----:B------:R-:W2:Y:S01]  /*c0e80*/  LDL.LU.64 R14, [R1+0xe80] ;  /* 0x000e8000010e7983 */ /* 0x000ea20000300a00 */
[----:B------:R-:W-:Y:S01]  /*c0e90*/  ISETP.LT.AND P2, PT, R59, UR4, !P0 ;  /* 0x000000043b007c0c */ /* 0x000fe2000c741270 */
[----:B------:R-:W-:Y:S01]  /*c0ea0*/  ULDC UR4, c[0x0][0x228] ;  /* 0x00008a0000047ab9 */ /* 0x000fe20000000800 */
[----:B------:R-:W-:Y:S01]  /*c0eb0*/  ISETP.LT.AND P0, PT, R55, UR5, !P0 ;  /* 0x0000000537007c0c */ /* 0x000fe2000c701270 */
[----:B------:R-:W-:Y:S01]  /*c0ec0*/  ULDC UR5, c[0x0][0x228] ;  /* 0x00008a0000057ab9 */ /* 0x000fe20000000800 */
[----:B------:R-:W-:-:S02]  /*c0ed0*/  PRMT R4, R57, 0x7770, RZ ;  /* 0x0000777039047816 */ /* 0x000fc400000000ff */
[C---:B------:R-:W-:Y:S02]  /*c0ee0*/  PRMT R3, R57.reuse, 0x7771, RZ ;  /* 0x0000777139037816 */ /* 0x040fe400000000ff */
[C---:B------:R-:W-:Y:S02]  /*c0ef0*/  PRMT R2, R57.reuse, 0x7772, RZ ;  /* 0x0000777239027816 */ /* 0x040fe400000000ff */
[----:B------:R-:W-:Y:S01]  /*c0f00*/  PRMT R0, R57, 0x7773, RZ ;  /* 0x0000777339007816 */ /* 0x000fe200000000ff */
[----:B---3--:R0:W-:Y:S04]  /*c0f10*/  @P3 STG.E.U8 desc[UR24][R6.64], R5 ;  /* 0x0000000506003986 */ /* 0x0081e8000c101118 */
[----:B0-----:R-:W3:Y:S04]  /*c0f20*/  LDL.LU.64 R6, [R1+0xe78] ;  /* 0x000e780001067983 */ /* 0x001ee80000300a00 */
[----:B------:R-:W3:Y:S04]  /*c0f30*/  LDL.LU R57, [R1+0x270] ;  /* 0x0002700001397983 */ /* 0x000ee80000300800 */
[----:B----4-:R0:W-:Y:S04]  /*c0f40*/  @P5 STG.E.U8 desc[UR24][R28.64], R4 ;  /* 0x000000041c005986 */ /* 0x0101e8000c101118 */
[----:B------:R-:W-:Y:S04]  /*c0f50*/  @P6 STG.E.U8 desc[UR24][R24.64], R3 ;  /* 0x0000000318006986 */ /* 0x000fe8000c101118 */
[----:B------:R-:W-:Y:S04]  /*c0f60*/  @P2 STG.E.U8 desc[UR24][R20.64], R2 ;  /* 0x0000000214002986 */ /* 0x000fe8000c101118 */
[----:B0-----:R-:W4:Y:S04]  /*c0f70*/  LDL.LU.64 R28, [R1+0xe70] ;  /* 0x000e7000011c7983 */ /* 0x001f280000300a00 */
[----:B------:R0:W-:Y:S04]  /*c0f80*/  @P0 STG.E.U8 desc[UR24][R10.64], R0 ;  /* 0x000000000a000986 */ /* 0x0001e8000c101118 */
[----:B0-----:R-:W4:Y:S01]  /*c0f90*/  LDL.LU.64 R10, [R1+0xe68] ;  /* 0x000e6800010a7983 */ /* 0x001f220000300a00 */
[----:B------:R-:W-:Y:S01]  /*c0fa0*/  ISETP.LT.AND P3, PT, R61, UR4, !P1 ;  /* 0x000000043d007c0c */ /* 0x000fe2000cf61270 */
[----:B------:R-:W-:Y:S01]  /*c0fb0*/  ULDC UR4, c[0x0][0x228] ;  /* 0x00008a0000047ab9 */ /* 0x000fe20000000800 */
[----:B------:R-:W-:Y:S01]  /*c0fc0*/  ISETP.LT.AND P2, PT, R52, UR5, !P1 ;  /* 0x0000000534007c0c */ /* 0x000fe2000cf41270 */
[----:B------:R-:W-:Y:S01]  /*c0fd0*/  ULDC UR5, c[0x0][0x228] ;  /* 0x00008a0000057ab9 */ /* 0x000fe20000000800 */
[----:B------:R-:W-:-:S02]  /*c0fe0*/  PRMT R3, R56, 0x7770, RZ ;  /* 0x0000777038037816 */ /* 0x000fc400000000ff */
[----:B------:R-:W-:Y:S02]  /*c0ff0*/  PRMT R2, R56, 0x7771, RZ ;  /* 0x0000777138027816 */ /* 0x000fe400000000ff */
[----:B------:R-:W-:Y:S01]  /*c1000*/  ISETP.LT.AND P6, PT, R53, UR4, !P1 ;  /* 0x0000000435007c0c */ /* 0x000fe2000cfc1270 */
[----:B------:R-:W-:Y:S01]  /*c1010*/  VIADD R0, R58, 0x75 ;  /* 0x000000753a007836 */ /* 0x000fe20000000000 */
[----:B------:R-:W-:Y:S01]  /*c1020*/  ISETP.LT.AND P5, PT, R13, UR5, !P1 ;  /* 0x000000050d007c0c */ /* 0x000fe2000cfa1270 */
[----:B------:R-:W-:Y:S01]  /*c1030*/  ULDC UR4, c[0x0][0x228] ;  /* 0x00008a0000047ab9 */ /* 0x000fe20000000800 */
[----:B------:R-:W-:Y:S01]  /*c1040*/  ULDC UR5, c[0x0][0x228] ;  /* 0x00008a0000057ab9 */ /* 0x000fe20000000800 */
[----:B------:R-:W-:Y:S01]  /*c1050*/  @P3 STG.E.U8 desc[UR24][R16.64], R3 ;  /* 0x0000000310003986 */ /* 0x000fe2000c101118 */
[----:B------:R-:W-:Y:S02]  /*c1060*/  ISETP.GE.AND P0, PT, R0, UR43, PT ;  /* 0x0000002b00007c0c */ /* 0x000fe4000bf06270 */
[----:B------:R-:W-:-:S02]  /*c1070*/  PRMT R0, R56, 0x7773, RZ ;  /* 0x0000777338007816 */ /* 0x000fc400000000ff */
[----:B------:R-:W-:Y:S01]  /*c1080*/  ISETP.LT.AND P3, PT, R12, UR4, !P1 ;  /* 0x000000040c007c0c */ /* 0x000fe2000cf61270 */
[----:B------:R-:W-:Y:S01]  /*c1090*/  ULDC UR4, c[0x0][0x228] ;  /* 0x00008a0000047ab9 */ /* 0x000fe20000000800 */
[----:B--2---:R0:W-:Y:S04]  /*c10a0*/  @P2 STG.E.U8 desc[UR24][R8.64], R2 ;  /* 0x0000000208002986 */ /* 0x0041e8000c101118 */
[----:B0-----:R-:W2:Y:S04]  /*c10b0*/  LDL.LU.64 R8, [R1+0xe58] ;  /* 0x000e580001087983 */ /* 0x001ea80000300a00 */
[----:B------:R-:W2:Y:S01]  /*c10c0*/  LDL.LU R20, [R1+0x260] ;  /* 0x0002600001147983 */ /* 0x000ea20000300800 */
[----:B------:R-:W-:-:S03]  /*c10d0*/  PRMT R2, R56, 0x7772, RZ ;  /* 0x0000777238027816 */ /* 0x000fc600000000ff */
[----:B------:R-:W2:Y:S04]  /*c10e0*/  LDL.LU.64 R24, [R1+0xe60] ;  /* 0x000e600001187983 */ /* 0x000ea80000300a00 */
[----:B------:R-:W2:Y:S04]  /*c10f0*/  LDL.LU.64 R16, [R1+0xe50] ;  /* 0x000e500001107983 */ /* 0x000ea80000300a00 */
[----:B------:R0:W-:Y:S04]  /*c1100*/  @P6 STG.E.U8 desc[UR24][R14.64], R2 ;  /* 0x000000020e006986 */ /* 0x0001e8000c101118 */
[----:B0-----:R-:W2:Y:S04]  /*c1110*/  LDL.LU.64 R14, [R1+0xe48] ;  /* 0x000e4800010e7983 */ /* 0x001ea80000300a00 */
[----:B---3--:R0:W-:Y:S04]  /*c1120*/  @P5 STG.E.U8 desc[UR24][R6.64], R0 ;  /* 0x0000000006005986 */ /* 0x0081e8000c101118 */
[----:B0-----:R-:W3:Y:S01]  /*c1130*/  LDL.LU.64 R6, [R1+0xe38] ;  /* 0x000e380001067983 */ /* 0x001ee20000300a00 */
[----:B------:R-:W-:-:S02]  /*c1140*/  ISETP.LT.AND P5, PT, R60, UR4, !P1 ;  /* 0x000000043c007c0c */ /* 0x000fc4000cfa1270 */
[----:B------:R-:W-:Y:S01]  /*c1150*/  PRMT R2, R57, 0x7770, RZ ;  /* 0x0000777039027816 */ /* 0x000fe200000000ff */
[----:B------:R-:W3:Y:S01]  /*c1160*/  LDL.LU R56, [R1+0x250] ;  /* 0x0002500001387983 */ /* 0x000ee20000300800 */
[----:B------:R-:W-:Y:S01]  /*c1170*/  ISETP.LT.AND P6, PT, R59, UR5, !P1 ;  /* 0x000000053b007c0c */ /* 0x000fe2000cfc1270 */
[----:B------:R-:W-:Y:S01]  /*c1180*/  VIADD R0, R58, 0x62 ;  /* 0x000000623a007836 */ /* 0x000fe20000000000 */
[----:B------:R-:W-:Y:S01]  /*c1190*/  ULDC UR4, c[0x0][0x22c] ;  /* 0x00008b0000047ab9 */ /* 0x000fe20000000800 */
[----:B----4-:R0:W-:Y:S01]  /*c11a0*/  @P3 STG.E.U8 desc[UR24][R28.64], R2 ;  /* 0x000000021c003986 */ /* 0x0101e2000c101118 */
[----:B------:R-:W-:Y:S01]  /*c11b0*/  ULDC UR5, c[0x0][0x228] ;  /* 0x00008a0000057ab9 */ /* 0x000fe20000000800 */
[----:B0-----:R-:W-:-:S05]  /*c11c0*/  PRMT R2, R57, 0x7771, RZ ;  /* 0x0000777139027816 */ /* 0x001fca00000000ff */
[----:B------:R0:W-:Y:S04]  /*c11d0*/  @P5 STG.E.U8 desc[UR24][R10.64], R2 ;  /* 0x000000020a005986 */ /* 0x0001e8000c101118 */
[----:B0-----:R-:W4:Y:S01]  /*c11e0*/  LDL.LU.64 R10, [R1+0xe40] ;  /* 0x000e4000010a7983 */ /* 0x001f220000300a00 */
[----:B------:R-:W-:Y:S01]  /*c11f0*/  ISETP.GE.AND P2, PT, R0, UR4, PT ;  /* 0x0000000400007c0c */ /* 0x000fe2000bf46270 */
[----:B------:R-:W-:Y:S01]  /*c1200*/  ULDC UR4, c[0x0][0x228] ;  /* 0x00008a0000047ab9 */ /* 0x000fe20000000800 */
[----:B------:R-:W-:Y:S02]  /*c1210*/  PRMT R0, R57, 0x7772, RZ ;  /* 0x0000777239007816 */ /* 0x000fe400000000ff */
[----:B------:R-:W-:Y:S01]  /*c1220*/  ISETP.LT.AND P1, PT, R55, UR4, !P1 ;  /* 0x0000000437007c0c */ /* 0x000fe2000cf21270 */
[----:B------:R-:W-:Y:S01]  /*c1230*/  ULDC UR4, c[0x0][0x228] ;  /* 0x00008a0000047ab9 */ /* 0x000fe20000000800 */
[----:B------:R-:W-:Y:S01]  /*c1240*/  ISETP.LT.AND P3, PT, R61, UR5, !P4 ;  /* 0x000000053d007c0c */ /* 0x000fe2000e761270 */
[----:B------:R-:W-:Y:S01]  /*c1250*/  ULDC UR5, c[0x0][0x228] ;  /* 0x00008a0000057ab9 */ /* 0x000fe20000000800 */
[----:B--2---:R0:W-:Y:S01]  /*c1260*/  @P6 STG.E.U8 desc[UR24][R8.64], R0 ;  /* 0x0000000008006986 */ /* 0x0041e2000c101118 */
[----:B------:R-:W-:Y:S01]  /*c1270*/  ISETP.LT.AND P6, PT, R52, UR4, !P4 ;  /* 0x0000000434007c0c */ /* 0x000fe2000e7c1270 */
[----:B------:R-:W-:-:S02]  /*c1280*/  ULDC UR4, c[0x0][0x228] ;  /* 0x00008a0000047ab9 */ /* 0x000fc40000000800 */
[----:B------:R-:W-:Y:S01]  /*c1290*/  ISETP.LT.AND P5, PT, R53, UR4, !P4 ;  /* 0x0000000435007c0c */ /* 0x000fe2000e7a1270 */
[----:B------:R-:W-:Y:S01]  /*c12a0*/  ULDC UR4, c[0x0][0x228] ;  /* 0x00008a0000047ab9 */ /* 0x000fe20000000800 */
[----:B------:R-:W-:Y:S01]  /*c12b0*/  PRMT R2, R20, 0x7770, RZ ;  /* 0x0000777014027816 */ /* 0x000fe200000000ff */
[----:B0-----:R-:W2:Y:S01]  /*c12c0*/  LDL.LU.64 R8, [R1+0xe30] ;  /* 0x000e300001087983 */ /* 0x001ea20000300a00 */
[----:B------:R-:W-:-:S03]  /*c12d0*/  PRMT R0, R57, 0x7773, RZ ;  /* 0x0000777339007816 */ /* 0x000fc600000000ff */
[----:B------:R-:W2:Y:S04]  /*c12e0*/  LDL.LU.64 R28, [R1+0xe18] ;  /* 0x000e1800011c7983 */ /* 0x000ea80000300a00 */
[----:B------:R0:W-:Y:S04]  /*c12f0*/  @P1 STG.E.U8 desc[UR24][R24.64], R0 ;  /* 0x0000000018001986 */ /* 0x0001e8000c101118 */
[----:B------:R1:W-:Y:S01]  /*c1300*/  @P3 STG.E.U8 desc[UR24][R16.64], R2 ;  /* 0x0000000210003986 */ /* 0x0003e2000c101118 */
[----:B0-----:R-:W-:-:S03]  /*c1310*/  PRMT R0, R20, 0x7771, RZ ;  /* 0x0000777114007816 */ /* 0x001fc600000000ff */
[----:B-1----:R-:W2:Y:S01]  /*c1320*/  LDL.LU.64 R16, [R1+0xe08] ;  /* 0x000e080001107983 */ /* 0x002ea20000300a00 */
[----:B------:R-:W-:-:S03]  /*c1330*/  PRMT R2, R20, 0x7772, RZ ;  /* 0x0000777214027816 */ /* 0x000fc600000000ff */
[----:B------:R-:W2:Y:S04]  /*c1340*/  LDL.LU R57, [R1+0x194] ;  /* 0x0001940001397983 */ /* 0x000ea80000300800 */
[----:B------:R0:W-:Y:S04]  /*c1350*/  @P6 STG.E.U8 desc[UR24][R14.64], R0 ;  /* 0x000000000e006986 */ /* 0x0001e8000c101118 */
[----:B0-----:R-:W2:Y:S01]  /*c1360*/  LDL.LU.64 R14, [R1+0xe10] ;  /* 0x000e1000010e7983 */ /* 0x001ea20000300a00 */
[----:B------:R-:W-:Y:S02]  /*c1370*/  ISETP.LT.AND P1, PT, R13, UR4, !P4 ;  /* 0x000000040d007c0c */ /* 0x000fe4000e721270 */
[----:B------:R-:W-:Y:S01]  /*c1380*/  ISETP.LT.AND P3, PT, R12, UR5, !P4 ;  /* 0x000000050c007c0c */ /* 0x000fe2000e761270 */
[----:B------:R-:W-:Y:S01]  /*c1390*/  VIADD R0, R58, 0x63 ;  /* 0x000000633a007836 */ /* 0x000fe20000000000 */
[----:B------:R-:W-:Y:S01]  /*c13a0*/  ULDC UR5, c[0x0][0x228] ;  /* 0x00008a0000057ab9 */ /* 0x000fe20000000800 */
[----:B------:R-:W-:Y:S01]  /*c13b0*/  ULDC UR4, c[0x0][0x22c] ;  /* 0x00008b0000047ab9 */ /* 0x000fe20000000800 */
[----:B---3--:R0:W-:Y:S04]  /*c13c0*/  @P5 STG.E.U8 desc[UR24][R6.64], R2 ;  /* 0x0000000206005986 */ /* 0x0081e8000c101118 */
[----:B0-----:R-:W3:Y:S01]  /*c13d0*/  LDL.LU.64 R6, [R1+0xe00] ;  /* 0x000e000001067983 */ /* 0x001ee20000300a00 */
[----:B------:R-:W-:-:S03]  /*c13e0*/  PRMT R2, R20, 0x7773, RZ ;  /* 0x0000777314027816 */ /* 0x000fc600000000ff */
[----:B------:R-:W3:Y:S04]  /*c13f0*/  LDL.LU.64 R24, [R1+0xdd8] ;  /* 0x000dd80001187983 */ /* 0x000ee80000300a00 */
[----:B------:R-:W3:Y:S04]  /*c1400*/  LDL.LU.64 R20, [R1+0xdd0] ;  /* 0x000dd00001147983 */ /* 0x000ee80000300a00 */
[----:B----4-:R0:W-:Y:S04]  /*c1410*/  @P1 STG.E.U8 desc[UR24][R10.64], R2 ;  /* 0x000000020a001986 */ /* 0x0101e8000c101118 */
[----:B0-----:R-:W4:Y:S01]  /*c1420*/  LDL.LU.64 R10, [R1+0xdc8] ;  /* 0x000dc800010a7983 */ /* 0x001f220000300a00 */
[----:B------:R-:W-:Y:S01]  /*c1430*/  ISETP.LT.AND P5, PT, R60, UR5, !P4 ;  /* 0x000000053c007c0c */ /* 0x000fe2000e7a1270 */
[----:B------:R-:W-:Y:S01]  /*c1440*/  ULDC UR5, c[0x0][0x228] ;  /* 0x00008a0000057ab9 */ /* 0x000fe20000000800 */
[----:B------:R-:W-:Y:S01]  /*c1450*/  ISETP.LT.AND P6, PT, R59, UR6, !P4 ;  /* 0x000000063b007c0c */ /* 0x000fe2000e7c1270 */
[----:B------:R-:W-:Y:S01]  /*c1460*/  ULDC UR6, c[0x0][0x228] ;  /* 0x00008a0000067ab9 */ /* 0x000fe20000000800 */
[----:B------:R-:W-:-:S02]  /*c1470*/  PRMT R3, R56, 0x7770, RZ ;  /* 0x0000777038037816 */ /* 0x000fc400000000ff */
[----:B------:R-:W-:Y:S01]  /*c1480*/  ISETP.GE.AND P1, PT, R0, UR4, PT ;  /* 0x0000000400007c0c */ /* 0x000fe2000bf26270 */
[----:B------:R-:W-:Y:S02]  /*c1490*/  ULDC UR4, c[0x0][0x228] ;  /* 0x00008a0000047ab9 */ /* 0x000fe40000000800 */
[----:B------:R-:W-:Y:S01]  /*c14a0*/  ISETP.LT.AND P4, PT, R55, UR4, !P4 ;  /* 0x0000000437007c0c */ /* 0x000fe2000e781270 */
[----:B------:R-:W-:Y:S01]  /*c14b0*/  ULDC UR4, c[0x0][0x228] ;  /* 0x00008a0000047ab9 */ /* 0x000fe20000000800 */
[C---:B------:R-:W-:Y:S02]  /*c14c0*/  PRMT R0, R56.reuse, 0x7771, RZ ;  /* 0x0000777138007816 */ /* 0x040fe400000000ff */
[----:B------:R-:W-:Y:S01]  /*c14d0*/  PRMT R2, R56, 0x7772, RZ ;  /* 0x0000777238027816 */ /* 0x000fe200000000ff */
[----:B--2---:R0:W-:Y:S01]  /*c14e0*/  @P3 STG.E.U8 desc[UR24][R8.64], R3 ;  /* 0x0000000308003986 */ /* 0x0041e2000c101118 */
[----:B------:R-:W-:Y:S01]  /*c14f0*/  ISETP.LT.AND P3, PT, R61, UR5, !P2 ;  /* 0x000000053d007c0c */ /* 0x000fe2000d761270 */
[----:B------:R-:W-:-:S02]  /*c1500*/  ULDC UR5, c[0x0][0x228] ;  /* 0x00008a0000057ab9 */ /* 0x000fc40000000800 */
[----:B------:R1:W-:Y:S04]  /*c1510*/  @P5 STG.E.U8 desc[UR24][R28.64], R0 ;  /* 0x000000001c005986 */ /* 0x0003e8000c101118 */
[----:B0-----:R-:W2:Y:S01]  /*c1520*/  LDL.LU R8, [R1+0x274] ;  /* 0x0002740001087983 */ /* 0x001ea20000300800 */
[----:B-1----:R-:W-:-:S03]  /*c1530*/  PRMT R0, R56, 0x7773, RZ ;  /* 0x0000777338007816 */ /* 0x002fc600000000ff */
[----:B------:R0:W-:Y:S04]  /*c1540*/  @P6 STG.E.U8 desc[UR24][R16.64], R2 ;  /* 0x0000000210006986 */ /* 0x0001e8000c101118 */
[----:B0-----:R-:W2:Y:S01]  /*c1550*/  LDL.LU.64 R16, [R1+0xdc0] ;  /* 0x000dc00001107983 */ /* 0x001ea20000300a00 */
[----:B------:R-:W-:-:S03]  /*c1560*/  PRMT R2, R57, 0x7770, RZ ;  /* 0x0000777039027816 */ /* 0x000fc600000000ff */
[----:B------:R0:W-:Y:S01]  /*c1570*/  @P4 STG.E.U8 desc[UR24][R14.64], R0 ;  /* 0x000000000e004986 */ /* 0x0001e2000c101118 */
[----:B------:R-:W-:Y:S01]  /*c1580*/  ISETP.LT.AND P6, PT, R52, UR4, !P2 ;  /* 0x0000000434007c0c */ /* 0x000fe2000d7c1270 */
[----:B------:R-:W-:Y:S01]  /*c1590*/  ULDC UR4, c[0x0][0x228] ;  /* 0x00008a0000047ab9 */ /* 0x000fe20000000800 */
[----:B------:R-:W-:Y:S01]  /*c15a0*/  ISETP.LT.AND P5, PT, R53, UR5, !P2 ;  /* 0x0000000535007c0c */ /* 0x000fe2000d7a1270 */
[----:B------:R-:W-:Y:S01]  /*c15b0*/  ULDC UR5, c[0x0][0x228] ;  /* 0x00008a0000057ab9 */ /* 0x000fe20000000800 */
[----:B------:R-:W-:Y:S01]  /*c15c0*/  ISETP.LT.AND P4, PT, R13, UR4, !P2 ;  /* 0x000000040d007c0c */ /* 0x000fe2000d781270 */
[----:B------:R-:W-:Y:S01]  /*c15d0*/  ULDC UR4, c[0x0][0x228] ;  /* 0x00008a0000047ab9 */ /* 0x000fe20000000800 */
[C---:B0-----:R-:W-:Y:S01]  /*c15e0*/  PRMT R0, R57.reuse, 0x7771, RZ ;  /* 0x0000777139007816 */ /* 0x041fe200000000ff */
[----:B---3--:R0:W-:Y:S04]  /*c15f0*/  @P3 STG.E.U8 desc[UR24][R6.64], R2 ;  /* 0x0000000206003986 */ /* 0x0081e8000c101118 */
[----:B0-----:R-:W3:Y:S04]  /*c1600*/  LDL.LU.64 R6, [R1+0xdb8] ;  /* 0x000db80001067983 */ /* 0x001ee80000300a00 */
[----:B------:R-:W3:Y:S01]  /*c1610*/  LDL.LU.64 R14, [R1+0xda8] ;  /* 0x000da800010e7983 */ /* 0x000ee20000300a00 */
[----:B------:R-:W-:-:S03]  /*c1620*/  PRMT R2, R57, 0x7772, RZ ;  /* 0x0000777239027816 */ /* 0x000fc600000000ff */
[----:B------:R-:W3:Y:S04]  /*c1630*/  LDL.LU R56, [R1+0x264] ;  /* 0x0002640001387983 */ /* 0x000ee80000300800 */
[----:B------:R0:W-:Y:S04]  /*c1640*/  @P6 STG.E.U8 desc[UR24][R24.64], R0 ;  /* 0x0000000018006986 */ /* 0x0001e8000c101118 */
[----:B------:R-:W3:Y:S04]  /*c1650*/  LDL.LU.64 R28, [R1+0xdb0] ;  /* 0x000db000011c7983 */ /* 0x000ee80000300a00 */
[----:B------:R1:W-:Y:S01]  /*c1660*/  @P5 STG.E.U8 desc[UR24][R20.64], R2 ;  /* 0x0000000214005986 */ /* 0x0003e2000c101118 */
[----:B0-----:R-:W-:-:S03]  /*c1670*/  PRMT R0, R57, 0x7773, RZ ;  /* 0x0000777339007816 */ /* 0x001fc600000000ff */
[----:B------:R-:W3:Y:S04]  /*c1680*/  LDL.LU.64 R24, [R1+0xda0] ;  /* 0x000da00001187983 */ /* 0x000ee80000300a00 */
[----:B----4-:R0:W-:Y:S04]  /*c1690*/  @P4 STG.E.U8 desc[UR24][R10.64], R0 ;  /* 0x000000000a004986 */ /* 0x0101e8000c101118 */
[----:B-1----:R-:W4:Y:S04]  /*c16a0*/  LDL.LU.64 R20, [R1+0xd98] ;  /* 0x000d980001147983 */ /* 0x002f280000300a00 */
[----:B0-----:R-:W4:Y:S01]  /*c16b0*/  LDL.LU.64 R10, [R1+0xd88] ;  /* 0x000d8800010a7983 */ /* 0x001f220000300a00 */
[----:B------:R-:W-:Y:S01]  /*c16c0*/  ISETP.LT.AND P3, PT, R12, UR4, !P2 ;  /* 0x000000040c007c0c */ /* 0x000fe2000d761270 */
[----:B------:R-:W-:-:S02]  /*c16d0*/  ULDC UR4, c[0x0][0x228] ;  /* 0x00008a0000047ab9 */ /* 0x000fc40000000800 */
[----:B------:R-:W-:Y:S01]  /*c16e0*/  ISETP.LT.AND P5, PT, R60, UR4, !P2 ;  /* 0x000000043c007c0c */ /* 0x000fe2000d7a1270 */
[----:B------:R-:W-:Y:S01]  /*c16f0*/  ULDC UR4, c[0x0][0x228] ;  /* 0x00008a0000047ab9 */ /* 0x000fe20000000800 */
[----:B------:R-:W-:Y:S01]  /*c1700*/  ISETP.LT.AND P4, PT, R59, UR5, !P2 ;  /* 0x000000053b007c0c */ /* 0x000fe2000d781270 */
[----:B------:R-:W-:Y:S01]  /*c1710*/  ULDC UR5, c[0x0][0x228] ;  /* 0x00008a0000057ab9 */ /* 0x000fe20000000800 */
[----:B------:R-:W-:Y:S01]  /*c1720*/  ISETP.LT.AND P2, PT, R55, UR4, !P2 ;  /* 0x0000000437007c0c */ /* 0x000fe2000d741270 */
[----:B------:R-:W-:Y:S01]  /*c1730*/  ULDC UR4, c[0x0][0x228] ;  /* 0x00008a0000047ab9 */ /* 0x000fe20000000800 */
[----:B------:R-:W-:Y:S01]  /*c1740*/  ISETP.LT.AND P6, PT, R61, UR5, !P1 ;  /* 0x000000053d007c0c */ /* 0x000fe2000cfc1270 */
[----:B------:R-:W-:Y:S01]  /*c1750*/  ULDC UR5, c[0x0][0x228] ;  /* 0x00008a0000057ab9 */ /* 0x000fe20000000800 */
[C---:B--2---:R-:W-:Y:S02]  /*c1760*/  PRMT R2, R8.reuse, 0x7770, RZ ;  /* 0x0000777008027816 */ /* 0x044fe400000000ff */
[----:B------:R-:W-:-:S03]  /*c1770*/  PRMT R0, R8, 0x7771, RZ ;  /* 0x0000777108007816 */ /* 0x000fc600000000ff */
[----:B------:R0:W-:Y:S04]  /*c1780*/  @P3 STG.E.U8 desc[UR24][R16.64], R2 ;  /* 0x0000000210003986 */ /* 0x0001e8000c101118 */
[----:B0-----:R-:W2:Y:S04]  /*c1790*/  LDL.LU.64 R16, [R1+0xd90] ;  /* 0x000d900001107983 */ /* 0x001ea80000300a00 */
[----:B------:R-:W2:Y:S01]  /*c17a0*/  LDL.LU R57, [R1+0x254] ;  /* 0x0002540001397983 */ /* 0x000ea20000300800 */
[----:B------:R-:W-:Y:S02]  /*c17b0*/  PRMT R2, R8, 0x7772, RZ ;  /* 0x0000777208027816 */ /* 0x000fe400000000ff */
[----:B------:R-:W-:Y:S01]  /*c17c0*/  ISETP.LT.AND P3, PT, R52, UR6, !P1 ;  /* 0x0000000634007c0c */ /* 0x000fe2000cf61270 */
[----:B------:R-:W-:Y:S01]  /*c17d0*/  ULDC UR6, c[0x0][0x228] ;  /* 0x00008a0000067ab9 */ /* 0x000fe20000000800 */
[----:B---3--:R0:W-:Y:S04]  /*c17e0*/  @P5 STG.E.U8 desc[UR24][R6.64], R0 ;  /* 0x0000000006005986 */ /* 0x0081e8000c101118 */
[----:B------:R1:W-:Y:S04]  /*c17f0*/  @P4 STG.E.U8 desc[UR24][R14.64], R2 ;  /* 0x000000020e004986 */ /* 0x0003e8000c101118 */
[----:B0-----:R-:W3:Y:S01]  /*c1800*/  LDL.LU.64 R6, [R1+0xd80] ;  /* 0x000d800001067983 */ /* 0x001ee20000300a00 */
[----:B------:R-:W-:-:S03]  /*c1810*/  PRMT R0, R8, 0x7773, RZ ;  /* 0x0000777308007816 */ /* 0x000fc600000000ff */
[----:B-1----:R-:W3:Y:S04]  /*c1820*/  LDL.LU.64 R14, [R1+0xd78] ;  /* 0x000d7800010e7983 */ /* 0x002ee80000300a00 */
[----:B------:R-:W3:Y:S01]  /*c1830*/  LDL.LU.64 R8, [R1+0xd68] ;  /* 0x000d680001087983 */ /* 0x000ee20000300a00 */
[----:B------:R-:W-:Y:S01]  /*c1840*/  ISETP.LT.AND P4, PT, R53, UR4, !P1 ;  /* 0x0000000435007c0c */ /* 0x000fe2000cf81270 */
[----:B------:R-:W-:Y:S01]  /*c1850*/  ULDC UR4, c[0x0][0x228] ;  /* 0x00008a0000047ab9 */ /* 0x000fe20000000800 */
[C---:B------:R-:W-:Y:S01]  /*c1860*/  PRMT R2, R56.reuse, 0x7770, RZ ;  /* 0x0000777038027816 */ /* 0x040fe200000000ff */
[----:B------:R0:W-:Y:S01]  /*c1870*/  @P2 STG.E.U8 desc[UR24][R28.64], R0 ;  /* 0x000000001c002986 */ /* 0x0001e2000c101118 */
[----:B------:R-:W-:-:S03]  /*c1880*/  PRMT R3, R56, 0x7771, RZ ;  /* 0x0000777138037816 */ /* 0x000fc600000000ff */
[----:B------:R-:W-:Y:S01]  /*c1890*/  @P6 STG.E.U8 desc[UR24][R24.64], R2 ;  /* 0x0000000218006986 */ /* 0x000fe2000c101118 */
[----:B0-----:R-:W-:-:S03]  /*c18a0*/  PRMT R0, R56, 0x7772, RZ ;  /* 0x0000777238007816 */ /* 0x001fc600000000ff */
[----:B----4-:R-:W-:Y:S04]  /*c18b0*/  @P3 STG.E.U8 desc[UR24][R20.64], R3 ;  /* 0x0000000314003986 */ /* 0x010fe8000c101118 */
[----:B------:R0:W-:Y:S04]  /*c18c0*/  @P4 STG.E.U8 desc[UR24][R10.64], R0 ;  /* 0x000000000a004986 */ /* 0x0001e8000c101118 */
[----:B0-----:R-:W4:Y:S01]  /*c18d0*/  LDL.LU.64 R10, [R1+0xd70] ;  /* 0x000d7000010a7983 */ /* 0x001f220000300a00 */
[----:B------:R-:W-:Y:S02]  /*c18e0*/  ISETP.LT.AND P5, PT, R13, UR4, !P1 ;  /* 0x000000040d007c0c */ /* 0x000fe4000cfa1270 */
[----:B------:R-:W-:Y:S01]  /*c18f0*/  ISETP.LT.AND P3, PT, R12, UR5, !P1 ;  /* 0x000000050c007c0c */ /* 0x000fe2000cf61270 */
[----:B------:R-:W-:Y:S01]  /*c1900*/  VIADD R0, R58, 0x64 ;  /* 0x000000643a007836 */ /* 0x000fe20000000000 */
[----:B------:R-:W-:Y:S01]  /*c1910*/  ULDC UR5, c[0x0][0x228] ;  /* 0x00008a0000057ab9 */ /* 0x000fe20000000800 */
[----:B------:R-:W-:Y:S01]  /*c1920*/  ULDC UR4, c[0x0][0x22c] ;  /* 0x00008b0000047ab9 */ /* 0x000fe20000000800 */
[----:B------:R-:W-:Y:S01]  /*c1930*/  ISETP.LT.AND P6, PT, R60, UR5, !P1 ;  /* 0x000000053c007c0c */ /* 0x000fe2000cfc1270 */
[----:B------:R-:W-:Y:S01]  /*c1940*/  ULDC UR5, c[0x0][0x228] ;  /* 0x00008a0000057ab9 */ /* 0x000fe20000000800 */
[----:B------:R-:W-:-:S02]  /*c1950*/  PRMT R2, R56, 0x7773, RZ ;  /* 0x0000777338027816 */ /* 0x000fc400000000ff */
[----:B------:R-:W-:Y:S01]  /*c1960*/  ISETP.GE.AND P2, PT, R0, UR4, PT ;  /* 0x0000000400007c0c */ /* 0x000fe2000bf46270 */
[----:B------:R-:W4:Y:S01]  /*c1970*/  LDL.LU R56, [R1+0x198] ;  /* 0x0001980001387983 */ /* 0x000f220000300800 */
[----:B------:R-:W-:Y:S01]  /*c1980*/  ISETP.LT.AND P4, PT, R59, UR5, !P1 ;  /* 0x000000053b007c0c */ /* 0x000fe2000cf81270 */
[----:B------:R-:W-:Y:S01]  /*c1990*/  ULDC UR4, c[0x0][0x228] ;  /* 0x00008a0000047ab9 */ /* 0x000fe20000000800 */
[----:B------:R-:W-:Y:S01]  /*c19a0*/  ULDC UR5, c[0x0][0x228] ;  /* 0x00008a0000057ab9 */ /* 0x000fe20000000800 */
[----:B------:R-:W4:Y:S04]  /*c19b0*/  LDL.LU.64 R18, [R1+0xd60] ;  /* 0x000d600001127983 */ /* 0x000f280000300a00 */
[----:B--2---:R0:W-:Y:S01]  /*c19c0*/  @P5 STG.E.U8 desc[UR24][R16.64], R2 ;  /* 0x0000000210005986 */ /* 0x0041e2000c101118 */
[----:B------:R-:W-:-:S02]  /*c19d0*/  PRMT R0, R57, 0x7770, RZ ;  /* 0x0000777039007816 */ /* 0x000fc400000000ff */
[----:B0-----:R-:W-:-:S03]  /*c19e0*/  PRMT R2, R57, 0x7771, RZ ;  /* 0x0000777139027816 */ /* 0x001fc600000000ff */
[----:B---3--:R0:W-:Y:S04]  /*c19f0*/  @P3 STG.E.U8 desc[UR24][R6.64], R0 ;  /* 0x0000000006003986 */ /* 0x0081e8000c101118 */
[----:B------:R-:W-:Y:S04]  /*c1a00*/  @P6 STG.E.U8 desc[UR24][R14.64], R2 ;  /* 0x000000020e006986 */ /* 0x000fe8000c101118 */
[----:B0-----:R-:W2:Y:S01]  /*c1a10*/  LDL.LU.64 R6, [R1+0xd58] ;  /* 0x000d580001067983 */ /* 0x001ea20000300a00 */
[----:B------:R-:W-:-:S03]  /*c1a20*/  PRMT R0, R57, 0x7772, RZ ;  /* 0x0000777239007816 */ /* 0x000fc600000000ff */
[----:B------:R-:W3:Y:S04]  /*c1a30*/  LDL.LU.64 R28, [R1+0xd50] ;  /* 0x000d5000011c7983 */ /* 0x000ee80000300a00 */
[----:B------:R0:W-:Y:S01]  /*c1a40*/  @P4 STG.E.U8 desc[UR24][R8.64], R0 ;  /* 0x0000000008004986 */ /* 0x0001e2000c101118 */
[----:B------:R-:W-:Y:S01]  /*c1a50*/  ISETP.LT.AND P3, PT, R55, UR4, !P1 ;  /* 0x0000000437007c0c */ /* 0x000fe2000cf61270 */
[----:B------:R-:W-:Y:S02]  /*c1a60*/  ULDC UR4, c[0x0][0x228] ;  /* 0x00008a0000047ab9 */ /* 0x000fe40000000800 */
[----:B0-----:R-:W3:Y:S04]  /*c1a70*/  LDL.LU.64 R8, [R1+0xd48] ;  /* 0x000d480001087983 */ /* 0x001ee80000300a00 */
[----:B------:R-:W3:Y:S01]  /*c1a80*/  LDL.LU R14, [R1+0x278] ;  /* 0x00027800010e7983 */ /* 0x000ee20000300800 */
[----:B------:R-:W-:-:S03]  /*c1a90*/  PRMT R2, R57, 0x7773, RZ ;  /* 0x0000777339027816 */ /* 0x000fc600000000ff */
[----:B------:R-:W3:Y:S04]  /*c1aa0*/  LDL.LU.64 R24, [R1+0xd40] ;  /* 0x000d400001187983 */ /* 0x000ee80000300a00 */
[----:B------:R-:W3:Y:S04]  /*c1ab0*/  LDL.LU.64 R20, [R1+0xd38] ;  /* 0x000d380001147983 */ /* 0x000ee80000300a00 */
[----:B----4-:R0:W-:Y:S04]  /*c1ac0*/  @P3 STG.E.U8 desc[UR24][R10.64], R2 ;  /* 0x000000020a003986 */ /* 0x0101e8000c101118 */
[----:B------:R-:W4:Y:S04]  /*c1ad0*/  LDL.LU.64 R16, [R1+0xd30] ;  /* 0x000d300001107983 */ /* 0x000f280000300a00 */
[----:B0-----:R-:W4:Y:S01]  /*c1ae0*/  LDL.LU.64 R10, [R1+0xd28] ;  /* 0x000d2800010a7983 */ /* 0x001f220000300a00 */
[----:B------:R-:W-:Y:S01]  /*c1af0*/  ISETP.LT.AND P6, PT, R61, UR4, !P2 ;  /* 0x000000043d007c0c */ /* 0x000fe2000d7c1270 */
[----:B------:R-:W-:Y:S01]  /*c1b00*/  VIADD R0, R58, 0x65 ;  /* 0x000000653a007836 */ /* 0x000fe20000000000 */
[----:B------:R-:W-:Y:S01]  /*c1b10*/  ISETP.LT.AND P5, PT, R52, UR5, !P2 ;  /* 0x0000000534007c0c */ /* 0x000fe2000d7a1270 */
[----:B------:R-:W-:Y:S01]  /*c1b20*/  ULDC UR4, c[0x0][0x22c] ;  /* 0x00008b0000047ab9 */ /* 0x000fe20000000800 */
[----:B------:R-:W-:Y:S01]  /*c1b30*/  ISETP.LT.AND P4, PT, R53, UR6, !P2 ;  /* 0x0000000635007c0c */ /* 0x000fe2000d781270 */
[----:B------:R-:W4:Y:S01]  /*c1b40*/  LDL.LU R57, [R1+0x268] ;  /* 0x0002680001397983 */ /* 0x000f220000300800 */
[----:B------:R-:W-:Y:S01]  /*c1b50*/  ISETP.GE.AND P1, PT, R0, UR4, PT ;  /* 0x0000000400007c0c */ /* 0x000fe2000bf26270 */
[----:B------:R-:W-:Y:S01]  /*c1b60*/  ULDC UR4, c[0x0][0x228] ;  /* 0x00008a0000047ab9 */ /* 0x000fe20000000800 */
[C---:B------:R-:W-:Y:S01]  /*c1b70*/  PRMT R0, R56.reuse, 0x7770, RZ ;  /* 0x0000777038007816 */ /* 0x040fe200000000ff */
[----:B------:R-:W-:Y:S01]  /*c1b80*/  ULDC UR5, c[0x0][0x228] ;  /* 0x00008a0000057ab9 */ /* 0x000fe20000000800 */
[----:B------:R-:W-:Y:S01]  /*c1b90*/  ISETP.LT.AND P3, PT, R13, UR4, !P2 ;  /* 0x000000040d007c0c */ /* 0x000fe2000d761270 */
[----:B------:R-:W-:Y:S01]  /*c1ba0*/  ULDC UR4, c[0x0][0x228] ;  /* 0x00008a0000047ab9 */ /* 0x000fe20000000800 */
[C---:B------:R-:W-:Y:S01]  /*c1bb0*/  PRMT R2, R56.reuse, 0x7771, RZ ;  /* 0x0000777138027816 */ /* 0x040fe200000000ff */
[----:B------:R0:W-:Y:S01]  /*c1bc0*/  @P6 STG.E.U8 desc[UR24][R18.64], R0 ;  /* 0x0000000012006986 */ /* 0x0001e2000c101118 */
[----:B------:R-:W-:Y:S01]  /*c1bd0*/  PRMT R3, R56, 0x7772, RZ ;  /* 0x0000777238037816 */ /* 0x000fe200000000ff */
[----:B------:R-:W-:Y:S01]  /*c1be0*/  ULDC UR6, c[0x0][0x228] ;  /* 0x00008a0000067ab9 */ /* 0x000fe20000000800 */
[----:B------:R-:W-:Y:S01]  /*c1bf0*/  ISETP.LT.AND P6, PT, R12, UR4, !P2 ;  /* 0x000000040c007c0c */ /* 0x000fe2000d7c1270 */
[----:B------:R-:W-:Y:S01]  /*c1c00*/  ULDC UR4, c[0x0][0x228] ;  /* 0x00008a0000047ab9 */ /* 0x000fe20000000800 */
[----:B0-----:R-:W-:Y:S01]  /*c1c10*/  PRMT R0, R56, 0x7773, RZ ;  /* 0x0000777338007816 */ /* 0x001fe200000000ff */
[----:B--2---:R0:W-:Y:S01]  /*c1c20*/  @P5 STG.E.U8 desc[UR24][R6.64], R2 ;  /* 0x0000000206005986 */ /* 0x0041e2000c101118 */
[----:B------:R-:W-:Y:S01]  /*c1c30*/  ISETP.LT.AND P5, PT, R60, UR5, !P2 ;  /* 0x000000053c007c0c */ /* 0x000fe2000d7a1270 */
[----:B------:R-:W-:-:S02]  /*c1c40*/  ULDC UR5, c[0x0][0x228] ;  /* 0x00008a0000057ab9 */ /* 0x000fc40000000800 */
[----:B---3--:R-:W-:Y:S04]  /*c1c50*/  @P4 STG.E.U8 desc[UR24][R28.64], R3 ;  /* 0x000000031c004986 */ /* 0x008fe8000c101118 */
[----:B0-----:R-:W2:Y:S01]  /*c1c60*/  LDL.LU.64 R6, [R1+0xd18] ;  /* 0x000d180001067983 */ /* 0x001ea20000300a00 */
[----:B------:R-:W-:Y:S01]  /*c1c70*/  ISETP.LT.AND P4, PT, R59, UR4, !P2 ;  /* 0x000000043b007c0c */ /* 0x000fe2000d781270 */
[----:B------:R-:W-:Y:S02]  /*c1c80*/  ULDC UR4, c[0x0][0x228] ;  /* 0x00008a0000047ab9 */ /* 0x000fe40000000800 */
[----:B------:R0:W-:Y:S01]  /*c1c90*/  @P3 STG.E.U8 desc[UR24][R8.64], R0 ;  /* 0x0000000008003986 */ /* 0x0001e2000c101118 */
[----:B------:R-:W-:Y:S01]  /*c1ca0*/  ISETP.LT.AND P2, PT, R55, UR4, !P2 ;  /* 0x0000000437007c0c */ /* 0x000fe2000d741270 */
[----:B------:R-:W-:Y:S01]  /*c1cb0*/  ULDC UR4, c[0x0][0x228] ;  /* 0x00008a0000047ab9 */ /* 0x000fe20000000800 */
[C---:B------:R-:W-:Y:S01]  /*c1cc0*/  PRMT R2, R14.reuse, 0x7770, RZ ;  /* 0x000077700e027816 */ /* 0x040fe200000000ff */
[----:B0-----:R-:W3:Y:S01]  /*c1cd0*/  LDL.LU.64 R8, [R1+0xd10] ;  /* 0x000d100001087983 */ /* 0x001ee20000300a00 */
[----:B------:R-:W-:-:S03]  /*c1ce0*/  PRMT R0, R14, 0x7771, RZ ;  /* 0x000077710e007816 */ /* 0x000fc600000000ff */
[----:B------:R-:W3:Y:S04]  /*c1cf0*/  LDL.LU R56, [R1+0x258] ;  /* 0x0002580001387983 */ /* 0x000ee80000300800 */
[----:B------:R0:W-:Y:S04]  /*c1d00*/  @P6 STG.E.U8 desc[UR24][R24.64], R2 ;  /* 0x0000000218006986 */ /* 0x0001e8000c101118 */
[----:B------:R1:W-:Y:S04]  /*c1d10*/  @P5 STG.E.U8 desc[UR24][R20.64], R0 ;  /* 0x0000000014005986 */ /* 0x0003e8000c101118 */
[----:B------:R-:W3:Y:S01]  /*c1d20*/  LDL.LU.64 R18, [R1+0xd20] ;  /* 0x000d200001127983 */ /* 0x000ee20000300a00 */
[----:B0-----:R-:W-:-:S03]  /*c1d30*/  PRMT R2, R14, 0x7772, RZ ;  /* 0x000077720e027816 */ /* 0x001fc600000000ff */
[----:B------:R-:W3:Y:S01]  /*c1d40*/  LDL.LU.64 R28, [R1+0xd08] ;  /* 0x000d0800011c7983 */ /* 0x000ee20000300a00 */
[----:B-1----:R-:W-:-:S03]  /*c1d50*/  PRMT R0, R14, 0x7773, RZ ;  /* 0x000077730e007816 */ /* 0x002fc600000000ff */
[----:B------:R-:W3:Y:S04]  /*c1d60*/  LDL.LU.64 R14, [R1+0xd00] ;  /* 0x000d0000010e7983 */ /* 0x000ee80000300a00 */
[----:B----4-:R-:W-:Y:S04]  /*c1d70*/  @P4 STG.E.U8 desc[UR24][R16.64], R2 ;  /* 0x0000000210004986 */ /* 0x010fe8000c101118 */
[----:B------:R0:W-:Y:S04]  /*c1d80*/  @P2 STG.E.U8 desc[UR24][R10.64], R0 ;  /* 0x000000000a002986 */ /* 0x0001e8000c101118 */
[----:B0-----:R-:W4:Y:S01]  /*c1d90*/  LDL.LU.64 R10, [R1+0xce8] ;  /* 0x000ce800010a7983 */ /* 0x001f220000300a00 */
[----:B------:R-:W-:Y:S01]  /*c1da0*/  ISETP.LT.AND P3, PT, R61, UR5, !P1 ;  /* 0x000000053d007c0c */ /* 0x000fe2000cf61270 */
[----:B------:R-:W-:Y:S01]  /*c1db0*/  ULDC UR5, c[0x0][0x228] ;  /* 0x00008a0000057ab9 */ /* 0x000fe20000000800 */
[----:B------:R-:W-:-:S02]  /*c1dc0*/  PRMT R2, R57, 0x7770, RZ ;  /* 0x0000777039027816 */ /* 0x000fc400000000ff */
[----:B------:R-:W-:Y:S01]  /*c1dd0*/  ISETP.LT.AND P2, PT, R52, UR4, !P1 ;  /* 0x0000000434007c0c */ /* 0x000fe2000cf41270 */
[----:B------:R-:W-:Y:S01]  /*c1de0*/  ULDC UR4, c[0x0][0x228] ;  /* 0x00008a0000047ab9 */ /* 0x000fe20000000800 */
[----:B------:R-:W-:Y:S01]  /*c1df0*/  VIADD R0, R58, 0x66 ;  /* 0x000000663a007836 */ /* 0x000fe20000000000 */
[----:B------:R-:W-:Y:S01]  /*c1e00*/  ISETP.LT.AND P4, PT, R53, UR4, !P1 ;  /* 0x0000000435007c0c */ /* 0x000fe2000cf81270 */
[----:B------:R-:W-:Y:S01]  /*c1e10*/  ULDC UR4, c[0x0][0x22c] ;  /* 0x00008b0000047ab9 */ /* 0x000fe20000000800 */
[----:B------:R-:W-:Y:S01]  /*c1e20*/  ISETP.LT.AND P5, PT, R13, UR5, !P1 ;  /* 0x000000050d007c0c */ /* 0x000fe2000cfa1270 */
[----:B------:R-:W-:Y:S01]  /*c1e30*/  ULDC UR5, c[0x0][0x228] ;  /* 0x00008a0000057ab9 */ /* 0x000fe20000000800 */
[----:B------:R-:W-:Y:S01]  /*c1e40*/  ISETP.LT.AND P6, PT, R12, UR6, !P1 ;  /* 0x000000060c007c0c */ /* 0x000fe2000cfc1270 */
[----:B------:R-:W-:Y:S01]  /*c1e50*/  ULDC UR6, c[0x0][0x228] ;  /* 0x00008a0000067ab9 */ /* 0x000fe20000000800 */
[----:B--2---:R0:W-:Y:S04]  /*c1e60*/  @P3 STG.E.U8 desc[UR24][R6.64], R2 ;  /* 0x0000000206003986 */ /* 0x0041e8000c101118 */
[----:B0-----:R-:W2:Y:S01]  /*c1e70*/  LDL.LU.64 R6, [R1+0xcf8] ;  /* 0x000cf80001067983 */ /* 0x001ea20000300a00 */
[----:B------:R-:W-:-:S03]  /*c1e80*/  PRMT R2, R57, 0x7771, RZ ;  /* 0x0000777139027816 */ /* 0x000fc600000000ff */
[----:B------:R-:W2:Y:S04]  /*c1e90*/  LDL.LU R16, [R1+0x19c] ;  /* 0x00019c0001107983 */ /* 0x000ea80000300800 */
[----:B------:R-:W2:Y:S04]  /*c1ea0*/  LDL.LU.64 R24, [R1+0xcf0] ;  /* 0x000cf00001187983 */ /* 0x000ea80000300a00 */
[----:B---3--:R0:W-:Y:S04]  /*c1eb0*/  @P2 STG.E.U8 desc[UR24][R8.64], R2 ;  /* 0x0000000208002986 */ /* 0x0081e8000c101118 */
[----:B------:R-:W3:Y:S01]  /*c1ec0*/  LDL.LU.64 R20, [R1+0xcd8] ;  /* 0x000cd80001147983 */ /* 0x000ee20000300a00 */
[----:B------:R-:W-:Y:S01]  /*c1ed0*/  ISETP.GE.AND P3, PT, R0, UR4, PT ;  /* 0x0000000400007c0c */ /* 0x000fe2000bf66270 */
[----:B------:R-:W-:-:S02]  /*c1ee0*/  ULDC UR4, c[0x0][0x228] ;  /* 0x00008a0000047ab9 */ /* 0x000fc40000000800 */
[----:B0-----:R-:W3:Y:S01]  /*c1ef0*/  LDL.LU.64 R8, [R1+0xcb8] ;  /* 0x000cb80001087983 */ /* 0x001ee20000300a00 */
[C---:B------:R-:W-:Y:S02]  /*c1f00*/  PRMT R0, R57.reuse, 0x7772, RZ ;  /* 0x0000777239007816 */ /* 0x040fe400000000ff */
[----:B------:R-:W-:Y:S01]  /*c1f10*/  ISETP.LT.AND P2, PT, R60, UR4, !P1 ;  /* 0x000000043c007c0c */ /* 0x000fe2000cf41270 */
[----:B------:R-:W-:Y:S01]  /*c1f20*/  ULDC UR4, c[0x0][0x228] ;  /* 0x00008a0000047ab9 */ /* 0x000fe20000000800 */
[----:B------:R-:W-:Y:S02]  /*c1f30*/  PRMT R2, R57, 0x7773, RZ ;  /* 0x0000777339027816 */ /* 0x000fe400000000ff */
[C---:B------:R-:W-:Y:S01]  /*c1f40*/  PRMT R3, R56.reuse, 0x7770, RZ ;  /* 0x0000777038037816 */ /* 0x040fe200000000ff */
[----:B------:R0:W-:Y:S04]  /*c1f50*/  @P4 STG.E.U8 desc[UR24][R18.64], R0 ;  /* 0x0000000012004986 */ /* 0x0001e8000c101118 */
[----:B------:R-:W-:Y:S04]  /*c1f60*/  @P5 STG.E.U8 desc[UR24][R28.64], R2 ;  /* 0x000000021c005986 */ /* 0x000fe8000c101118 */
[----:B------:R1:W-:Y:S01]  /*c1f70*/  @P6 STG.E.U8 desc[UR24][R14.64], R3 ;  /* 0x000000030e006986 */ /* 0x0003e2000c101118 */
[----:B0-----:R-:W-:-:S03]  /*c1f80*/  PRMT R0, R56, 0x7771, RZ ;  /* 0x0000777138007816 */ /* 0x001fc600000000ff */
[----:B-1----:R-:W3:Y:S04]  /*c1f90*/  LDL.LU.64 R14, [R1+0xcd0] ;  /* 0x000cd000010e7983 */ /* 0x002ee80000300a00 */
[----:B----4-:R0:W-:Y:S04]  /*c1fa0*/  @P2 STG.E.U8 desc[UR24][R10.64], R0 ;  /* 0x000000000a002986 */ /* 0x0101e8000c101118 */
[----:B------:R-:W4:Y:S04]  /*c1fb0*/  LDL.LU R57, [R1+0x27c] ;  /* 0x00027c0001397983 */ /* 0x000f280000300800 */
[----:B0-----:R-:W4:Y:S01]  /*c1fc0*/  LDL.LU.64 R10, [R1+0xce0] ;  /* 0x000ce000010a7983 */ /* 0x001f220000300a00 */
[----:B------:R-:W-:Y:S01]  /*c1fd0*/  ISETP.LT.AND P4, PT, R59, UR4, !P1 ;  /* 0x000000043b007c0c */ /* 0x000fe2000cf81270 */
[----:B------:R-:W-:Y:S01]  /*c1fe0*/  VIADD R0, R58, 0x67 ;  /* 0x000000673a007836 */ /* 0x000fe20000000000 */
[----:B------:R-:W-:Y:S01]  /*c1ff0*/  ISETP.LT.AND P1, PT, R55, UR5, !P1 ;  /* 0x0000000537007c0c */ /* 0x000fe2000cf21270 */
[----:B------:R-:W-:Y:S01]  /*c2000*/  ULDC UR5, c[0x0][0x228] ;  /* 0x00008a0000057ab9 */ /* 0x000fe20000000800 */
[----:B------:R-:W-:Y:S01]  /*c2010*/  ULDC UR4, c[0x0][0x22c] ;  /* 0x00008b0000047ab9 */ /* 0x000fe20000000800 */
[----:B------:R-:W-:Y:S01]  /*c2020*/  ISETP.LT.AND P5, PT, R61, UR5, !P3 ;  /* 0x000000053d007c0c */ /* 0x000fe2000dfa1270 */
[----:B------:R-:W-:Y:S01]  /*c2030*/  ULDC UR5, c[0x0][0x228] ;  /* 0x00008a0000057ab9 */ /* 0x000fe20000000800 */
[----:B------:R-:W-:-:S02]  /*c2040*/  PRMT R2, R56, 0x7772, RZ ;  /* 0x0000777238027816 */ /* 0x000fc400000000ff */
[----:B------:R-:W-:Y:S01]  /*c2050*/  ISETP.LT.AND P6, PT, R52, UR5, !P3 ;  /* 0x0000000534007c0c */ /* 0x000fe2000dfc1270 */
[----:B------:R-:W-:Y:S01]  /*c2060*/  ULDC UR5, c[0x0][0x228] ;  /* 0x00008a0000057ab9 */ /* 0x000fe20000000800 */
[----:B------:R-:W-:Y:S01]  /*c2070*/  ISETP.GE.AND P2, PT, R0, UR4, PT ;  /* 0x0000000400007c0c */ /* 0x000fe2000bf46270 */
[----:B------:R-:W-:Y:S01]  /*c2080*/  ULDC UR4, c[0x0][0x228] ;  /* 0x00008a0000047ab9 */ /* 0x000fe20000000800 */
[----:B------:R-:W-:Y:S01]  /*c2090*/  PRMT R0, R56, 0x7773, RZ ;  /* 0x0000777338007816 */ /* 0x000fe200000000ff */
[----:B--2---:R0:W-:Y:S04]  /*c20a0*/  @P4 STG.E.U8 desc[UR24][R6.64], R2 ;  /* 0x0000000206004986 */ /* 0x0041e8000c101118 */
[----:B------:R1:W-:Y:S01]  /*c20b0*/  @P1 STG.E.U8 desc[UR24][R24.64], R0 ;  /* 0x0000000018001986 */ /* 0x0003e2000c101118 */
[----:B0-----:R-:W-:-:S03]  /*c20c0*/  PRMT R2, R16, 0x7770, RZ ;  /* 0x0000777010027816 */ /* 0x001fc600000000ff */
[----:B------:R-:W2:Y:S01]  /*c20d0*/  LDL.LU.64 R6, [R1+0xcc8] ;  /* 0x000cc80001067983 */ /* 0x000ea20000300a00 */
[----:B-1----:R-:W-:-:S03]  /*c20e0*/  PRMT R0, R16, 0x7771, RZ ;  /* 0x0000777110007816 */ /* 0x002fc600000000ff */
[----:B---3--:R-:W-:Y:S01]  /*c20f0*/  @P5 STG.E.U8 desc[UR24][R20.64], R2 ;  /* 0x0000000214005986 */ /* 0x008fe2000c101118 */
[----:B------:R-:W-:Y:S01]  /*c2100*/  ISETP.LT.AND P5, PT, R53, UR4, !P3 ;  /* 0x0000000435007c0c */ /* 0x000fe2000dfa1270 */
[----:B------:R-:W-:Y:S02]  /*c2110*/  ULDC UR4, c[0x0][0x22c] ;  /* 0x00008b0000047ab9 */ /* 0x000fe40000000800 */
[----:B------:R0:W-:Y:S01]  /*c2120*/  @P6 STG.E.U8 desc[UR24][R8.64], R0 ;  /* 0x0000000008006986 */ /* 0x0001e2000c101118 */
[----:B------:R-:W-:Y:S01]  /*c2130*/  ISETP.LT.AND P4, PT, R13, UR5, !P3 ;  /* 0x000000050d007c0c */ /* 0x000fe2000df81270 */
[----:B------:R-:W-:Y:S02]  /*c2140*/  ULDC UR5, c[0x0][0x228] ;  /* 0x00008a0000057ab9 */ /* 0x000fe40000000800 */
[----:B0-----:R-:W3:Y:S01]  /*c2150*/  LDL.LU.64 R8, [R1+0xca8] ;  /* 0x000ca80001087983 */ /* 0x001ee20000300a00 */
[----:B------:R-:W-:-:S03]  /*c2160*/  PRMT R0, R16, 0x7772, RZ ;  /* 0x0000777210007816 */ /* 0x000fc600000000ff */
[----:B------:R-:W3:Y:S01]  /*c2170*/  LDL.LU R56, [R1+0x26c] ;  /* 0x00026c0001387983 */ /* 0x000ee20000300800 */
[----:B------:R-:W-:-:S03]  /*c2180*/  VIADD R2, R58, 0x68 ;  /* 0x000000683a027836 */ /* 0x000fc60000000000 */
[----:B------:R-:W3:Y:S02]  /*c2190*/  LDL.LU.64 R22, [R1+0xcc0] ;  /* 0x000cc00001167983 */ /* 0x000ee40000300a00 */
[----:B------:R-:W-:Y:S01]  /*c21a0*/  ISETP.GE.AND P1, PT, R2, UR4, PT ;  /* 0x0000000402007c0c */ /* 0x000fe2000bf26270 */
[----:B------:R-:W-:Y:S01]  /*c21b0*/  ULDC UR4, c[0x0][0x228] ;  /* 0x00008a0000047ab9 */ /* 0x000fe20000000800 */
[----:B------:R-:W3:Y:S01]  /*c21c0*/  LDL.LU.64 R20, [R1+0xcb0] ;  /* 0x000cb00001147983 */ /* 0x000ee20000300a00 */
[----:B------:R-:W-:-:S03]  /*c21d0*/  PRMT R2, R16, 0x7773, RZ ;  /* 0x0000777310027816 */ /* 0x000fc600000000ff */
[----:B------:R0:W-:Y:S04]  /*c21e0*/  @P5 STG.E.U8 desc[UR24][R14.64], R0 ;  /* 0x000000000e005986 */ /* 0x0001e8000c101118 */
[----:B0-----:R-:W3:Y:S04]  /*c21f0*/  LDL.LU.64 R14, [R1+0xca0] ;  /* 0x000ca000010e7983 */ /* 0x001ee80000300a00 */
        /* <DEDUP_REMOVED lines=8> */
[C---:B------:R-:W-:Y:S02]  /*c2280*/  PRMT R4, R57.reuse, 0x7771, RZ ;  /* 0x0000777139047816 */ /* 0x040fe400000000ff */
[C---:B------:R-:W-:Y:S02]  /*c2290*/  PRMT R0, R57.reuse, 0x7772, RZ ;  /* 0x0000777239007816 */ /* 0x040fe400000000ff */
[----:B------:R-:W-:Y:S02]  /*c22a0*/  PRMT R5, R57, 0x7773, RZ ;  /* 0x0000777339057816 */ /* 0x000fe400000000ff */
[----:B------:R-:W4:Y:S04]  /*c22b0*/  LDL.LU R57, [R1+0x25c] ;  /* 0x00025c0001397983 */ /* 0x000f280000300800 */
[----:B------:R-:W4:Y:S04]  /*c22c0*/  LDL.LU.64 R18, [R1+0xc90] ;  /* 0x000c900001127983 */ /* 0x000f280000300a00 */
[----:B--2---:R-:W-:Y:S01]  /*c22d0*/  @P6 STG.E.U8 desc[UR24][R6.64], R3 ;  /* 0x0000000306006986 */ /* 0x004fe2000c101118 */
[----:B------:R-:W-:Y:S01]  /*c22e0*/  ISETP.LT.AND P6, PT, R59, UR4, !P3 ;  /* 0x000000043b007c0c */ /* 0x000fe2000dfc1270 */
[----:B------:R-:W-:Y:S01]  /*c22f0*/  ULDC UR4, c[0x0][0x228] ;  /* 0x00008a0000047ab9 */ /* 0x000fe20000000800 */
[----:B------:R-:W-:Y:S01]  /*c2300*/  ISETP.LT.AND P3, PT, R55, UR5, !P3 ;  /* 0x0000000537007c0c */ /* 0x000fe2000df61270 */
[----:B------:R-:W-:Y:S01]  /*c2310*/  ULDC UR5, c[0x0][0x228] ;  /* 0x00008a0000057ab9 */ /* 0x000fe20000000800 */
[----:B------:R-:W-:Y:S01]  /*c2320*/  ISETP.LT.AND P4, PT, R61, UR4, !P2 ;  /* 0x000000043d007c0c */ /* 0x000fe2000d781270 */
[----:B------:R-:W-:Y:S01]  /*c2330*/  ULDC UR4, c[0x0][0x228] ;  /* 0x00008a0000047ab9 */ /* 0x000fe20000000800 */
[----:B---3--:R0:W-:Y:S01]  /*c2340*/  @P5 STG.E.U8 desc[UR24][R8.64], R4 ;  /* 0x0000000408005986 */ /* 0x0081e2000c101118 */
[----:B------:R-:W-:Y:S01]  /*c2350*/  ISETP.LT.AND P5, PT, R52, UR6, !P2 ;  /* 0x0000000634007c0c */ /* 0x000fe2000d7a1270 */
[----:B------:R-:W-:-:S02]  /*c2360*/  ULDC UR6, c[0x0][0x228] ;  /* 0x00008a0000067ab9 */ /* 0x000fc40000000800 */
[----:B0-----:R-:W2:Y:S01]  /*c2370*/  LDL.LU.64 R8, [R1+0xc80] ;  /* 0x000c800001087983 */ /* 0x001ea20000300a00 */
[----:B------:R-:W-:-:S03]  /*c2380*/  PRMT R2, R56, 0x7770, RZ ;  /* 0x0000777038027816 */ /* 0x000fc600000000ff */
[----:B------:R-:W-:Y:S01]  /*c2390*/  @P6 STG.E.U8 desc[UR24][R22.64], R0 ;  /* 0x0000000016006986 */ /* 0x000fe2000c101118 */
[----:B------:R-:W-:Y:S01]  /*c23a0*/  ISETP.LT.AND P6, PT, R53, UR4, !P2 ;  /* 0x0000000435007c0c */ /* 0x000fe2000d7c1270 */
[----:B------:R-:W-:Y:S02]  /*c23b0*/  ULDC UR4, c[0x0][0x228] ;  /* 0x00008a0000047ab9 */ /* 0x000fe40000000800 */
[----:B------:R-:W3:Y:S01]  /*c23c0*/  LDL.LU.64 R28, [R1+0xc78] ;  /* 0x000c7800011c7983 */ /* 0x000ee20000300a00 */
[----:B------:R-:W-:-:S03]  /*c23d0*/  PRMT R3, R56, 0x7771, RZ ;  /* 0x0000777138037816 */ /* 0x000fc600000000ff */
[----:B------:R-:W-:Y:S01]  /*c23e0*/  @P3 STG.E.U8 desc[UR24][R20.64], R5 ;  /* 0x0000000514003986 */ /* 0x000fe2000c101118 */
[C---:B------:R-:W-:Y:S02]  /*c23f0*/  PRMT R4, R56.reuse, 0x7772, RZ ;  /* 0x0000777238047816 */ /* 0x040fe400000000ff */
[----:B------:R-:W-:Y:S01]  /*c2400*/  PRMT R6, R56, 0x7773, RZ ;  /* 0x0000777338067816 */ /* 0x000fe200000000ff */
[----:B------:R-:W3:Y:S04]  /*c2410*/  LDL.LU.64 R24, [R1+0xc70] ;  /* 0x000c700001187983 */ /* 0x000ee80000300a00 */
[----:B------:R0:W-:Y:S04]  /*c2420*/  @P4 STG.E.U8 desc[UR24][R14.64], R2 ;  /* 0x000000020e004986 */ /* 0x0001e8000c101118 */
[----:B------:R-:W-:Y:S04]  /*c2430*/  @P5 STG.E.U8 desc[UR24][R16.64], R3 ;  /* 0x0000000310005986 */ /* 0x000fe8000c101118 */
[----:B0-----:R-:W3:Y:S04]  /*c2440*/  LDL.LU.64 R14, [R1+0xc68] ;  /* 0x000c6800010e7983 */ /* 0x001ee80000300a00 */
[----:B------:R-:W3:Y:S04]  /*c2450*/  LDL.LU R56, [R1+0x180] ;  /* 0x0001800001387983 */ /* 0x000ee80000300800 */
[----:B----4-:R0:W-:Y:S04]  /*c2460*/  @P6 STG.E.U8 desc[UR24][R10.64], R4 ;  /* 0x000000040a006986 */ /* 0x0101e8000c101118 */
[----:B------:R-:W4:Y:S04]  /*c2470*/  LDL.LU.64 R20, [R1+0xc60] ;  /* 0x000c600001147983 */ /* 0x000f280000300a00 */
[----:B0-----:R-:W4:Y:S01]  /*c2480*/  LDL.LU.64 R10, [R1+0xc58] ;  /* 0x000c5800010a7983 */ /* 0x001f220000300a00 */
[----:B------:R-:W-:Y:S01]  /*c2490*/  ISETP.LT.AND P3, PT, R13, UR4, !P2 ;  /* 0x000000040d007c0c */ /* 0x000fe2000d761270 */
[----:B------:R-:W-:Y:S01]  /*c24a0*/  ULDC UR4, c[0x0][0x228] ;  /* 0x00008a0000047ab9 */ /* 0x000fe20000000800 */
[----:B------:R-:W-:Y:S01]  /*c24b0*/  ISETP.LT.AND P4, PT, R12, UR5, !P2 ;  /* 0x000000050c007c0c */ /* 0x000fe2000d781270 */
[----:B------:R-:W4:Y:S01]  /*c24c0*/  LDL.LU.64 R16, [R1+0xc50] ;  /* 0x000c500001107983 */ /* 0x000f220000300a00 */
[----:B------:R-:W-:Y:S01]  /*c24d0*/  PRMT R0, R57, 0x7770, RZ ;  /* 0x0000777039007816 */ /* 0x000fe200000000ff */
[----:B------:R-:W-:Y:S01]  /*c24e0*/  ULDC UR5, c[0x0][0x228] ;  /* 0x00008a0000057ab9 */ /* 0x000fe20000000800 */
[----:B------:R-:W-:Y:S01]  /*c24f0*/  ISETP.LT.AND P5, PT, R60, UR6, !P2 ;  /* 0x000000063c007c0c */ /* 0x000fe2000d7a1270 */
[----:B------:R-:W-:Y:S01]  /*c2500*/  ULDC UR6, c[0x0][0x228] ;  /* 0x00008a0000067ab9 */ /* 0x000fe20000000800 */
[----:B------:R-:W-:Y:S01]  /*c2510*/  ISETP.LT.AND P6, PT, R59, UR4, !P2 ;  /* 0x000000043b007c0c */ /* 0x000fe2000d7c1270 */
[----:B------:R-:W-:-:S04]  /*c2520*/  ULDC UR4, c[0x0][0x228] ;  /* 0x00008a0000047ab9 */ /* 0x000fc80000000800 */
[----:B------:R-:W-:Y:S01]  /*c2530*/  @P3 STG.E.U8 desc[UR24][R18.64], R6 ;  /* 0x0000000612003986 */ /* 0x000fe2000c101118 */
[----:B------:R-:W-:Y:S01]  /*c2540*/  ISETP.LT.AND P2, PT, R55, UR4, !P2 ;  /* 0x0000000437007c0c */ /* 0x000fe2000d741270 */
[----:B------:R-:W-:Y:S02]  /*c2550*/  ULDC UR4, c[0x0][0x228] ;  /* 0x00008a0000047ab9 */ /* 0x000fe40000000800 */
[----:B------:R-:W-:Y:S01]  /*c2560*/  ISETP.LT.AND P3, PT, R61, UR4, !P1 ;  /* 0x000000043d007c0c */ /* 0x000fe2000cf61270 */
[----:B------:R-:W-:Y:S01]  /*c2570*/  ULDC UR4, c[0x0][0x22c] ;  /* 0x00008b0000047ab9 */ /* 0x000fe20000000800 */
[C---:B------:R-:W-:Y:S02]  /*c2580*/  PRMT R2, R57.reuse, 0x7771, RZ ;  /* 0x0000777139027816 */ /* 0x040fe400000000ff */
[C---:B------:R-:W-:Y:S02]  /*c2590*/  PRMT R3, R57.reuse, 0x7772, RZ ;  /* 0x0000777239037816 */ /* 0x040fe400000000ff */
[----:B------:R-:W-:Y:S01]  /*c25a0*/  PRMT R4, R57, 0x7773, RZ ;  /* 0x0000777339047816 */ /* 0x000fe200000000ff */
[----:B--2---:R0:W-:Y:S01]  /*c25b0*/  @P4 STG.E.U8 desc[UR24][R8.64], R0 ;  /* 0x0000000008004986 */ /* 0x0041e2000c101118 */
[----:B------:R-:W-:Y:S01]  /*c25c0*/  ISETP.LT.AND P4, PT, R52, UR5, !P1 ;  /* 0x0000000534007c0c */ /* 0x000fe2000cf81270 */
[----:B------:R-:W-:-:S02]  /*c25d0*/  ULDC UR5, c[0x0][0x228] ;  /* 0x00008a0000057ab9 */ /* 0x000fc40000000800 */
[----:B0-----:R-:W2:Y:S04]  /*c25e0*/  LDL.LU.64 R8, [R1+0xc48] ;  /* 0x000c480001087983 */ /* 0x001ea80000300a00 */
[----:B------:R-:W2:Y:S04]  /*c25f0*/  LDL.LU R57, [R1+0x240] ;  /* 0x0002400001397983 */ /* 0x000ea80000300800 */
[----:B---3--:R0:W-:Y:S04]  /*c2600*/  @P5 STG.E.U8 desc[UR24][R28.64], R2 ;  /* 0x000000021c005986 */ /* 0x0081e8000c101118 */
[----:B------:R1:W-:Y:S04]  /*c2610*/  @P6 STG.E.U8 desc[UR24][R24.64], R3 ;  /* 0x0000000318006986 */ /* 0x0003e8000c101118 */
[----:B0-----:R-:W3:Y:S01]  /*c2620*/  LDL.LU.64 R28, [R1+0xc40] ;  /* 0x000c4000011c7983 */ /* 0x001ee20000300a00 */
[----:B------:R-:W-:-:S02]  /*c2630*/  PRMT R2, R56, 0x7770, RZ ;  /* 0x0000777038027816 */ /* 0x000fc400000000ff */
[----:B-1----:R-:W-:Y:S01]  /*c2640*/  PRMT R3, R56, 0x7771, RZ ;  /* 0x0000777138037816 */ /* 0x002fe200000000ff */
[----:B------:R0:W-:Y:S04]  /*c2650*/  @P2 STG.E.U8 desc[UR24][R14.64], R4 ;  /* 0x000000040e002986 */ /* 0x0001e8000c101118 */
[----:B----4-:R-:W-:Y:S04]  /*c2660*/  @P3 STG.E.U8 desc[UR24][R20.64], R2 ;  /* 0x0000000214003986 */ /* 0x010fe8000c101118 */
[----:B0-----:R-:W4:Y:S04]  /*c2670*/  LDL.LU.64 R14, [R1+0xc38] ;  /* 0x000c3800010e7983 */ /* 0x001f280000300a00 */
[----:B------:R0:W-:Y:S04]  /*c2680*/  @P4 STG.E.U8 desc[UR24][R10.64], R3 ;  /* 0x000000030a004986 */ /* 0x0001e8000c101118 */
[----:B0-----:R-:W4:Y:S01]  /*c2690*/  LDL.LU.64 R10, [R1+0xc28] ;  /* 0x000c2800010a7983 */ /* 0x001f220000300a00 */
[----:B------:R-:W-:Y:S01]  /*c26a0*/  ISETP.LT.AND P6, PT, R53, UR5, !P1 ;  /* 0x0000000535007c0c */ /* 0x000fe2000cfc1270 */
[----:B------:R-:W-:Y:S01]  /*c26b0*/  VIADD R0, R58, 0x69 ;  /* 0x000000693a007836 */ /* 0x000fe20000000000 */
[----:B------:R-:W-:Y:S01]  /*c26c0*/  ISETP.LT.AND P5, PT, R13, UR6, !P1 ;  /* 0x000000060d007c0c */ /* 0x000fe2000cfa1270 */
[----:B------:R-:W4:Y:S01]  /*c26d0*/  LDL.LU R7, [R1+0x230] ;  /* 0x0002300001077983 */ /* 0x000f220000300800 */
[----:B------:R-:W-:Y:S01]  /*c26e0*/  PRMT R2, R56, 0x7773, RZ ;  /* 0x0000777338027816 */ /* 0x000fe200000000ff */
[----:B------:R-:W-:Y:S01]  /*c26f0*/  ULDC UR5, c[0x0][0x228] ;  /* 0x00008a0000057ab9 */ /* 0x000fe20000000800 */
[----:B------:R-:W-:Y:S01]  /*c2700*/  ISETP.GE.AND P2, PT, R0, UR4, PT ;  /* 0x0000000400007c0c */ /* 0x000fe2000bf46270 */
[----:B------:R-:W4:Y:S01]  /*c2710*/  LDL.LU.64 R24, [R1+0xc30] ;  /* 0x000c300001187983 */ /* 0x000f220000300a00 */
[----:B------:R-:W-:Y:S01]  /*c2720*/  PRMT R0, R56, 0x7772, RZ ;  /* 0x0000777238007816 */ /* 0x000fe200000000ff */
[----:B------:R-:W-:Y:S01]  /*c2730*/  ULDC UR4, c[0x0][0x228] ;  /* 0x00008a0000047ab9 */ /* 0x000fe20000000800 */
[----:B------:R-:W-:Y:S01]  /*c2740*/  ULDC UR6, c[0x0][0x228] ;  /* 0x00008a0000067ab9 */ /* 0x000fe20000000800 */
[----:B------:R-:W4:Y:S04]  /*c2750*/  LDL.LU.64 R20, [R1+0xc20] ;  /* 0x000c200001147983 */ /* 0x000f280000300a00 */
[----:B------:R0:W-:Y:S01]  /*c2760*/  @P6 STG.E.U8 desc[UR24][R16.64], R0 ;  /* 0x0000000010006986 */ /* 0x0001e2000c101118 */
[----:B------:R-:W-:Y:S01]  /*c2770*/  ISETP.LT.AND P4, PT, R12, UR4, !P1 ;  /* 0x000000040c007c0c */ /* 0x000fe2000cf81270 */
[----:B------:R-:W-:-:S02]  /*c2780*/  ULDC UR4, c[0x0][0x228] ;  /* 0x00008a0000047ab9 */ /* 0x000fc40000000800 */
[----:B0-----:R-:W4:Y:S01]  /*c2790*/  LDL.LU.64 R16, [R1+0xc18] ;  /* 0x000c180001107983 */ /* 0x001f220000300a00 */
[----:B------:R-:W-:Y:S01]  /*c27a0*/  ISETP.LT.AND P6, PT, R59, UR5, !P1 ;  /* 0x000000053b007c0c */ /* 0x000fe2000cfc1270 */
[----:B------:R-:W-:Y:S01]  /*c27b0*/  VIADD R0, R58, 0x6a ;  /* 0x0000006a3a007836 */ /* 0x000fe20000000000 */
[----:B------:R-:W-:Y:S01]  /*c27c0*/  ULDC UR5, c[0x0][0x228] ;  /* 0x00008a0000057ab9 */ /* 0x000fe20000000800 */
[----:B--2---:R0:W-:Y:S01]  /*c27d0*/  @P5 STG.E.U8 desc[UR24][R8.64], R2 ;  /* 0x0000000208005986 */ /* 0x0041e2000c101118 */
[----:B------:R-:W-:Y:S01]  /*c27e0*/  ISETP.LT.AND P5, PT, R60, UR4, !P1 ;  /* 0x000000043c007c0c */ /* 0x000fe2000cfa1270 */
[----:B------:R-:W-:Y:S02]  /*c27f0*/  ULDC UR4, c[0x0][0x22c] ;  /* 0x00008b0000047ab9 */ /* 0x000fe40000000800 */
[----:B0-----:R-:W2:Y:S01]  /*c2800*/  LDL.LU.64 R8, [R1+0xc08] ;  /* 0x000c080001087983 */ /* 0x001ea20000300a00 */
[C---:B------:R-:W-:Y:S02]  /*c2810*/  PRMT R2, R57.reuse, 0x7770, RZ ;  /* 0x0000777039027816 */ /* 0x040fe400000000ff */
[----:B------:R-:W-:Y:S01]  /*c2820*/  ISETP.GE.AND P3, PT, R0, UR4, PT ;  /* 0x0000000400007c0c */ /* 0x000fe2000bf66270 */
[----:B------:R-:W2:Y:S01]  /*c2830*/  LDL.LU R56, [R1+0x220] ;  /* 0x0002200001387983 */ /* 0x000ea20000300800 */
[----:B------:R-:W-:Y:S01]  /*c2840*/  PRMT R0, R57, 0x7771, RZ ;  /* 0x0000777139007816 */ /* 0x000fe200000000ff */
[----:B------:R-:W-:-:S02]  /*c2850*/  ULDC UR4, c[0x0][0x228] ;  /* 0x00008a0000047ab9 */ /* 0x000fc40000000800 */
[----:B---3--:R0:W-:Y:S02]  /*c2860*/  @P4 STG.E.U8 desc[UR24][R28.64], R2 ;  /* 0x000000021c004986 */ /* 0x0081e4000c101118 */
[----:B0-----:R-:W-:Y:S02]  /*c2870*/  PRMT R2, R57, 0x7772, RZ ;  /* 0x0000777239027816 */ /* 0x001fe400000000ff */
[----:B----4-:R0:W-:Y:S04]  /*c2880*/  @P5 STG.E.U8 desc[UR24][R14.64], R0 ;  /* 0x000000000e005986 */ /* 0x0101e8000c101118 */
[----:B0-----:R-:W3:Y:S04]  /*c2890*/  LDL.LU.64 R14, [R1+0xc10] ;  /* 0x000c1000010e7983 */ /* 0x001ee80000300a00 */
[----:B------:R0:W-:Y:S04]  /*c28a0*/  @P6 STG.E.U8 desc[UR24][R10.64], R2 ;  /* 0x000000020a006986 */ /* 0x0001e8000c101118 */
[----:B0-----:R-:W4:Y:S01]  /*c28b0*/  LDL.LU.64 R10, [R1+0xbf8] ;  /* 0x000bf800010a7983 */ /* 0x001f220000300a00 */
[----:B------:R-:W-:Y:S01]  /*c28c0*/  ISETP.LT.AND P1, PT, R55, UR4, !P1 ;  /* 0x0000000437007c0c */ /* 0x000fe2000cf21270 */
[----:B------:R-:W-:Y:S01]  /*c28d0*/  ULDC UR4, c[0x0][0x228] ;  /* 0x00008a0000047ab9 */ /* 0x000fe20000000800 */
[----:B------:R-:W-:Y:S01]  /*c28e0*/  ISETP.LT.AND P4, PT, R61, UR5, !P2 ;  /* 0x000000053d007c0c */ /* 0x000fe2000d781270 */
[----:B------:R-:W4:Y:S01]  /*c28f0*/  LDL.LU.64 R18, [R1+0xbf0] ;  /* 0x000bf00001127983 */ /* 0x000f220000300a00 */
[----:B------:R-:W-:Y:S01]  /*c2900*/  ISETP.LT.AND P6, PT, R52, UR4, !P2 ;  /* 0x0000000434007c0c */ /* 0x000fe2000d7c1270 */
[----:B------:R-:W-:Y:S01]  /*c2910*/  ULDC UR4, c[0x0][0x228] ;  /* 0x00008a0000047ab9 */ /* 0x000fe20000000800 */
[----:B------:R-:W-:Y:S01]  /*c2920*/  PRMT R0, R57, 0x7773, RZ ;  /* 0x0000777339007816 */ /* 0x000fe200000000ff */
[----:B------:R-:W-:Y:S01]  /*c2930*/  ULDC UR5, c[0x0][0x228] ;  /* 0x00008a0000057ab9 */ /* 0x000fe20000000800 */
[----:B------:R-:W-:Y:S01]  /*c2940*/  ISETP.LT.AND P5, PT, R53, UR4, !P2 ;  /* 0x0000000435007c0c */ /* 0x000fe2000d7a1270 */
[----:B------:R-:W-:Y:S01]  /*c2950*/  ULDC UR4, c[0x0][0x228] ;  /* 0x00008a0000047ab9 */ /* 0x000fe20000000800 */
[----:B------:R-:W-:-:S03]  /*c2960*/  PRMT R2, R7, 0x7770, RZ ;  /* 0x0000777007027816 */ /* 0x000fc600000000ff */
[----:B------:R0:W-:Y:S04]  /*c2970*/  @P1 STG.E.U8 desc[UR24][R24.64], R0 ;  /* 0x0000000018001986 */ /* 0x0001e8000c101118 */
[----:B------:R1:W-:Y:S01]  /*c2980*/  @P4 STG.E.U8 desc[UR24][R20.64], R2 ;  /* 0x0000000214004986 */ /* 0x0003e2000c101118 */
[----:B0-----:R-:W-:-:S03]  /*c2990*/  PRMT R0, R7, 0x7771, RZ ;  /* 0x0000777107007816 */ /* 0x001fc600000000ff */
[----:B-1----:R-:W4:Y:S01]  /*c29a0*/  LDL.LU.64 R20, [R1+0xa10] ;  /* 0x000a100001147983 */ /* 0x002f220000300a00 */
[----:B------:R-:W-:-:S03]  /*c29b0*/  PRMT R2, R7, 0x7772, RZ ;  /* 0x0000777207027816 */ /* 0x000fc600000000ff */
[----:B------:R-:W4:Y:S04]  /*c29c0*/  LDL.LU R57, [R1+0x184] ;  /* 0x0001840001397983 */ /* 0x000f280000300800 */
[----:B------:R0:W-:Y:S01]  /*c29d0*/  @P6 STG.E.U8 desc[UR24][R16.64], R0 ;  /* 0x0000000010006986 */ /* 0x0001e2000c101118 */
[----:B------:R-:W-:Y:S01]  /*c29e0*/  ISETP.LT.AND P1, PT, R13, UR4, !P2 ;  /* 0x000000040d007c0c */ /* 0x000fe2000d721270 */
[----:B------:R-:W-:Y:S02]  /*c29f0*/  ULDC UR4, c[0x0][0x22c] ;  /* 0x00008b0000047ab9 */ /* 0x000fe40000000800 */
[----:B0-----:R-:W4:Y:S01]  /*c2a00*/  LDL.LU.64 R16, [R1+0xbc8] ;  /* 0x000bc80001107983 */ /* 0x001f220000300a00 */
[----:B------:R-:W-:Y:S02]  /*c2a10*/  ISETP.LT.AND P4, PT, R12, UR5, !P2 ;  /* 0x000000050c007c0c */ /* 0x000fe4000d781270 */
[----:B--2---:R-:W-:Y:S01]  /*c2a20*/  PRMT R3, R56, 0x7770, RZ ;  /* 0x0000777038037816 */ /* 0x004fe200000000ff */
[----:B------:R0:W-:Y:S01]  /*c2a30*/  @P5 STG.E.U8 desc[UR24][R8.64], R2 ;  /* 0x0000000208005986 */ /* 0x0001e2000c101118 */
[----:B------:R-:W-:Y:S01]  /*c2a40*/  VIADD R0, R58, 0x6b ;  /* 0x0000006b3a007836 */ /* 0x000fe20000000000 */
[----:B------:R-:W-:-:S02]  /*c2a50*/  ULDC UR5, c[0x0][0x228] ;  /* 0x00008a0000057ab9 */ /* 0x000fc40000000800 */
[----:B0-----:R-:W2:Y:S01]  /*c2a60*/  LDL.LU.64 R8, [R1+0x3f8] ;  /* 0x0003f80001087983 */ /* 0x001ea20000300a00 */
[----:B------:R-:W-:-:S03]  /*c2a70*/  PRMT R2, R7, 0x7773, RZ ;  /* 0x0000777307027816 */ /* 0x000fc600000000ff */
[----:B------:R-:W2:Y:S04]  /*c2a80*/  LDL.LU.64 R28, [R1+0x3e8] ;  /* 0x0003e800011c7983 */ /* 0x000ea80000300a00 */
[----:B------:R-:W2:Y:S04]  /*c2a90*/  LDL.LU.64 R24, [R1+0x3c8] ;  /* 0x0003c80001187983 */ /* 0x000ea80000300a00 */
[----:B---3--:R-:W-:Y:S04]  /*c2aa0*/  @P1 STG.E.U8 desc[UR24][R14.64], R2 ;  /* 0x000000020e001986 */ /* 0x008fe8000c101118 */
[----:B----4-:R0:W-:Y:S04]  /*c2ab0*/  @P4 STG.E.U8 desc[UR24][R10.64], R3 ;  /* 0x000000030a004986 */ /* 0x0101e8000c101118 */
[----:B0-----:R-:W3:Y:S01]  /*c2ac0*/  LDL.LU.64 R10, [R1+0x3c0] ;  /* 0x0003c000010a7983 */ /* 0x001ee20000300a00 */
[----:B------:R-:W-:Y:S01]  /*c2ad0*/  ISETP.LT.AND P5, PT, R60, UR5, !P2 ;  /* 0x000000053c007c0c */ /* 0x000fe2000d7a1270 */
[----:B------:R-:W-:Y:S01]  /*c2ae0*/  ULDC UR5, c[0x0][0x228] ;  /* 0x00008a0000057ab9 */ /* 0x000fe20000000800 */
[----:B------:R-:W-:Y:S01]  /*c2af0*/  ISETP.LT.AND P6, PT, R59, UR6, !P2 ;  /* 0x000000063b007c0c */ /* 0x000fe2000d7c1270 */
[----:B------:R-:W4:Y:S01]  /*c2b00*/  LDL.LU R14, [R1+0x244] ;  /* 0x00024400010e7983 */ /* 0x000f220000300800 */
[----:B------:R-:W-:Y:S01]  /*c2b10*/  ISETP.GE.AND P1, PT, R0, UR4, PT ;  /* 0x0000000400007c0c */ /* 0x000fe2000bf26270 */
[----:B------:R-:W-:Y:S01]  /*c2b20*/  ULDC UR4, c[0x0][0x228] ;  /* 0x00008a0000047ab9 */ /* 0x000fe20000000800 */
[----:B------:R-:W-:Y:S01]  /*c2b30*/  ISETP.LT.AND P4, PT, R61, UR5, !P3 ;  /* 0x000000053d007c0c */ /* 0x000fe2000df81270 */
[----:B------:R-:W-:Y:S01]  /*c2b40*/  ULDC UR5, c[0x0][0x228] ;  /* 0x00008a0000057ab9 */ /* 0x000fe20000000800 */
[----:B------:R-:W-:Y:S01]  /*c2b50*/  ISETP.LT.AND P2, PT, R55, UR4, !P2 ;  /* 0x0000000437007c0c */ /* 0x000fe2000d741270 */
[----:B------:R-:W-:Y:S01]  /*c2b60*/  ULDC UR4, c[0x0][0x228] ;  /* 0x00008a0000047ab9 */ /* 0x000fe20000000800 */
[C---:B------:R-:W-:Y:S01]  /*c2b70*/  PRMT R0, R56.reuse, 0x7771, RZ ;  /* 0x0000777138007816 */ /* 0x040fe200000000ff */
[----:B------:R-:W-:Y:S01]  /*c2b80*/  ULDC UR6, c[0x0][0x228] ;  /* 0x00008a0000067ab9 */ /* 0x000fe20000000800 */
[----:B------:R-:W-:-:S03]  /*c2b90*/  PRMT R2, R56, 0x7772, RZ ;  /* 0x0000777238027816 */ /* 0x000fc600000000ff */
[----:B------:R0:W-:Y:S04]  /*c2ba0*/  @P5 STG.E.U8 desc[UR24][R18.64], R0 ;  /* 0x0000000012005986 */ /* 0x0001e8000c101118 */
[----:B------:R1:W-:Y:S01]  /*c2bb0*/  @P6 STG.E.U8 desc[UR24][R20.64], R2 ;  /* 0x0000000214006986 */ /* 0x0003e2000c101118 */
[----:B0-----:R-:W-:-:S03]  /*c2bc0*/  PRMT R0, R56, 0x7773, RZ ;  /* 0x0000777338007816 */ /* 0x001fc600000000ff */
[----:B-1----:R-:W4:Y:S01]  /*c2bd0*/  LDL.LU.64 R20, [R1+0x398] ;  /* 0x0003980001147983 */ /* 0x002f220000300a00 */
[----:B------:R-:W-:-:S03]  /*c2be0*/  PRMT R2, R57, 0x7770, RZ ;  /* 0x0000777039027816 */ /* 0x000fc600000000ff */
[----:B------:R0:W-:Y:S01]  /*c2bf0*/  @P2 STG.E.U8 desc[UR24][R16.64], R0 ;  /* 0x0000000010002986 */ /* 0x0001e2000c101118 */
[----:B------:R-:W-:Y:S01]  /*c2c00*/  ISETP.LT.AND P6, PT, R52, UR4, !P3 ;  /* 0x0000000434007c0c */ /* 0x000fe2000dfc1270 */
[----:B------:R-:W-:Y:S01]  /*c2c10*/  ULDC UR4, c[0x0][0x228] ;  /* 0x00008a0000047ab9 */ /* 0x000fe20000000800 */
[----:B------:R-:W-:Y:S01]  /*c2c20*/  ISETP.LT.AND P5, PT, R53, UR5, !P3 ;  /* 0x0000000535007c0c */ /* 0x000fe2000dfa1270 */
[----:B------:R-:W-:Y:S01]  /*c2c30*/  ULDC UR5, c[0x0][0x228] ;  /* 0x00008a0000057ab9 */ /* 0x000fe20000000800 */
[----:B0-----:R-:W-:Y:S01]  /*c2c40*/  PRMT R0, R57, 0x7771, RZ ;  /* 0x0000777139007816 */ /* 0x001fe200000000ff */
[----:B--2---:R0:W-:Y:S01]  /*c2c50*/  @P4 STG.E.U8 desc[UR24][R8.64], R2 ;  /* 0x0000000208004986 */ /* 0x0041e2000c101118 */
[----:B------:R-:W-:Y:S01]  /*c2c60*/  ISETP.LT.AND P4, PT, R13, UR4, !P3 ;  /* 0x000000040d007c0c */ /* 0x000fe2000df81270 */
[----:B------:R-:W-:Y:S02]  /*c2c70*/  ULDC UR4, c[0x0][0x228] ;  /* 0x00008a0000047ab9 */ /* 0x000fe40000000800 */
[----:B0-----:R-:W2:Y:S04]  /*c2c80*/  LDL.LU.64 R8, [R1+0x3a8] ;  /* 0x0003a80001087983 */ /* 0x001ea80000300a00 */
[----:B------:R-:W2:Y:S01]  /*c2c90*/  LDL.LU.64 R16, [R1+0x3a0] ;  /* 0x0003a00001107983 */ /* 0x000ea20000300a00 */
[----:B------:R-:W-:-:S03]  /*c2ca0*/  PRMT R2, R57, 0x7772, RZ ;  /* 0x0000777239027816 */ /* 0x000fc600000000ff */
[----:B------:R-:W2:Y:S04]  /*c2cb0*/  LDL.LU R56, [R1+0x234] ;  /* 0x0002340001387983 */ /* 0x000ea80000300800 */
[----:B------:R0:W-:Y:S04]  /*c2cc0*/  @P6 STG.E.U8 desc[UR24][R28.64], R0 ;  /* 0x000000001c006986 */ /* 0x0001e8000c101118 */
[----:B------:R-:W2:Y:S04]  /*c2cd0*/  LDL.LU.64 R18, [R1+0x3e0] ;  /* 0x0003e00001127983 */ /* 0x000ea80000300a00 */
[----:B------:R1:W-:Y:S01]  /*c2ce0*/  @P5 STG.E.U8 desc[UR24][R24.64], R2 ;  /* 0x0000000218005986 */ /* 0x0003e2000c101118 */
[----:B0-----:R-:W-:-:S03]  /*c2cf0*/  PRMT R0, R57, 0x7773, RZ ;  /* 0x0000777339007816 */ /* 0x001fc600000000ff */
[----:B------:R-:W2:Y:S04]  /*c2d00*/  LDL.LU.64 R28, [R1+0x3b8] ;  /* 0x0003b800011c7983 */ /* 0x000ea80000300a00 */
[----:B-1----:R-:W2:Y:S04]  /*c2d10*/  LDL.LU.64 R24, [R1+0x3b0] ;  /* 0x0003b00001187983 */ /* 0x002ea80000300a00 */
[----:B---3--:R0:W-:Y:S04]  /*c2d20*/  @P4 STG.E.U8 desc[UR24][R10.64], R0 ;  /* 0x000000000a004986 */ /* 0x0081e8000c101118 */
[----:B0-----:R-:W3:Y:S01]  /*c2d30*/  LDL.LU.64 R10, [R1+0x3d8] ;  /* 0x0003d800010a7983 */ /* 0x001ee20000300a00 */
[----:B------:R-:W-:Y:S01]  /*c2d40*/  ISETP.LT.AND P2, PT, R12, UR4, !P3 ;  /* 0x000000040c007c0c */ /* 0x000fe2000df41270 */
[----:B------:R-:W-:-:S02]  /*c2d50*/  ULDC UR4, c[0x0][0x228] ;  /* 0x00008a0000047ab9 */ /* 0x000fc40000000800 */
[----:B------:R-:W-:Y:S01]  /*c2d60*/  ISETP.LT.AND P5, PT, R60, UR4, !P3 ;  /* 0x000000043c007c0c */ /* 0x000fe2000dfa1270 */
[----:B------:R-:W-:Y:S01]  /*c2d70*/  ULDC UR4, c[0x0][0x228] ;  /* 0x00008a0000047ab9 */ /* 0x000fe20000000800 */
[C---:B----4-:R-:W-:Y:S02]  /*c2d80*/  PRMT R2, R14.reuse, 0x7770, RZ ;  /* 0x000077700e027816 */ /* 0x050fe400000000ff */
[----:B------:R-:W-:Y:S02]  /*c2d90*/  PRMT R0, R14, 0x7771, RZ ;  /* 0x000077710e007816 */ /* 0x000fe400000000ff */
[----:B------:R-:W-:Y:S01]  /*c2da0*/  ISETP.LT.AND P4, PT, R59, UR5, !P3 ;  /* 0x000000053b007c0c */ /* 0x000fe2000df81270 */
[----:B------:R-:W-:-:S03]  /*c2db0*/  ULDC UR5, c[0x0][0x228] ;  /* 0x00008a0000057ab9 */ /* 0x000fc60000000800 */
[----:B------:R0:W-:Y:S01]  /*c2dc0*/  @P2 STG.E.U8 desc[UR24][R20.64], R2 ;  /* 0x0000000214002986 */ /* 0x0001e2000c101118 */
[----:B------:R-:W-:Y:S01]  /*c2dd0*/  ISETP.LT.AND P3, PT, R55, UR4, !P3 ;  /* 0x0000000437007c0c */ /* 0x000fe2000df61270 */
[----:B------:R-:W-:Y:S02]  /*c2de0*/  ULDC UR4, c[0x0][0x228] ;  /* 0x00008a0000047ab9 */ /* 0x000fe40000000800 */
[----:B0-----:R-:W4:Y:S04]  /*c2df0*/  LDL.LU.64 R20, [R1+0x420] ;  /* 0x0004200001147983 */ /* 0x001f280000300a00 */
[----:B------:R-:W4:Y:S01]  /*c2e00*/  LDL.LU R57, [R1+0x224] ;  /* 0x0002240001397983 */ /* 0x000f220000300800 */
[----:B------:R-:W-:Y:S02]  /*c2e10*/  PRMT R2, R14, 0x7772, RZ ;  /* 0x000077720e027816 */ /* 0x000fe400000000ff */
[----:B------:R-:W-:Y:S01]  /*c2e20*/  ISETP.LT.AND P6, PT, R61, UR5, !P1 ;  /* 0x000000053d007c0c */ /* 0x000fe2000cfc1270 */
[----:B------:R-:W-:Y:S01]  /*c2e30*/  ULDC UR5, c[0x0][0x228] ;  /* 0x00008a0000057ab9 */ /* 0x000fe20000000800 */
[----:B------:R-:W-:Y:S01]  /*c2e40*/  ISETP.LT.AND P2, PT, R52, UR6, !P1 ;  /* 0x0000000634007c0c */ /* 0x000fe2000cf41270 */
[----:B------:R-:W-:Y:S01]  /*c2e50*/  ULDC UR6, c[0x0][0x228] ;  /* 0x00008a0000067ab9 */ /* 0x000fe20000000800 */
[----:B--2---:R0:W-:Y:S04]  /*c2e60*/  @P5 STG.E.U8 desc[UR24][R8.64], R0 ;  /* 0x0000000008005986 */ /* 0x0041e8000c101118 */
[----:B------:R1:W-:Y:S04]  /*c2e70*/  @P4 STG.E.U8 desc[UR24][R16.64], R2 ;  /* 0x0000000210004986 */ /* 0x0003e8000c101118 */
[----:B0-----:R-:W2:Y:S01]  /*c2e80*/  LDL.LU.64 R8, [R1+0x630] ;  /* 0x0006300001087983 */ /* 0x001ea20000300a00 */
[----:B------:R-:W-:Y:S01]  /*c2e90*/  ISETP.LT.AND P4, PT, R53, UR4, !P1 ;  /* 0x0000000435007c0c */ /* 0x000fe2000cf81270 */
[----:B------:R-:W-:-:S02]  /*c2ea0*/  ULDC UR4, c[0x0][0x228] ;  /* 0x00008a0000047ab9 */ /* 0x000fc40000000800 */
[----:B-1----:R-:W2:Y:S01]  /*c2eb0*/  LDL.LU.64 R16, [R1+0xba8] ;  /* 0x000ba80001107983 */ /* 0x002ea20000300a00 */
[----:B------:R-:W-:Y:S02]  /*c2ec0*/  PRMT R0, R14, 0x7773, RZ ;  /* 0x000077730e007816 */ /* 0x000fe400000000ff */
[C---:B------:R-:W-:Y:S01]  /*c2ed0*/  PRMT R2, R56.reuse, 0x7770, RZ ;  /* 0x0000777038027816 */ /* 0x040fe200000000ff */
[----:B------:R-:W2:Y:S01]  /*c2ee0*/  LDL.LU.64 R14, [R1+0xb80] ;  /* 0x000b8000010e7983 */ /* 0x000ea20000300a00 */
[----:B------:R-:W-:-:S03]  /*c2ef0*/  PRMT R3, R56, 0x7771, RZ ;  /* 0x0000777138037816 */ /* 0x000fc600000000ff */
[----:B------:R0:W-:Y:S04]  /*c2f00*/  @P3 STG.E.U8 desc[UR24][R18.64], R0 ;  /* 0x0000000012003986 */ /* 0x0001e8000c101118 */
[----:B------:R-:W-:Y:S04]  /*c2f10*/  @P6 STG.E.U8 desc[UR24][R28.64], R2 ;  /* 0x000000021c006986 */ /* 0x000fe8000c101118 */
[----:B------:R-:W-:Y:S01]  /*c2f20*/  @P2 STG.E.U8 desc[UR24][R24.64], R3 ;  /* 0x0000000318002986 */ /* 0x000fe2000c101118 */
[----:B0-----:R-:W-:-:S05]  /*c2f30*/  PRMT R0, R56, 0x7772, RZ ;  /* 0x0000777238007816 */ /* 0x001fca00000000ff */
[----:B---3--:R0:W-:Y:S04]  /*c2f40*/  @P4 STG.E.U8 desc[UR24][R10.64], R0 ;  /* 0x000000000a004986 */ /* 0x0081e8000c101118 */
[----:B0-----:R-:W3:Y:S01]  /*c2f50*/  LDL.LU.64 R10, [R1+0xb90] ;  /* 0x000b9000010a7983 */ /* 0x001ee20000300a00 */
[----:B------:R-:W-:Y:S02]  /*c2f60*/  ISETP.LT.AND P3, PT, R13, UR4, !P1 ;  /* 0x000000040d007c0c */ /* 0x000fe4000cf61270 */
[----:B------:R-:W-:Y:S01]  /*c2f70*/  ISETP.LT.AND P5, PT, R12, UR5, !P1 ;  /* 0x000000050c007c0c */ /* 0x000fe2000cfa1270 */
[----:B------:R-:W-:Y:S01]  /*c2f80*/  VIADD R0, R58, 0x6c ;  /* 0x0000006c3a007836 */ /* 0x000fe20000000000 */
[----:B------:R-:W-:Y:S01]  /*c2f90*/  ULDC UR4, c[0x0][0x22c] ;  /* 0x00008b0000047ab9 */ /* 0x000fe20000000800 */
[----:B------:R-:W-:Y:S01]  /*c2fa0*/  ULDC UR5, c[0x0][0x228] ;  /* 0x00008a0000057ab9 */ /* 0x000fe20000000800 */
[----:B------:R-:W-:-:S02]  /*c2fb0*/  PRMT R2, R56, 0x7773, RZ ;  /* 0x0000777338027816 */ /* 0x000fc400000000ff */
[----:B------:R-:W-:Y:S01]  /*c2fc0*/  ISETP.GE.AND P2, PT, R0, UR4, PT ;  /* 0x0000000400007c0c */ /* 0x000fe2000bf46270 */
[----:B------:R-:W3:Y:S01]  /*c2fd0*/  LDL.LU R56, [R1+0x188] ;  /* 0x0001880001387983 */ /* 0x000ee20000300800 */
[----:B------:R-:W-:Y:S01]  /*c2fe0*/  ISETP.LT.AND P6, PT, R60, UR5, !P1 ;  /* 0x000000053c007c0c */ /* 0x000fe2000cfc1270 */
[----:B------:R-:W-:Y:S01]  /*c2ff0*/  ULDC UR5, c[0x0][0x228] ;  /* 0x00008a0000057ab9 */ /* 0x000fe20000000800 */
[----:B------:R-:W-:Y:S01]  /*c3000*/  ULDC UR4, c[0x0][0x228] ;  /* 0x00008a0000047ab9 */ /* 0x000fe20000000800 */
[----:B------:R-:W3:Y:S04]  /*c3010*/  LDL.LU.64 R18, [R1+0xb78] ;  /* 0x000b780001127983 */ /* 0x000ee80000300a00 */
[----:B----4-:R0:W-:Y:S01]  /*c3020*/  @P3 STG.E.U8 desc[UR24][R20.64], R2 ;  /* 0x0000000214003986 */ /* 0x0101e2000c101118 */
[----:B------:R-:W-:-:S02]  /*c3030*/  PRMT R0, R57, 0x7770, RZ ;  /* 0x0000777039007816 */ /* 0x000fc400000000ff */
[----:B------:R-:W-:Y:S01]  /*c3040*/  ISETP.LT.AND P4, PT, R59, UR5, !P1 ;  /* 0x000000053b007c0c */ /* 0x000fe2000cf81270 */
[----:B------:R-:W-:Y:S01]  /*c3050*/  ULDC UR5, c[0x0][0x228] ;  /* 0x00008a0000057ab9 */ /* 0x000fe20000000800 */
[----:B0-----:R-:W-:Y:S02]  /*c3060*/  PRMT R2, R57, 0x7771, RZ ;  /* 0x0000777139027816 */ /* 0x001fe400000000ff */
[----:B------:R-:W-:Y:S01]  /*c3070*/  ISETP.LT.AND P3, PT, R55, UR4, !P1 ;  /* 0x0000000437007c0c */ /* 0x000fe2000cf61270 */
[----:B------:R-:W-:Y:S01]  /*c3080*/  ULDC UR4, c[0x0][0x228] ;  /* 0x00008a0000047ab9 */ /* 0x000fe20000000800 */
[----:B--2---:R0:W-:Y:S04]  /*c3090*/  @P5 STG.E.U8 desc[UR24][R8.64], R0 ;  /* 0x0000000008005986 */ /* 0x0041e8000c101118 */
[----:B------:R1:W-:Y:S04]  /*c30a0*/  @P6 STG.E.U8 desc[UR24][R16.64], R2 ;  /* 0x0000000210006986 */ /* 0x0003e8000c101118 */
[----:B0-----:R-:W2:Y:S04]  /*c30b0*/  LDL.LU.64 R8, [R1+0xb48] ;  /* 0x000b480001087983 */ /* 0x001ea80000300a00 */
[----:B------:R-:W4:Y:S04]  /*c30c0*/  LDL.LU.64 R28, [R1+0xb40] ;  /* 0x000b4000011c7983 */ /* 0x000f280000300a00 */
[----:B-1----:R-:W4:Y:S04]  /*c30d0*/  LDL.LU.64 R16, [R1+0xb18] ;  /* 0x000b180001107983 */ /* 0x002f280000300a00 */
[----:B------:R-:W4:Y:S01]  /*c30e0*/  LDL.LU R7, [R1+0x248] ;  /* 0x0002480001077983 */ /* 0x000f220000300800 */
[----:B------:R-:W-:-:S02]  /*c30f0*/  PRMT R0, R57, 0x7772, RZ ;  /* 0x0000777239007816 */ /* 0x000fc400000000ff */
[----:B------:R-:W-:Y:S01]  /*c3100*/  PRMT R2, R57, 0x7773, RZ ;  /* 0x0000777339027816 */ /* 0x000fe200000000ff */
[----:B------:R-:W4:Y:S04]  /*c3110*/  LDL.LU.64 R24, [R1+0xb38] ;  /* 0x000b380001187983 */ /* 0x000f280000300a00 */
        /* <DEDUP_REMOVED lines=9> */
[----:B------:R-:W-:Y:S01]  /*c31b0*/  ISETP.LT.AND P4, PT, R53, UR6, !P2 ;  /* 0x0000000635007c0c */ /* 0x000fe2000d781270 */
[----:B------:R-:W3:Y:S01]  /*c31c0*/  LDL.LU R57, [R1+0x238] ;  /* 0x0002380001397983 */ /* 0x000ee20000300800 */
[----:B------:R-:W-:Y:S01]  /*c31d0*/  ISETP.GE.AND P1, PT, R0, UR4, PT ;  /* 0x0000000400007c0c */ /* 0x000fe2000bf26270 */
[----:B------:R-:W-:Y:S01]  /*c31e0*/  ULDC UR4, c[0x0][0x228] ;  /* 0x00008a0000047ab9 */ /* 0x000fe20000000800 */
[C---:B------:R-:W-:Y:S01]  /*c31f0*/  PRMT R0, R56.reuse, 0x7770, RZ ;  /* 0x0000777038007816 */ /* 0x040fe200000000ff */
[----:B------:R-:W-:Y:S01]  /*c3200*/  ULDC UR5, c[0x0][0x228] ;  /* 0x00008a0000057ab9 */ /* 0x000fe20000000800 */
[C---:B------:R-:W-:Y:S01]  /*c3210*/  PRMT R2, R56.reuse, 0x7771, RZ ;  /* 0x0000777138027816 */ /* 0x040fe200000000ff */
[----:B------:R-:W-:Y:S01]  /*c3220*/  ULDC UR6, c[0x0][0x228] ;  /* 0x00008a0000067ab9 */ /* 0x000fe20000000800 */
[----:B------:R-:W-:Y:S01]  /*c3230*/  ISETP.LT.AND P3, PT, R13, UR4, !P2 ;  /* 0x000000040d007c0c */ /* 0x000fe2000d761270 */
[----:B------:R0:W-:Y:S01]  /*c3240*/  @P6 STG.E.U8 desc[UR24][R18.64], R0 ;  /* 0x0000000012006986 */ /* 0x0001e2000c101118 */
[----:B------:R-:W-:Y:S01]  /*c3250*/  PRMT R3, R56, 0x7772, RZ ;  /* 0x0000777238037816 */ /* 0x000fe200000000ff */
[----:B------:R-:W-:-:S02]  /*c3260*/  ULDC UR4, c[0x0][0x228] ;  /* 0x00008a0000047ab9 */ /* 0x000fc40000000800 */
[----:B------:R-:W-:Y:S01]  /*c3270*/  ISETP.LT.AND P6, PT, R12, UR4, !P2 ;  /* 0x000000040c007c0c */ /* 0x000fe2000d7c1270 */
[----:B------:R-:W-:Y:S01]  /*c3280*/  ULDC UR4, c[0x0][0x228] ;  /* 0x00008a0000047ab9 */ /* 0x000fe20000000800 */
[----:B0-----:R-:W-:Y:S01]  /*c3290*/  PRMT R0, R56, 0x7773, RZ ;  /* 0x0000777338007816 */ /* 0x001fe200000000ff */
[----:B--2---:R0:W-:Y:S01]  /*c32a0*/  @P5 STG.E.U8 desc[UR24][R8.64], R2 ;  /* 0x0000000208005986 */ /* 0x0041e2000c101118 */
[----:B------:R-:W-:Y:S01]  /*c32b0*/  ISETP.LT.AND P5, PT, R60, UR5, !P2 ;  /* 0x000000053c007c0c */ /* 0x000fe2000d7a1270 */
[----:B------:R-:W-:Y:S02]  /*c32c0*/  ULDC UR5, c[0x0][0x228] ;  /* 0x00008a0000057ab9 */ /* 0x000fe40000000800 */
[----:B----4-:R-:W-:Y:S01]  /*c32d0*/  @P4 STG.E.U8 desc[UR24][R28.64], R3 ;  /* 0x000000031c004986 */ /* 0x010fe2000c101118 */
[----:B------:R-:W-:Y:S01]  /*c32e0*/  ISETP.LT.AND P4, PT, R59, UR4, !P2 ;  /* 0x000000043b007c0c */ /* 0x000fe2000d781270 */
[----:B------:R-:W-:Y:S02]  /*c32f0*/  ULDC UR4, c[0x0][0x228] ;  /* 0x00008a0000047ab9 */ /* 0x000fe40000000800 */
[----:B0-----:R-:W2:Y:S04]  /*c3300*/  LDL.LU.64 R8, [R1+0xac0] ;  /* 0x000ac00001087983 */ /* 0x001ea80000300a00 */
[----:B------:R0:W-:Y:S01]  /*c3310*/  @P3 STG.E.U8 desc[UR24][R16.64], R0 ;  /* 0x0000000010003986 */ /* 0x0001e2000c101118 */
[----:B------:R-:W-:-:S02]  /*c3320*/  ISETP.LT.AND P3, PT, R55, UR4, !P2 ;  /* 0x0000000437007c0c */ /* 0x000fc4000d761270 */
[C---:B------:R-:W-:Y:S01]  /*c3330*/  PRMT R2, R7.reuse, 0x7771, RZ ;  /* 0x0000777107027816 */ /* 0x040fe200000000ff */
[----:B0-----:R-:W4:Y:S01]  /*c3340*/  LDL.LU.64 R16, [R1+0xab8] ;  /* 0x000ab80001107983 */ /* 0x001f220000300a00 */
[----:B------:R-:W-:-:S03]  /*c3350*/  PRMT R0, R7, 0x7770, RZ ;  /* 0x0000777007007816 */ /* 0x000fc600000000ff */
[----:B------:R-:W4:Y:S04]  /*c3360*/  LDL.LU R56, [R1+0x228] ;  /* 0x0002280001387983 */ /* 0x000f280000300800 */
[----:B------:R-:W4:Y:S04]  /*c3370*/  LDL.LU.64 R22, [R1+0xad8] ;  /* 0x000ad80001167983 */ /* 0x000f280000300a00 */
[----:B------:R-:W4:Y:S04]  /*c3380*/  LDL.LU.64 R18, [R1+0xab0] ;  /* 0x000ab00001127983 */ /* 0x000f280000300a00 */
[----:B------:R0:W-:Y:S04]  /*c3390*/  @P6 STG.E.U8 desc[UR24][R24.64], R0 ;  /* 0x0000000018006986 */ /* 0x0001e8000c101118 */
[----:B------:R1:W-:Y:S01]  /*c33a0*/  @P5 STG.E.U8 desc[UR24][R20.64], R2 ;  /* 0x0000000214005986 */ /* 0x0003e2000c101118 */
[----:B------:R-:W-:Y:S01]  /*c33b0*/  ULDC UR4, c[0x0][0x228] ;  /* 0x00008a0000047ab9 */ /* 0x000fe20000000800 */
[----:B0-----:R-:W-:-:S02]  /*c33c0*/  PRMT R0, R7, 0x7772, RZ ;  /* 0x0000777207007816 */ /* 0x001fc400000000ff */
[----:B-1----:R-:W-:Y:S01]  /*c33d0*/  PRMT R2, R7, 0x7773, RZ ;  /* 0x0000777307027816 */ /* 0x002fe200000000ff */
[----:B------:R-:W4:Y:S04]  /*c33e0*/  LDL.LU.64 R24, [R1+0xa88] ;  /* 0x000a880001187983 */ /* 0x000f280000300a00 */
[----:B------:R-:W-:Y:S04]  /*c33f0*/  @P4 STG.E.U8 desc[UR24][R14.64], R0 ;  /* 0x000000000e004986 */ /* 0x000fe8000c101118 */
[----:B---3--:R0:W-:Y:S04]  /*c3400*/  @P3 STG.E.U8 desc[UR24][R10.64], R2 ;  /* 0x000000020a003986 */ /* 0x0081e8000c101118 */
[----:B0-----:R-:W3:Y:S01]  /*c3410*/  LDL.LU.64 R10, [R1+0xa58] ;  /* 0x000a5800010a7983 */ /* 0x001ee20000300a00 */
[----:B------:R-:W-:-:S02]  /*c3420*/  ISETP.LT.AND P2, PT, R61, UR5, !P1 ;  /* 0x000000053d007c0c */ /* 0x000fc4000cf41270 */
[C---:B------:R-:W-:Y:S02]  /*c3430*/  PRMT R0, R57.reuse, 0x7770, RZ ;  /* 0x0000777039007816 */ /* 0x040fe400000000ff */
[----:B------:R-:W-:Y:S01]  /*c3440*/  ISETP.LT.AND P3, PT, R52, UR4, !P1 ;  /* 0x0000000434007c0c */ /* 0x000fe2000cf61270 */
[----:B------:R-:W-:Y:S01]  /*c3450*/  ULDC UR4, c[0x0][0x228] ;  /* 0x00008a0000047ab9 */ /* 0x000fe20000000800 */
[----:B------:R-:W-:Y:S02]  /*c3460*/  PRMT R2, R57, 0x7771, RZ ;  /* 0x0000777139027816 */ /* 0x000fe400000000ff */
[----:B------:R-:W-:Y:S01]  /*c3470*/  ISETP.LT.AND P4, PT, R53, UR4, !P1 ;  /* 0x0000000435007c0c */ /* 0x000fe2000cf81270 */
[----:B------:R-:W-:Y:S01]  /*c3480*/  ULDC UR4, c[0x0][0x22c] ;  /* 0x00008b0000047ab9 */ /* 0x000fe20000000800 */
[----:B------:R-:W-:Y:S01]  /*c3490*/  ULDC UR5, c[0x0][0x228] ;  /* 0x00008a0000057ab9 */ /* 0x000fe20000000800 */
[----:B------:R-:W-:Y:S02]  /*c34a0*/  ISETP.LT.AND P6, PT, R12, UR6, !P1 ;  /* 0x000000060c007c0c */ /* 0x000fe4000cfc1270 */
[----:B------:R-:W-:Y:S01]  /*c34b0*/  ISETP.LT.AND P5, PT, R13, UR5, !P1 ;  /* 0x000000050d007c0c */ /* 0x000fe2000cfa1270 */
[----:B------:R-:W-:Y:S01]  /*c34c0*/  ULDC UR5, c[0x0][0x228] ;  /* 0x00008a0000057ab9 */ /* 0x000fe20000000800 */
[----:B------:R-:W-:Y:S01]  /*c34d0*/  ULDC UR6, c[0x0][0x228] ;  /* 0x00008a0000067ab9 */ /* 0x000fe20000000800 */
[----:B--2---:R0:W-:Y:S04]  /*c34e0*/  @P2 STG.E.U8 desc[UR24][R8.64], R0 ;  /* 0x0000000008002986 */ /* 0x0041e8000c101118 */
[----:B0-----:R-:W2:Y:S01]  /*c34f0*/  LDL.LU.64 R8, [R1+0xa80] ;  /* 0x000a800001087983 */ /* 0x001ea20000300a00 */
[----:B------:R-:W-:-:S03]  /*c3500*/  VIADD R0, R58, 0x6e ;  /* 0x0000006e3a007836 */ /* 0x000fc60000000000 */
[----:B------:R-:W2:Y:S04]  /*c3510*/  LDL.LU R14, [R1+0x18c] ;  /* 0x00018c00010e7983 */ /* 0x000ea80000300800 */
[----:B----4-:R0:W-:Y:S04]  /*c3520*/  @P3 STG.E.U8 desc[UR24][R16.64], R2 ;  /* 0x0000000210003986 */ /* 0x0101e8000c101118 */
[----:B------:R-:W4:Y:S04]  /*c3530*/  LDL.LU.64 R28, [R1+0xa78] ;  /* 0x000a7800011c7983 */ /* 0x000f280000300a00 */
[----:B------:R-:W4:Y:S01]  /*c3540*/  LDL.LU.64 R20, [R1+0xa30] ;  /* 0x000a300001147983 */ /* 0x000f220000300a00 */
[----:B------:R-:W-:Y:S01]  /*c3550*/  ISETP.GE.AND P2, PT, R0, UR4, PT ;  /* 0x0000000400007c0c */ /* 0x000fe2000bf46270 */
[----:B------:R-:W-:-:S02]  /*c3560*/  ULDC UR4, c[0x0][0x228] ;  /* 0x00008a0000047ab9 */ /* 0x000fc40000000800 */
[----:B------:R-:W-:Y:S02]  /*c3570*/  ISETP.LT.AND P3, PT, R60, UR4, !P1 ;  /* 0x000000043c007c0c */ /* 0x000fe4000cf61270 */
[C---:B------:R-:W-:Y:S02]  /*c3580*/  PRMT R0, R57.reuse, 0x7772, RZ ;  /* 0x0000777239007816 */ /* 0x040fe400000000ff */
[C---:B------:R-:W-:Y:S01]  /*c3590*/  PRMT R3, R56.reuse, 0x7770, RZ ;  /* 0x0000777038037816 */ /* 0x040fe200000000ff */
[----:B------:R-:W-:Y:S01]  /*c35a0*/  ULDC UR4, c[0x0][0x228] ;  /* 0x00008a0000047ab9 */ /* 0x000fe20000000800 */
[----:B0-----:R-:W-:Y:S01]  /*c35b0*/  PRMT R2, R57, 0x7773, RZ ;  /* 0x0000777339027816 */ /* 0x001fe200000000ff */
[----:B------:R0:W-:Y:S04]  /*c35c0*/  @P4 STG.E.U8 desc[UR24][R22.64], R0 ;  /* 0x0000000016004986 */ /* 0x0001e8000c101118 */
[----:B------:R-:W4:Y:S04]  /*c35d0*/  LDL.LU.64 R16, [R1+0xa08] ;  /* 0x000a080001107983 */ /* 0x000f280000300a00 */
[----:B------:R-:W-:Y:S04]  /*c35e0*/  @P5 STG.E.U8 desc[UR24][R18.64], R2 ;  /* 0x0000000212005986 */ /* 0x000fe8000c101118 */
[----:B------:R-:W-:Y:S01]  /*c35f0*/  @P6 STG.E.U8 desc[UR24][R24.64], R3 ;  /* 0x0000000318006986 */ /* 0x000fe2000c101118 */
[----:B0-----:R-:W-:-:S05]  /*c3600*/  PRMT R0, R56, 0x7771, RZ ;  /* 0x0000777138007816 */ /* 0x001fca00000000ff */
[----:B---3--:R0:W-:Y:S04]  /*c3610*/  @P3 STG.E.U8 desc[UR24][R10.64], R0 ;  /* 0x000000000a003986 */ /* 0x0081e8000c101118 */
[----:B0-----:R-:W3:Y:S01]  /*c3620*/  LDL.LU.64 R10, [R1+0xa28] ;  /* 0x000a2800010a7983 */ /* 0x001ee20000300a00 */
[----:B------:R-:W-:Y:S02]  /*c3630*/  ISETP.LT.AND P4, PT, R59, UR4, !P1 ;  /* 0x000000043b007c0c */ /* 0x000fe4000cf81270 */
[----:B------:R-:W-:Y:S01]  /*c3640*/  ISETP.LT.AND P1, PT, R55, UR5, !P1 ;  /* 0x0000000537007c0c */ /* 0x000fe2000cf21270 */
[----:B------:R-:W-:Y:S01]  /*c3650*/  ULDC UR5, c[0x0][0x228] ;  /* 0x00008a0000057ab9 */ /* 0x000fe20000000800 */
[----:B------:R-:W-:Y:S01]  /*c3660*/  PRMT R2, R56, 0x7772, RZ ;  /* 0x0000777238027816 */ /* 0x000fe200000000ff */
[----:B------:R-:W3:Y:S01]  /*c3670*/  LDL.LU R57, [R1+0x24c] ;  /* 0x00024c0001397983 */ /* 0x000ee20000300800 */
[----:B------:R-:W-:Y:S01]  /*c3680*/  ISETP.LT.AND P5, PT, R61, UR5, !P2 ;  /* 0x000000053d007c0c */ /* 0x000fe2000d7a1270 */
[----:B------:R-:W-:Y:S01]  /*c3690*/  VIADD R0, R58, 0x6f ;  /* 0x0000006f3a007836 */ /* 0x000fe20000000000 */
[----:B------:R-:W-:Y:S01]  /*c36a0*/  ULDC UR4, c[0x0][0x22c] ;  /* 0x00008b0000047ab9 */ /* 0x000fe20000000800 */
[----:B------:R-:W3:Y:S01]  /*c36b0*/  LDL.LU.64 R24, [R1+0xa50] ;  /* 0x000a500001187983 */ /* 0x000ee20000300a00 */
[----:B------:R-:W-:-:S02]  /*c36c0*/  ULDC UR5, c[0x0][0x228] ;  /* 0x00008a0000057ab9 */ /* 0x000fc40000000800 */
[----:B------:R-:W-:Y:S02]  /*c36d0*/  ISETP.GE.AND P3, PT, R0, UR4, PT ;  /* 0x0000000400007c0c */ /* 0x000fe4000bf66270 */
[----:B------:R-:W-:Y:S02]  /*c36e0*/  PRMT R0, R56, 0x7773, RZ ;  /* 0x0000777338007816 */ /* 0x000fe400000000ff */
[----:B------:R-:W-:Y:S01]  /*c36f0*/  ISETP.LT.AND P6, PT, R52, UR5, !P2 ;  /* 0x0000000534007c0c */ /* 0x000fe2000d7c1270 */
[----:B------:R-:W-:Y:S01]  /*c3700*/  ULDC UR4, c[0x0][0x228] ;  /* 0x00008a0000047ab9 */ /* 0x000fe20000000800 */
[----:B------:R-:W-:Y:S01]  /*c3710*/  ULDC UR5, c[0x0][0x228] ;  /* 0x00008a0000057ab9 */ /* 0x000fe20000000800 */
[----:B--2---:R0:W-:Y:S04]  /*c3720*/  @P4 STG.E.U8 desc[UR24][R8.64], R2 ;  /* 0x0000000208004986 */ /* 0x0041e8000c101118 */
[----:B----4-:R1:W-:Y:S04]  /*c3730*/  @P1 STG.E.U8 desc[UR24][R28.64], R0 ;  /* 0x000000001c001986 */ /* 0x0103e8000c101118 */
[----:B0-----:R-:W2:Y:S01]  /*c3740*/  LDL.LU.64 R8, [R1+0xa20] ;  /* 0x000a200001087983 */ /* 0x001ea20000300a00 */
[----:B------:R-:W-:-:S05]  /*c3750*/  PRMT R2, R14, 0x7770, RZ ;  /* 0x000077700e027816 */ /* 0x000fca00000000ff */
[----:B------:R0:W-:Y:S01]  /*c3760*/  @P5 STG.E.U8 desc[UR24][R20.64], R2 ;  /* 0x0000000214005986 */ /* 0x0001e2000c101118 */
[----:B------:R-:W-:Y:S02]  /*c3770*/  ISETP.LT.AND P5, PT, R53, UR4, !P2 ;  /* 0x0000000435007c0c */ /* 0x000fe4000d7a1270 */
[C---:B-1----:R-:W-:Y:S02]  /*c3780*/  PRMT R0, R14.reuse, 0x7771, RZ ;  /* 0x000077710e007816 */ /* 0x042fe400000000ff */
[----:B------:R-:W-:Y:S01]  /*c3790*/  ISETP.LT.AND P4, PT, R13, UR5, !P2 ;  /* 0x000000050d007c0c */ /* 0x000fe2000d781270 */
[----:B------:R-:W-:Y:S01]  /*c37a0*/  ULDC UR4, c[0x0][0x22c] ;  /* 0x00008b0000047ab9 */ /* 0x000fe20000000800 */
[----:B------:R-:W-:Y:S01]  /*c37b0*/  ULDC UR5, c[0x0][0x228] ;  /* 0x00008a0000057ab9 */ /* 0x000fe20000000800 */
[----:B0-----:R-:W4:Y:S04]  /*c37c0*/  LDL.LU.64 R20, [R1+0x9e8] ;  /* 0x0009e80001147983 */ /* 0x001f280000300a00 */
[----:B------:R0:W-:Y:S04]  /*c37d0*/  @P6 STG.E.U8 desc[UR24][R16.64], R0 ;  /* 0x0000000010006986 */ /* 0x0001e8000c101118 */
[----:B------:R-:W4:Y:S04]  /*c37e0*/  LDL.LU R56, [R1+0x23c] ;  /* 0x00023c0001387983 */ /* 0x000f280000300800 */
[----:B------:R-:W4:Y:S01]  /*c37f0*/  LDL.LU.64 R22, [R1+0xa38] ;  /* 0x000a380001167983 */ /* 0x000f220000300a00 */
[----:B0-----:R-:W-:-:S03]  /*c3800*/  PRMT R0, R14, 0x7772, RZ ;  /* 0x000077720e007816 */ /* 0x001fc600000000ff */
[----:B------:R-:W4:Y:S04]  /*c3810*/  LDL.LU.64 R16, [R1+0xa18] ;  /* 0x000a180001107983 */ /* 0x000f280000300a00 */
[----:B---3--:R0:W-:Y:S04]  /*c3820*/  @P5 STG.E.U8 desc[UR24][R10.64], R0 ;  /* 0x000000000a005986 */ /* 0x0081e8000c101118 */
[----:B0-----:R-:W3:Y:S01]  /*c3830*/  LDL.LU.64 R10, [R1+0x9c0] ;  /* 0x0009c000010a7983 */ /* 0x001ee20000300a00 */
[----:B------:R-:W-:Y:S01]  /*c3840*/  ISETP.LT.AND P6, PT, R12, UR6, !P2 ;  /* 0x000000060c007c0c */ /* 0x000fe2000d7c1270 */
[----:B------:R-:W-:Y:S01]  /*c3850*/  VIADD R2, R58, 0x70 ;  /* 0x000000703a027836 */ /* 0x000fe20000000000 */
[----:B------:R-:W-:-:S02]  /*c3860*/  PRMT R3, R57, 0x7770, RZ ;  /* 0x0000777039037816 */ /* 0x000fc400000000ff */
[C---:B------:R-:W-:Y:S02]  /*c3870*/  PRMT R4, R57.reuse, 0x7771, RZ ;  /* 0x0000777139047816 */ /* 0x040fe400000000ff */
[C---:B------:R-:W-:Y:S02]  /*c3880*/  PRMT R0, R57.reuse, 0x7772, RZ ;  /* 0x0000777239007816 */ /* 0x040fe400000000ff */
[----:B------:R-:W-:Y:S02]  /*c3890*/  PRMT R5, R57, 0x7773, RZ ;  /* 0x0000777339057816 */ /* 0x000fe400000000ff */
[----:B------:R-:W-:Y:S02]  /*c38a0*/  ISETP.GE.AND P1, PT, R2, UR4, PT ;  /* 0x0000000402007c0c */ /* 0x000fe4000bf26270 */
[----:B------:R-:W-:Y:S01]  /*c38b0*/  PRMT R2, R14, 0x7773, RZ ;  /* 0x000077730e027816 */ /* 0x000fe200000000ff */
[----:B------:R-:W-:Y:S01]  /*c38c0*/  ULDC UR4, c[0x0][0x228] ;  /* 0x00008a0000047ab9 */ /* 0x000fe20000000800 */
[----:B------:R-:W3:Y:S01]  /*c38d0*/  LDL.LU.64 R14, [R1+0x9b0] ;  /* 0x0009b000010e7983 */ /* 0x000ee20000300a00 */
[----:B------:R-:W-:-:S03]  /*c38e0*/  ISETP.LT.AND P5, PT, R60, UR4, !P2 ;  /* 0x000000043c007c0c */ /* 0x000fc6000d7a1270 */
[----:B------:R-:W-:Y:S01]  /*c38f0*/  @P4 STG.E.U8 desc[UR24][R24.64], R2 ;  /* 0x0000000218004986 */ /* 0x000fe2000c101118 */
[----:B------:R-:W-:Y:S01]  /*c3900*/  ULDC UR4, c[0x0][0x228] ;  /* 0x00008a0000047ab9 */ /* 0x000fe20000000800 */
[----:B------:R-:W-:Y:S02]  /*c3910*/  ULDC UR6, c[0x0][0x228] ;  /* 0x00008a0000067ab9 */ /* 0x000fe40000000800 */
[----:B--2---:R0:W-:Y:S01]  /*c3920*/  @P6 STG.E.U8 desc[UR24][R8.64], R3 ;  /* 0x0000000308006986 */ /* 0x0041e2000c101118 */
[----:B------:R-:W-:Y:S01]  /*c3930*/  ISETP.LT.AND P6, PT, R59, UR4, !P2 ;  /* 0x000000043b007c0c */ /* 0x000fe2000d7c1270 */
[----:B------:R-:W-:Y:S01]  /*c3940*/  ULDC UR4, c[0x0][0x228] ;  /* 0x00008a0000047ab9 */ /* 0x000fe20000000800 */
[----:B------:R-:W-:Y:S01]  /*c3950*/  ISETP.LT.AND P2, PT, R55, UR5, !P2 ;  /* 0x0000000537007c0c */ /* 0x000fe2000d741270 */
[----:B0-----:R-:W2:Y:S04]  /*c3960*/  LDL.LU.64 R8, [R1+0x9a0] ;  /* 0x0009a00001087983 */ /* 0x001ea80000300a00 */
[----:B------:R-:W2:Y:S04]  /*c3970*/  LDL.LU R57, [R1+0x22c] ;  /* 0x00022c0001397983 */ /* 0x000ea80000300800 */
[----:B------:R-:W2:Y:S01]  /*c3980*/  LDL.LU.64 R18, [R1+0x9a8] ;  /* 0x0009a80001127983 */ /* 0x000ea20000300a00 */
[----:B------:R-:W-:Y:S01]  /*c3990*/  ISETP.LT.AND P4, PT, R61, UR4, !P3 ;  /* 0x000000043d007c0c */ /* 0x000fe2000df81270 */
[----:B------:R-:W-:Y:S01]  /*c39a0*/  ULDC UR4, c[0x0][0x228] ;  /* 0x00008a0000047ab9 */ /* 0x000fe20000000800 */
[----:B------:R-:W-:Y:S01]  /*c39b0*/  ULDC UR5, c[0x0][0x228] ;  /* 0x00008a0000057ab9 */ /* 0x000fe20000000800 */
[----:B----4-:R0:W-:Y:S01]  /*c39c0*/  @P5 STG.E.U8 desc[UR24][R20.64], R4 ;  /* 0x0000000414005986 */ /* 0x0101e2000c101118 */
[----:B------:R-:W-:-:S03]  /*c39d0*/  PRMT R2, R56, 0x7770, RZ ;  /* 0x0000777038027816 */ /* 0x000fc600000000ff */
[----:B0-----:R-:W4:Y:S04]  /*c39e0*/  LDL.LU.64 R20, [R1+0x990] ;  /* 0x0009900001147983 */ /* 0x001f280000300a00 */
[----:B------:R-:W-:Y:S04]  /*c39f0*/  @P6 STG.E.U8 desc[UR24][R22.64], R0 ;  /* 0x0000000016006986 */ /* 0x000fe8000c101118 */
[----:B------:R-:W4:Y:S04]  /*c3a00*/  LDL.LU.64 R28, [R1+0x988] ;  /* 0x00098800011c7983 */ /* 0x000f280000300a00 */
[----:B------:R-:W-:Y:S04]  /*c3a10*/  @P2 STG.E.U8 desc[UR24][R16.64], R5 ;  /* 0x0000000510002986 */ /* 0x000fe8000c101118 */
[----:B------:R-:W4:Y:S04]  /*c3a20*/  LDL.LU.64 R24, [R1+0x938] ;  /* 0x0009380001187983 */ /* 0x000f280000300a00 */
[----:B---3--:R0:W-:Y:S04]  /*c3a30*/  @P4 STG.E.U8 desc[UR24][R10.64], R2 ;  /* 0x000000020a004986 */ /* 0x0081e8000c101118 */
[----:B0-----:R-:W3:Y:S01]  /*c3a40*/  LDL.LU.64 R10, [R1+0x928] ;  /* 0x00092800010a7983 */ /* 0x001ee20000300a00 */
[----:B------:R-:W-:-:S02]  /*c3a50*/  ISETP.LT.AND P5, PT, R52, UR6, !P3 ;  /* 0x0000000634007c0c */ /* 0x000fc4000dfa1270 */
[----:B------:R-:W-:Y:S01]  /*c3a60*/  ISETP.LT.AND P6, PT, R53, UR4, !P3 ;  /* 0x0000000435007c0c */ /* 0x000fe2000dfc1270 */
[----:B------:R-:W-:Y:S01]  /*c3a70*/  ULDC UR4, c[0x0][0x228] ;  /* 0x00008a0000047ab9 */ /* 0x000fe20000000800 */
[C---:B------:R-:W-:Y:S02]  /*c3a80*/  PRMT R3, R56.reuse, 0x7771, RZ ;  /* 0x0000777138037816 */ /* 0x040fe400000000ff */
[C---:B------:R-:W-:Y:S02]  /*c3a90*/  PRMT R4, R56.reuse, 0x7772, RZ ;  /* 0x0000777238047816 */ /* 0x040fe400000000ff */
[----:B------:R-:W-:Y:S02]  /*c3aa0*/  PRMT R6, R56, 0x7773, RZ ;  /* 0x0000777338067816 */ /* 0x000fe400000000ff */
[----:B------:R-:W-:Y:S01]  /*c3ab0*/  ISETP.LT.AND P2, PT, R13, UR4, !P3 ;  /* 0x000000040d007c0c */ /* 0x000fe2000df41270 */
[----:B------:R-:W3:Y:S01]  /*c3ac0*/  LDL.LU R56, [R1+0x210] ;  /* 0x0002100001387983 */ /* 0x000ee20000300800 */
[----:B------:R-:W-:Y:S01]  /*c3ad0*/  ISETP.LT.AND P4, PT, R12, UR5, !P3 ;  /* 0x000000050c007c0c */ /* 0x000fe2000df81270 */
[----:B------:R-:W-:Y:S01]  /*c3ae0*/  ULDC UR4, c[0x0][0x228] ;  /* 0x00008a0000047ab9 */ /* 0x000fe20000000800 */
[----:B------:R-:W-:Y:S01]  /*c3af0*/  ULDC UR6, c[0x0][0x228] ;  /* 0x00008a0000067ab9 */ /* 0x000fe20000000800 */
[----:B------:R-:W-:Y:S01]  /*c3b00*/  ULDC UR5, c[0x0][0x228] ;  /* 0x00008a0000057ab9 */ /* 0x000fe20000000800 */
[----:B------:R0:W-:Y:S01]  /*c3b10*/  @P5 STG.E.U8 desc[UR24][R14.64], R3 ;  /* 0x000000030e005986 */ /* 0x0001e2000c101118 */
[----:B------:R-:W-:Y:S01]  /*c3b20*/  ISETP.LT.AND P5, PT, R60, UR6, !P3 ;  /* 0x000000063c007c0c */ /* 0x000fe2000dfa1270 */
[----:B------:R-:W-:-:S02]  /*c3b30*/  ULDC UR6, c[0x0][0x228] ;  /* 0x00008a0000067ab9 */ /* 0x000fc40000000800 */
[----:B0-----:R-:W3:Y:S04]  /*c3b40*/  LDL.LU.64 R14, [R1+0x920] ;  /* 0x00092000010e7983 */ /* 0x001ee80000300a00 */
[----:B--2---:R0:W-:Y:S01]  /*c3b50*/  @P6 STG.E.U8 desc[UR24][R8.64], R4 ;  /* 0x0000000408006986 */ /* 0x0041e2000c101118 */
[----:B------:R-:W-:Y:S02]  /*c3b60*/  PRMT R0, R57, 0x7770, RZ ;  /* 0x0000777039007816 */ /* 0x000fe400000000ff */
[----:B------:R-:W-:Y:S01]  /*c3b70*/  ISETP.LT.AND P6, PT, R59, UR4, !P3 ;  /* 0x000000043b007c0c */ /* 0x000fe2000dfc1270 */
[----:B------:R-:W-:Y:S01]  /*c3b80*/  ULDC UR4, c[0x0][0x228] ;  /* 0x00008a0000047ab9 */ /* 0x000fe20000000800 */
[----:B------:R-:W-:Y:S04]  /*c3b90*/  @P2 STG.E.U8 desc[UR24][R18.64], R6 ;  /* 0x0000000612002986 */ /* 0x000fe8000c101118 */
[----:B0-----:R-:W2:Y:S04]  /*c3ba0*/  LDL.LU.64 R8, [R1+0x8d8] ;  /* 0x0008d80001087983 */ /* 0x001ea80000300a00 */
[----:B------:R-:W2:Y:S01]  /*c3bb0*/  LDL.LU.64 R16, [R1+0x8d0] ;  /* 0x0008d00001107983 */ /* 0x000ea20000300a00 */
[----:B------:R-:W-:-:S02]  /*c3bc0*/  ISETP.LT.AND P3, PT, R55, UR4, !P3 ;  /* 0x0000000437007c0c */ /* 0x000fc4000df61270 */
[C---:B------:R-:W-:Y:S02]  /*c3bd0*/  PRMT R2, R57.reuse, 0x7771, RZ ;  /* 0x0000777139027816 */ /* 0x040fe400000000ff */
[C---:B------:R-:W-:Y:S02]  /*c3be0*/  PRMT R3, R57.reuse, 0x7772, RZ ;  /* 0x0000777239037816 */ /* 0x040fe400000000ff */
[----:B------:R-:W-:Y:S01]  /*c3bf0*/  PRMT R4, R57, 0x7773, RZ ;  /* 0x0000777339047816 */ /* 0x000fe200000000ff */
[----:B----4-:R0:W-:Y:S04]  /*c3c00*/  @P4 STG.E.U8 desc[UR24][R20.64], R0 ;  /* 0x0000000014004986 */ /* 0x0101e8000c101118 */
[----:B------:R-:W-:Y:S01]  /*c3c10*/  @P5 STG.E.U8 desc[UR24][R28.64], R2 ;  /* 0x000000021c005986 */ /* 0x000fe2000c101118 */
[----:B------:R-:W-:-:S03]  /*c3c20*/  ULDC UR4, c[0x0][0x228] ;  /* 0x00008a0000047ab9 */ /* 0x000fc60000000800 */
[----:B0-----:R-:W4:Y:S04]  /*c3c30*/  LDL.LU.64 R20, [R1+0x858] ;  /* 0x0008580001147983 */ /* 0x001f280000300a00 */
[----:B------:R-:W4:Y:S04]  /*c3c40*/  LDL.LU R57, [R1+0x200] ;  /* 0x0002000001397983 */ /* 0x000f280000300800 */
        /* <DEDUP_REMOVED lines=8> */
[----:B------:R-:W-:Y:S02]  /*c3cd0*/  ISETP.LT.AND P3, PT, R53, UR5, !P1 ;  /* 0x0000000535007c0c */ /* 0x000fe4000cf61270 */
[----:B------:R-:W-:Y:S02]  /*c3ce0*/  PRMT R3, R56, 0x7771, RZ ;  /* 0x0000777138037816 */ /* 0x000fe400000000ff */
[----:B------:R-:W-:Y:S01]  /*c3cf0*/  ISETP.LT.AND P4, PT, R13, UR6, !P1 ;  /* 0x000000060d007c0c */ /* 0x000fe2000cf81270 */
[----:B------:R-:W-:Y:S01]  /*c3d00*/  VIADD R0, R58, 0x71 ;  /* 0x000000713a007836 */ /* 0x000fe20000000000 */
[----:B------:R-:W-:Y:S01]  /*c3d10*/  ULDC UR4, c[0x0][0x22c] ;  /* 0x00008b0000047ab9 */ /* 0x000fe20000000800 */
[----:B------:R-:W-:Y:S01]  /*c3d20*/  ULDC UR5, c[0x0][0x228] ;  /* 0x00008a0000057ab9 */ /* 0x000fe20000000800 */
[----:B------:R-:W-:Y:S01]  /*c3d30*/  ULDC UR6, c[0x0][0x228] ;  /* 0x00008a0000067ab9 */ /* 0x000fe20000000800 */
[----:B------:R0:W-:Y:S01]  /*c3d40*/  @P2 STG.E.U8 desc[UR24][R14.64], R2 ;  /* 0x000000020e002986 */ /* 0x0001e2000c101118 */
[----:B------:R-:W-:-:S02]  /*c3d50*/  ISETP.GE.AND P5, PT, R0, UR4, PT ;  /* 0x0000000400007c0c */ /* 0x000fc4000bfa6270 */
[----:B------:R-:W-:Y:S01]  /*c3d60*/  PRMT R0, R56, 0x7772, RZ ;  /* 0x0000777238007816 */ /* 0x000fe200000000ff */
[----:B------:R-:W-:Y:S02]  /*c3d70*/  ULDC UR4, c[0x0][0x228] ;  /* 0x00008a0000047ab9 */ /* 0x000fe40000000800 */
[----:B------:R-:W-:Y:S01]  /*c3d80*/  ISETP.LT.AND P2, PT, R12, UR4, !P1 ;  /* 0x000000040c007c0c */ /* 0x000fe2000cf41270 */
[----:B------:R-:W-:Y:S01]  /*c3d90*/  ULDC UR4, c[0x0][0x228] ;  /* 0x00008a0000047ab9 */ /* 0x000fe20000000800 */
[----:B0-----:R-:W-:Y:S01]  /*c3da0*/  PRMT R2, R56, 0x7773, RZ ;  /* 0x0000777338027816 */ /* 0x001fe200000000ff */
[----:B--2---:R0:W-:Y:S04]  /*c3db0*/  @P6 STG.E.U8 desc[UR24][R8.64], R3 ;  /* 0x0000000308006986 */ /* 0x0041e8000c101118 */
[----:B------:R1:W-:Y:S04]  /*c3dc0*/  @P3 STG.E.U8 desc[UR24][R16.64], R0 ;  /* 0x0000000010003986 */ /* 0x0003e8000c101118 */
[----:B0-----:R-:W2:Y:S04]  /*c3dd0*/  LDL.LU.64 R8, [R1+0x828] ;  /* 0x0008280001087983 */ /* 0x001ea80000300a00 */
[----:B------:R-:W2:Y:S04]  /*c3de0*/  LDL.LU R14, [R1+0x1f0] ;  /* 0x0001f000010e7983 */ /* 0x000ea80000300800 */
[----:B------:R-:W2:Y:S04]  /*c3df0*/  LDL.LU.64 R24, [R1+0x870] ;  /* 0x0008700001187983 */ /* 0x000ea80000300a00 */
[----:B-1----:R-:W2:Y:S01]  /*c3e00*/  LDL.LU.64 R16, [R1+0x7c8] ;  /* 0x0007c80001107983 */ /* 0x002ea20000300a00 */
[----:B------:R-:W-:-:S03]  /*c3e10*/  VIADD R0, R58, 0x72 ;  /* 0x000000723a007836 */ /* 0x000fc60000000000 */
[----:B------:R-:W2:Y:S04]  /*c3e20*/  LDL.LU.64 R28, [R1+0x7c0] ;  /* 0x0007c000011c7983 */ /* 0x000ea80000300a00 */
[----:B----4-:R0:W-:Y:S01]  /*c3e30*/  @P4 STG.E.U8 desc[UR24][R20.64], R2 ;  /* 0x0000000214004986 */ /* 0x0101e2000c101118 */
[----:B------:R-:W-:Y:S01]  /*c3e40*/  ISETP.LT.AND P4, PT, R60, UR4, !P1 ;  /* 0x000000043c007c0c */ /* 0x000fe2000cf81270 */
[----:B------:R-:W-:Y:S02]  /*c3e50*/  ULDC UR4, c[0x0][0x22c] ;  /* 0x00008b0000047ab9 */ /* 0x000fe40000000800 */
[----:B------:R-:W-:Y:S02]  /*c3e60*/  ISETP.GE.AND P3, PT, R0, UR4, PT ;  /* 0x0000000400007c0c */ /* 0x000fe4000bf66270 */
[----:B------:R-:W-:-:S02]  /*c3e70*/  PRMT R0, R57, 0x7771, RZ ;  /* 0x0000777139007816 */ /* 0x000fc400000000ff */
[----:B------:R-:W-:Y:S01]  /*c3e80*/  ISETP.LT.AND P6, PT, R59, UR5, !P1 ;  /* 0x000000053b007c0c */ /* 0x000fe2000cfc1270 */
[----:B------:R-:W-:Y:S01]  /*c3e90*/  ULDC UR4, c[0x0][0x228] ;  /* 0x00008a0000047ab9 */ /* 0x000fe20000000800 */
[----:B------:R-:W-:Y:S01]  /*c3ea0*/  ULDC UR5, c[0x0][0x228] ;  /* 0x00008a0000057ab9 */ /* 0x000fe20000000800 */
[----:B0-----:R-:W-:Y:S01]  /*c3eb0*/  PRMT R2, R57, 0x7770, RZ ;  /* 0x0000777039027816 */ /* 0x001fe200000000ff */
[----:B------:R-:W4:Y:S04]  /*c3ec0*/  LDL.LU.64 R20, [R1+0x718] ;  /* 0x0007180001147983 */ /* 0x000f280000300a00 */
[----:B------:R-:W4:Y:S04]  /*c3ed0*/  LDL.LU R56, [R1+0x280] ;  /* 0x0002800001387983 */ /* 0x000f280000300800 */
[----:B------:R-:W-:Y:S04]  /*c3ee0*/  @P2 STG.E.U8 desc[UR24][R18.64], R2 ;  /* 0x0000000212002986 */ /* 0x000fe8000c101118 */
[----:B---3--:R0:W-:Y:S04]  /*c3ef0*/  @P4 STG.E.U8 desc[UR24][R10.64], R0 ;  /* 0x000000000a004986 */ /* 0x0081e8000c101118 */
[----:B0-----:R-:W3:Y:S01]  /*c3f00*/  LDL.LU.64 R10, [R1+0x798] ;  /* 0x00079800010a7983 */ /* 0x001ee20000300a00 */
[----:B------:R-:W-:-:S02]  /*c3f10*/  ISETP.LT.AND P1, PT, R55, UR4, !P1 ;  /* 0x0000000437007c0c */ /* 0x000fc4000cf21270 */
[----:B------:R-:W-:Y:S02]  /*c3f20*/  PRMT R2, R57, 0x7772, RZ ;  /* 0x0000777239027816 */ /* 0x000fe400000000ff */
[----:B------:R-:W-:Y:S01]  /*c3f30*/  ISETP.LT.AND P2, PT, R61, UR5, !P5 ;  /* 0x000000053d007c0c */ /* 0x000fe2000ef41270 */
[----:B------:R-:W-:Y:S01]  /*c3f40*/  ULDC UR4, c[0x0][0x228] ;  /* 0x00008a0000047ab9 */ /* 0x000fe20000000800 */
[----:B------:R-:W-:Y:S01]  /*c3f50*/  PRMT R0, R57, 0x7773, RZ ;  /* 0x0000777339007816 */ /* 0x000fe200000000ff */
[----:B------:R-:W-:Y:S01]  /*c3f60*/  ULDC UR5, c[0x0][0x228] ;  /* 0x00008a0000057ab9 */ /* 0x000fe20000000800 */
[----:B--2---:R0:W-:Y:S01]  /*c3f70*/  @P6 STG.E.U8 desc[UR24][R8.64], R2 ;  /* 0x0000000208006986 */ /* 0x0041e2000c101118 */
[----:B------:R-:W-:Y:S01]  /*c3f80*/  ISETP.LT.AND P6, PT, R52, UR4, !P5 ;  /* 0x0000000434007c0c */ /* 0x000fe2000efc1270 */
[----:B------:R-:W-:Y:S02]  /*c3f90*/  ULDC UR4, c[0x0][0x228] ;  /* 0x00008a0000047ab9 */ /* 0x000fe40000000800 */
[----:B------:R-:W-:Y:S01]  /*c3fa0*/  ISETP.LT.AND P4, PT, R53, UR4, !P5 ;  /* 0x0000000435007c0c */ /* 0x000fe2000ef81270 */
[----:B------:R1:W-:Y:S01]  /*c3fb0*/  @P1 STG.E.U8 desc[UR24][R24.64], R0 ;  /* 0x0000000018001986 */ /* 0x0003e2000c101118 */
[----:B------:R-:W-:Y:S01]  /*c3fc0*/  ULDC UR4, c[0x0][0x228] ;  /* 0x00008a0000047ab9 */ /* 0x000fe20000000800 */
[----:B0-----:R-:W-:-:S02]  /*c3fd0*/  PRMT R2, R14, 0x7770, RZ ;  /* 0x000077700e027816 */ /* 0x001fc400000000ff */
[----:B------:R-:W2:Y:S04]  /*c3fe0*/  LDL.LU.64 R8, [R1+0x710] ;  /* 0x0007100001087983 */ /* 0x000ea80000300a00 */
[----:B------:R0:W-:Y:S04]  /*c3ff0*/  @P2 STG.E.U8 desc[UR24][R16.64], R2 ;  /* 0x0000000210002986 */ /* 0x0001e8000c101118 */
[----:B-1----:R-:W2:Y:S01]  /*c4000*/  LDL.LU.64 R24, [R1+0x6e8] ;  /* 0x0006e80001187983 */ /* 0x002ea20000300a00 */
[----:B------:R-:W-:Y:S02]  /*c4010*/  ISETP.LT.AND P2, PT, R13, UR4, !P5 ;  /* 0x000000040d007c0c */ /* 0x000fe4000ef41270 */
[----:B------:R-:W-:Y:S01]  /*c4020*/  PRMT R0, R14, 0x7771, RZ ;  /* 0x000077710e007816 */ /* 0x000fe200000000ff */
[----:B------:R-:W-:-:S04]  /*c4030*/  ULDC UR4, c[0x0][0x22c] ;  /* 0x00008b0000047ab9 */ /* 0x000fc80000000800 */
[----:B------:R-:W-:Y:S01]  /*c4040*/  @P6 STG.E.U8 desc[UR24][R28.64], R0 ;  /* 0x000000001c006986 */ /* 0x000fe2000c101118 */
[----:B0-----:R-:W-:-:S03]  /*c4050*/  PRMT R2, R14, 0x7772, RZ ;  /* 0x000077720e027816 */ /* 0x001fc600000000ff */
[----:B------:R-:W2:Y:S04]  /*c4060*/  LDL.LU.64 R16, [R1+0x688] ;  /* 0x0006880001107983 */ /* 0x000ea80000300a00 */
[----:B------:R-:W2:Y:S04]  /*c4070*/  LDL.LU R57, [R1+0x214] ;  /* 0x0002140001397983 */ /* 0x000ea80000300800 */
[----:B------:R-:W2:Y:S04]  /*c4080*/  LDL.LU.64 R22, [R1+0x6b0] ;  /* 0x0006b00001167983 */ /* 0x000ea80000300a00 */
[----:B----4-:R0:W-:Y:S02]  /*c4090*/  @P4 STG.E.U8 desc[UR24][R20.64], R2 ;  /* 0x0000000214004986 */ /* 0x0101e4000c101118 */
[----:B0-----:R-:W-:-:S02]  /*c40a0*/  PRMT R2, R14, 0x7773, RZ ;  /* 0x000077730e027816 */ /* 0x001fc400000000ff */
[----:B------:R-:W4:Y:S04]  /*c40b0*/  LDL.LU.64 R20, [R1+0x628] ;  /* 0x0006280001147983 */ /* 0x000f280000300a00 */
[----:B---3--:R0:W-:Y:S04]  /*c40c0*/  @P2 STG.E.U8 desc[UR24][R10.64], R2 ;  /* 0x000000020a002986 */ /* 0x0081e8000c101118 */
[----:B0-----:R-:W3:Y:S04]  /*c40d0*/  LDL.LU.64 R10, [R1+0x620] ;  /* 0x00062000010a7983 */ /* 0x001ee80000300a00 */
[----:B------:R-:W3:Y:S01]  /*c40e0*/  LDL.LU.64 R14, [R1+0x550] ;  /* 0x00055000010e7983 */ /* 0x000ee20000300a00 */
[----:B------:R-:W-:Y:S01]  /*c40f0*/  ISETP.LT.AND P6, PT, R12, UR5, !P5 ;  /* 0x000000050c007c0c */ /* 0x000fe2000efc1270 */
[----:B------:R-:W-:Y:S01]  /*c4100*/  ULDC UR5, c[0x0][0x228] ;  /* 0x00008a0000057ab9 */ /* 0x000fe20000000800 */
[----:B------:R-:W-:Y:S01]  /*c4110*/  VIADD R0, R58, 0x73 ;  /* 0x000000733a007836 */ /* 0x000fe20000000000 */
[----:B------:R-:W-:-:S02]  /*c4120*/  ISETP.LT.AND P1, PT, R60, UR5, !P5 ;  /* 0x000000053c007c0c */ /* 0x000fc4000ef21270 */
[----:B------:R-:W-:Y:S02]  /*c4130*/  PRMT R3, R56, 0x7770, RZ ;  /* 0x0000777038037816 */ /* 0x000fe400000000ff */
[----:B------:R-:W-:Y:S01]  /*c4140*/  ISETP.LT.AND P4, PT, R59, UR6, !P5 ;  /* 0x000000063b007c0c */ /* 0x000fe2000ef81270 */
[----:B------:R-:W-:Y:S01]  /*c4150*/  ULDC UR5, c[0x0][0x228] ;  /* 0x00008a0000057ab9 */ /* 0x000fe20000000800 */
[----:B------:R-:W-:Y:S01]  /*c4160*/  ISETP.GE.AND P2, PT, R0, UR4, PT ;  /* 0x0000000400007c0c */ /* 0x000fe2000bf46270 */
[----:B------:R-:W-:Y:S01]  /*c4170*/  ULDC UR4, c[0x0][0x228] ;  /* 0x00008a0000047ab9 */ /* 0x000fe20000000800 */
[C---:B------:R-:W-:Y:S02]  /*c4180*/  PRMT R0, R56.reuse, 0x7771, RZ ;  /* 0x0000777138007816 */ /* 0x040fe400000000ff */
[----:B------:R-:W-:Y:S01]  /*c4190*/  ISETP.LT.AND P5, PT, R55, UR4, !P5 ;  /* 0x0000000437007c0c */ /* 0x000fe2000efa1270 */
[----:B------:R-:W-:Y:S01]  /*c41a0*/  ULDC UR4, c[0x0][0x228] ;  /* 0x00008a0000047ab9 */ /* 0x000fe20000000800 */
[----:B------:R-:W-:Y:S01]  /*c41b0*/  PRMT R2, R56, 0x7772, RZ ;  /* 0x0000777238027816 */ /* 0x000fe200000000ff */
[----:B------:R-:W-:Y:S01]  /*c41c0*/  ULDC UR6, c[0x0][0x228] ;  /* 0x00008a0000067ab9 */ /* 0x000fe20000000800 */
[----:B--2---:R0:W-:Y:S01]  /*c41d0*/  @P6 STG.E.U8 desc[UR24][R8.64], R3 ;  /* 0x0000000308006986 */ /* 0x0041e2000c101118 */
[----:B------:R-:W-:Y:S01]  /*c41e0*/  ISETP.LT.AND P6, PT, R61, UR5, !P3 ;  /* 0x000000053d007c0c */ /* 0x000fe2000dfc1270 */
[----:B------:R-:W-:-:S02]  /*c41f0*/  ULDC UR5, c[0x0][0x228] ;  /* 0x00008a0000057ab9 */ /* 0x000fc40000000800 */
[----:B------:R1:W-:Y:S01]  /*c4200*/  @P1 STG.E.U8 desc[UR24][R24.64], R0 ;  /* 0x0000000018001986 */ /* 0x0003e2000c101118 */
[----:B------:R-:W-:Y:S01]  /*c4210*/  ISETP.LT.AND P1, PT, R52, UR4, !P3 ;  /* 0x0000000434007c0c */ /* 0x000fe2000df21270 */
[----:B------:R-:W-:Y:S02]  /*c4220*/  ULDC UR4, c[0x0][0x228] ;  /* 0x00008a0000047ab9 */ /* 0x000fe40000000800 */
[----:B0-----:R-:W2:Y:S04]  /*c4230*/  LDL.LU R8, [R1+0x204] ;  /* 0x0002040001087983 */ /* 0x001ea80000300800 */
[----:B------:R-:W2:Y:S04]  /*c4240*/  LDL.LU.64 R18, [R1+0x5b0] ;  /* 0x0005b00001127983 */ /* 0x000ea80000300a00 */
[----:B------:R-:W2:Y:S01]  /*c4250*/  LDL.LU.64 R28, [R1+0x4e8] ;  /* 0x0004e800011c7983 */ /* 0x000ea20000300a00 */
[----:B-1----:R-:W-:-:S03]  /*c4260*/  PRMT R0, R56, 0x7773, RZ ;  /* 0x0000777338007816 */ /* 0x002fc600000000ff */
[----:B------:R0:W-:Y:S04]  /*c4270*/  @P4 STG.E.U8 desc[UR24][R16.64], R2 ;  /* 0x0000000210004986 */ /* 0x0001e8000c101118 */
[----:B------:R-:W2:Y:S01]  /*c4280*/  LDL.LU.64 R24, [R1+0x520] ;  /* 0x0005200001187983 */ /* 0x000ea20000300a00 */
[----:B------:R-:W-:-:S03]  /*c4290*/  ISETP.LT.AND P4, PT, R53, UR5, !P3 ;  /* 0x0000000535007c0c */ /* 0x000fc6000df81270 */
[----:B------:R1:W-:Y:S01]  /*c42a0*/  @P5 STG.E.U8 desc[UR24][R22.64], R0 ;  /* 0x0000000016005986 */ /* 0x0003e2000c101118 */
[----:B------:R-:W-:Y:S01]  /*c42b0*/  ULDC UR5, c[0x0][0x228] ;  /* 0x00008a0000057ab9 */ /* 0x000fe20000000800 */
[C---:B0-----:R-:W-:Y:S02]  /*c42c0*/  PRMT R2, R57.reuse, 0x7770, RZ ;  /* 0x0000777039027816 */ /* 0x041fe400000000ff */
[----:B------:R-:W2:Y:S04]  /*c42d0*/  LDL.LU.64 R16, [R1+0x4e0] ;  /* 0x0004e00001107983 */ /* 0x000ea80000300a00 */
[----:B------:R-:W2:Y:S01]  /*c42e0*/  LDL.LU R9, [R1+0x1f4] ;  /* 0x0001f40001097983 */ /* 0x000ea20000300800 */
[----:B-1----:R-:W-:-:S03]  /*c42f0*/  PRMT R0, R57, 0x7771, RZ ;  /* 0x0000777139007816 */ /* 0x002fc600000000ff */
[----:B----4-:R0:W-:Y:S02]  /*c4300*/  @P6 STG.E.U8 desc[UR24][R20.64], R2 ;  /* 0x0000000214006986 */ /* 0x0101e4000c101118 */
[C---:B0-----:R-:W-:Y:S02]  /*c4310*/  PRMT R2, R57.reuse, 0x7772, RZ ;  /* 0x0000777239027816 */ /* 0x041fe400000000ff */
[----:B---3--:R0:W-:Y:S04]  /*c4320*/  @P1 STG.E.U8 desc[UR24][R10.64], R0 ;  /* 0x000000000a001986 */ /* 0x0081e8000c101118 */
[----:B------:R1:W-:Y:S04]  /*c4330*/  @P4 STG.E.U8 desc[UR24][R14.64], R2 ;  /* 0x000000020e004986 */ /* 0x0003e8000c101118 */
[----:B0-----:R-:W3:Y:S04]  /*c4340*/  LDL.LU.64 R10, [R1+0x528] ;  /* 0x00052800010a7983 */ /* 0x001ee80000300a00 */
[----:B------:R-:W4:Y:S01]  /*c4350*/  LDL.LU.64 R20, [R1+0x4a0] ;  /* 0x0004a00001147983 */ /* 0x000f220000300a00 */
[----:B------:R-:W-:-:S03]  /*c4360*/  PRMT R0, R57, 0x7773, RZ ;  /* 0x0000777339007816 */ /* 0x000fc600000000ff */
[----:B-1----:R-:W4:Y:S04]  /*c4370*/  LDL.LU.64 R14, [R1+0x470] ;  /* 0x00047000010e7983 */ /* 0x002f280000300a00 */
[----:B------:R-:W4:Y:S01]  /*c4380*/  LDL.LU.64 R56, [R1+0x468] ;  /* 0x0004680001387983 */ /* 0x000f220000300a00 */
[----:B------:R-:W-:Y:S02]  /*c4390*/  ISETP.LT.AND P5, PT, R13, UR4, !P3 ;  /* 0x000000040d007c0c */ /* 0x000fe4000dfa1270 */
[----:B------:R-:W-:Y:S01]  /*c43a0*/  ISETP.LT.AND P6, PT, R12, UR5, !P3 ;  /* 0x000000050c007c0c */ /* 0x000fe2000dfc1270 */
[----:B------:R-:W-:Y:S01]  /*c43b0*/  ULDC UR4, c[0x0][0x228] ;  /* 0x00008a0000047ab9 */ /* 0x000fe20000000800 */
[----:B------:R-:W-:Y:S01]  /*c43c0*/  ULDC UR5, c[0x0][0x228] ;  /* 0x00008a0000057ab9 */ /* 0x000fe20000000800 */
[----:B------:R-:W-:Y:S01]  /*c43d0*/  ISETP.LT.AND P4, PT, R60, UR4, !P3 ;  /* 0x000000043c007c0c */ /* 0x000fe2000df81270 */
[----:B------:R-:W-:-:S02]  /*c43e0*/  ULDC UR4, c[0x0][0x228] ;  /* 0x00008a0000047ab9 */ /* 0x000fc40000000800 */
[----:B------:R-:W-:Y:S01]  /*c43f0*/  ISETP.LT.AND P1, PT, R59, UR4, !P3 ;  /* 0x000000043b007c0c */ /* 0x000fe2000df21270 */
[----:B------:R-:W-:Y:S02]  /*c4400*/  ULDC UR4, c[0x0][0x228] ;  /* 0x00008a0000047ab9 */ /* 0x000fe40000000800 */
[----:B------:R-:W-:Y:S01]  /*c4410*/  ISETP.LT.AND P3, PT, R55, UR4, !P3 ;  /* 0x0000000437007c0c */ /* 0x000fe2000df61270 */
[----:B------:R-:W-:Y:S01]  /*c4420*/  ULDC UR4, c[0x0][0x228] ;  /* 0x00008a0000047ab9 */ /* 0x000fe20000000800 */
[C---:B--2---:R-:W-:Y:S01]  /*c4430*/  PRMT R2, R8.reuse, 0x7770, RZ ;  /* 0x0000777008027816 */ /* 0x044fe200000000ff */
[----:B------:R0:W-:Y:S04]  /*c4440*/  @P5 STG.E.U8 desc[UR24][R18.64], R0 ;  /* 0x0000000012005986 */ /* 0x0001e8000c101118 */
[----:B------:R1:W-:Y:S01]  /*c4450*/  @P6 STG.E.U8 desc[UR24][R28.64], R2 ;  /* 0x000000021c006986 */ /* 0x0003e2000c101118 */
[----:B------:R-:W-:Y:S01]  /*c4460*/  ISETP.LT.AND P6, PT, R61, UR5, !P2 ;  /* 0x000000053d007c0c */ /* 0x000fe2000d7c1270 */
[----:B------:R-:W-:Y:S01]  /*c4470*/  ULDC UR5, c[0x0][0x228] ;  /* 0x00008a0000057ab9 */ /* 0x000fe20000000800 */
[----:B0-----:R-:W-:-:S02]  /*c4480*/  PRMT R0, R8, 0x7771, RZ ;  /* 0x0000777108007816 */ /* 0x001fc400000000ff */
[----:B-1----:R-:W-:-:S03]  /*c4490*/  PRMT R2, R8, 0x7772, RZ ;  /* 0x0000777208027816 */ /* 0x002fc600000000ff */
[----:B------:R0:W-:Y:S04]  /*c44a0*/  @P4 STG.E.U8 desc[UR24][R24.64], R0 ;  /* 0x0000000018004986 */ /* 0x0001e8000c101118 */
[----:B------:R-:W2:Y:S04]  /*c44b0*/  LDL.LU.64 R28, [R1+0x498] ;  /* 0x00049800011c7983 */ /* 0x000ea80000300a00 */
[----:B------:R-:W2:Y:S01]  /*c44c0*/  LDL.LU R7, [R1+0x284] ;  /* 0x0002840001077983 */ /* 0x000ea20000300800 */
[----:B------:R-:W-:-:S03]  /*c44d0*/  ISETP.LT.AND P4, PT, R52, UR4, !P2 ;  /* 0x0000000434007c0c */ /* 0x000fc6000d781270 */
[----:B------:R1:W-:Y:S01]  /*c44e0*/  @P1 STG.E.U8 desc[UR24][R16.64], R2 ;  /* 0x0000000210001986 */ /* 0x0003e2000c101118 */
[----:B------:R-:W-:Y:S02]  /*c44f0*/  ISETP.LT.AND P5, PT, R53, UR5, !P2 ;  /* 0x0000000535007c0c */ /* 0x000fe4000d7a1270 */
[----:B------:R-:W-:Y:S01]  /*c4500*/  PRMT R3, R9, 0x7770, RZ ;  /* 0x0000777009037816 */ /* 0x000fe200000000ff */
[----:B------:R-:W-:Y:S01]  /*c4510*/  ULDC UR4, c[0x0][0x228] ;  /* 0x00008a0000047ab9 */ /* 0x000fe20000000800 */
[----:B------:R-:W-:Y:S01]  /*c4520*/  ULDC UR5, c[0x0][0x228] ;  /* 0x00008a0000057ab9 */ /* 0x000fe20000000800 */
[----:B0-----:R-:W-:Y:S01]  /*c4530*/  VIADD R0, R58, 0x76 ;  /* 0x000000763a007836 */ /* 0x001fe20000000000 */
[----:B-1----:R-:W-:Y:S01]  /*c4540*/  PRMT R2, R8, 0x7773, RZ ;  /* 0x0000777308027816 */ /* 0x002fe200000000ff */
[----:B------:R-:W2:Y:S03]  /*c4550*/  LDL.LU.64 R16, [R1+0x4d8] ;  /* 0x0004d80001107983 */ /* 0x000ea60000300a00 */
[----:B------:R-:W-:-:S02]  /*c4560*/  ISETP.GE.AND P1, PT, R0, UR27, PT ;  /* 0x0000001b00007c0c */ /* 0x000fc4000bf26270 */
[C---:B------:R-:W-:Y:S01]  /*c4570*/  PRMT R0, R9.reuse, 0x7771, RZ ;  /* 0x0000777109007816 */ /* 0x040fe200000000ff */
[----:B---3--:R0:W-:Y:S04]  /*c4580*/  @P3 STG.E.U8 desc[UR24][R10.64], R2 ;  /* 0x000000020a003986 */ /* 0x0081e8000c101118 */
[----:B----4-:R-:W-:Y:S04]  /*c4590*/  @P6 STG.E.U8 desc[UR24][R20.64], R3 ;  /* 0x0000000314006986 */ /* 0x010fe8000c101118 */
[----:B------:R-:W-:Y:S04]  /*c45a0*/  @P4 STG.E.U8 desc[UR24][R14.64], R0 ;  /* 0x000000000e004986 */ /* 0x000fe8000c101118 */
[----:B0-----:R-:W3:Y:S01]  /*c45b0*/  LDL.LU.64 R10, [R1+0x460] ;  /* 0x00046000010a7983 */ /* 0x001ee20000300a00 */
[----:B------:R-:W-:-:S03]  /*c45c0*/  PRMT R2, R9, 0x7772, RZ ;  /* 0x0000777209027816 */ /* 0x000fc600000000ff */
[----:B------:R-:W4:Y:S04]  /*c45d0*/  LDL.LU.64 R24, [R1+0x458] ;  /* 0x0004580001187983 */ /* 0x000f280000300a00 */
[----:B------:R0:W-:Y:S04]  /*c45e0*/  @P5 STG.E.U8 desc[UR24][R56.64], R2 ;  /* 0x0000000238005986 */ /* 0x0001e8000c101118 */
[----:B0-----:R-:W4:Y:S01]  /*c45f0*/  LDL.LU.64 R56, [R1+0x438] ;  /* 0x0004380001387983 */ /* 0x001f220000300a00 */
[----:B------:R-:W-:-:S03]  /*c4600*/  ISETP.LT.AND P6, PT, R13, UR4, !P2 ;  /* 0x000000040d007c0c */ /* 0x000fc6000d7c1270 */
[----:B------:R-:W4:Y:S01]  /*c4610*/  LDL.LU R8, [R1+0x218] ;  /* 0x0002180001087983 */ /* 0x000f220000300800 */
[----:B------:R-:W-:Y:S01]  /*c4620*/  ULDC UR4, c[0x0][0x228] ;  /* 0x00008a0000047ab9 */ /* 0x000fe20000000800 */
[----:B------:R-:W-:Y:S01]  /*c4630*/  VIADD R0, R58, 0x74 ;  /* 0x000000743a007836 */ /* 0x000fe20000000000 */
[----:B------:R-:W-:Y:S01]  /*c4640*/  ISETP.LT.AND P4, PT, R12, UR4, !P2 ;  /* 0x000000040c007c0c */ /* 0x000fe2000d781270 */
[----:B------:R-:W4:Y:S04]  /*c4650*/  LDL.LU.64 R20, [R1+0x450] ;  /* 0x0004500001147983 */ /* 0x000f280000300a00 */
[----:B------:R-:W4:Y:S01]  /*c4660*/  LDL.LU.64 R14, [R1+0x448] ;  /* 0x00044800010e7983 */ /* 0x000f220000300a00 */
[----:B------:R-:W-:Y:S02]  /*c4670*/  PRMT R2, R9, 0x7773, RZ ;  /* 0x0000777309027816 */ /* 0x000fe400000000ff */
[----:B------:R-:W-:Y:S01]  /*c4680*/  ISETP.LT.AND P5, PT, R60, UR5, !P2 ;  /* 0x000000053c007c0c */ /* 0x000fe2000d7a1270 */
[----:B------:R-:W-:Y:S01]  /*c4690*/  ULDC UR4, c[0x0][0x22c] ;  /* 0x00008b0000047ab9 */ /* 0x000fe20000000800 */
[----:B------:R-:W-:Y:S01]  /*c46a0*/  ULDC UR5, c[0x0][0x228] ;  /* 0x00008a0000057ab9 */ /* 0x000fe20000000800 */
[----:B------:R-:W-:Y:S01]  /*c46b0*/  ISETP.GE.AND P3, PT, R0, UR4, PT ;  /* 0x0000000400007c0c */ /* 0x000fe2000bf66270 */
[----:B------:R-:W-:Y:S01]  /*c46c0*/  ULDC UR4, c[0x0][0x228] ;  /* 0x00008a0000047ab9 */ /* 0x000fe20000000800 */
[----:B--2---:R0:W-:Y:S01]  /*c46d0*/  @P6 STG.E.U8 desc[UR24][R28.64], R2 ;  /* 0x000000021c006986 */ /* 0x0041e2000c101118 */
[----:B------:R-:W-:-:S02]  /*c46e0*/  PRMT R0, R7, 0x7770, RZ ;  /* 0x0000777007007816 */ /* 0x000fc400000000ff */
[----:B------:R-:W-:Y:S02]  /*c46f0*/  ISETP.LT.AND P6, PT, R59, UR4, !P2 ;  /* 0x000000043b007c0c */ /* 0x000fe4000d7c1270 */
[----:B------:R-:W-:Y:S01]  /*c4700*/  ISETP.LT.AND P2, PT, R55, UR5, !P2 ;  /* 0x0000000537007c0c */ /* 0x000fe2000d741270 */
[----:B------:R-:W-:Y:S01]  /*c4710*/  ULDC UR4, c[0x0][0x228] ;  /* 0x00008a0000047ab9 */ /* 0x000fe20000000800 */
[----:B------:R-:W-:Y:S01]  /*c4720*/  ULDC UR5, c[0x0][0x228] ;  /* 0x00008a0000057ab9 */ /* 0x000fe20000000800 */
[C---:B0-----:R-:W-:Y:S01]  /*c4730*/  PRMT R2, R7.reuse, 0x7771, RZ ;  /* 0x0000777107027816 */ /* 0x041fe200000000ff */
[----:B------:R0:W-:Y:S04]  /*c4740*/  @P4 STG.E.U8 desc[UR24][R16.64], R0 ;  /* 0x0000000010004986 */ /* 0x0001e8000c101118 */
[----:B0-----:R-:W2:Y:S01]  /*c4750*/  LDL.LU.64 R16, [R1+0x518] ;  /* 0x0005180001107983 */ /* 0x001ea20000300a00 */
[----:B------:R-:W-:-:S03]  /*c4760*/  PRMT R0, R7, 0x7772, RZ ;  /* 0x0000777207007816 */ /* 0x000fc600000000ff */
[----:B---3--:R0:W-:Y:S04]  /*c4770*/  @P5 STG.E.U8 desc[UR24][R10.64], R2 ;  /* 0x000000020a005986 */ /* 0x0081e8000c101118 */
[----:B----4-:R-:W-:Y:S04]  /*c4780*/  @P6 STG.E.U8 desc[UR24][R24.64], R0 ;  /* 0x0000000018006986 */ /* 0x010fe8000c101118 */
[----:B0-----:R-:W3:Y:S04]  /*c4790*/  LDL.LU.64 R10, [R1+0x510] ;  /* 0x00051000010a7983 */ /* 0x001ee80000300a00 */
[----:B------:R-:W4:Y:S01]  /*c47a0*/  LDL.LU R9, [R1+0x208] ;  /* 0x0002080001097983 */ /* 0x000f220000300800 */
[----:B------:R-:W-:-:S03]  /*c47b0*/  PRMT R2, R7, 0x7773, RZ ;  /* 0x0000777307027816 */ /* 0x000fc600000000ff */
[----:B------:R-:W3:Y:S04]  /*c47c0*/  LDL.LU.64 R18, [R1+0x580] ;  /* 0x0005800001127983 */ /* 0x000ee80000300a00 */
[----:B------:R0:W-:Y:S04]  /*c47d0*/  @P2 STG.E.U8 desc[UR24][R56.64], R2 ;  /* 0x0000000238002986 */ /* 0x0001e8000c101118 */
[----:B0-----:R-:W3:Y:S01]  /*c47e0*/  LDL.LU.64 R56, [R1+0x558] ;  /* 0x0005580001387983 */ /* 0x001ee20000300a00 */
[----:B------:R-:W-:Y:S01]  /*c47f0*/  ISETP.LT.AND P4, PT, R61, UR4, !P3 ;  /* 0x000000043d007c0c */ /* 0x000fe2000df81270 */
[----:B------:R-:W-:Y:S01]  /*c4800*/  ULDC UR4, c[0x0][0x228] ;  /* 0x00008a0000047ab9 */ /* 0x000fe20000000800 */
[----:B------:R-:W-:-:S02]  /*c4810*/  PRMT R0, R8, 0x7770, RZ ;  /* 0x0000777008007816 */ /* 0x000fc400000000ff */
[----:B------:R-:W-:Y:S02]  /*c4820*/  ISETP.LT.AND P5, PT, R52, UR4, !P3 ;  /* 0x0000000434007c0c */ /* 0x000fe4000dfa1270 */
[----:B------:R-:W-:Y:S01]  /*c4830*/  PRMT R2, R8, 0x7771, RZ ;  /* 0x0000777108027816 */ /* 0x000fe200000000ff */
[----:B------:R-:W-:Y:S01]  /*c4840*/  ULDC UR4, c[0x0][0x228] ;  /* 0x00008a0000047ab9 */ /* 0x000fe20000000800 */
[----:B------:R-:W3:Y:S01]  /*c4850*/  LDL.LU.64 R28, [R1+0x5d8] ;  /* 0x0005d800011c7983 */ /* 0x000ee20000300a00 */
[----:B------:R-:W-:-:S03]  /*c4860*/  ISETP.LT.AND P2, PT, R53, UR4, !P3 ;  /* 0x0000000435007c0c */ /* 0x000fc6000df41270 */
[----:B------:R-:W3:Y:S01]  /*c4870*/  LDL.LU.64 R24, [R1+0x588] ;  /* 0x0005880001187983 */ /* 0x000ee20000300a00 */
[----:B------:R-:W-:-:S03]  /*c4880*/  ULDC UR4, c[0x0][0x228] ;  /* 0x00008a0000047ab9 */ /* 0x000fc60000000800 */
[----:B------:R-:W-:Y:S04]  /*c4890*/  @P4 STG.E.U8 desc[UR24][R20.64], R0 ;  /* 0x0000000014004986 */ /* 0x000fe8000c101118 */
[----:B------:R0:W-:Y:S01]  /*c48a0*/  @P5 STG.E.U8 desc[UR24][R14.64], R2 ;  /* 0x000000020e005986 */ /* 0x0001e2000c101118 */
[----:B------:R-:W-:Y:S01]  /*c48b0*/  ISETP.LT.AND P4, PT, R13, UR5, !P3 ;  /* 0x000000050d007c0c */ /* 0x000fe2000df81270 */
[----:B------:R-:W-:Y:S01]  /*c48c0*/  ULDC UR5, c[0x0][0x228] ;  /* 0x00008a0000057ab9 */ /* 0x000fe20000000800 */
[----:B------:R-:W-:Y:S02]  /*c48d0*/  ISETP.LT.AND P6, PT, R12, UR4, !P3 ;  /* 0x000000040c007c0c */ /* 0x000fe4000dfc1270 */
[----:B------:R-:W-:Y:S02]  /*c48e0*/  ISETP.LT.AND P5, PT, R60, UR5, !P3 ;  /* 0x000000053c007c0c */ /* 0x000fe4000dfa1270 */
[C---:B------:R-:W-:Y:S01]  /*c48f0*/  PRMT R3, R8.reuse, 0x7773, RZ ;  /* 0x0000777308037816 */ /* 0x040fe200000000ff */
[----:B------:R-:W-:Y:S01]  /*c4900*/  ULDC UR4, c[0x0][0x228] ;  /* 0x00008a0000047ab9 */ /* 0x000fe20000000800 */
[----:B------:R-:W-:Y:S01]  /*c4910*/  ULDC UR5, c[0x0][0x228] ;  /* 0x00008a0000057ab9 */ /* 0x000fe20000000800 */
[----:B0-----:R-:W3:Y:S04]  /*c4920*/  LDL.LU R14, [R1+0x1f8] ;  /* 0x0001f800010e7983 */ /* 0x001ee80000300800 */
[----:B------:R-:W3:Y:S01]  /*c4930*/  LDL.LU.64 R20, [R1+0x5d0] ;  /* 0x0005d00001147983 */ /* 0x000ee20000300a00 */
[----:B------:R-:W-:Y:S01]  /*c4940*/  PRMT R2, R8, 0x7772, RZ ;  /* 0x0000777208027816 */ /* 0x000fe200000000ff */
[----:B------:R-:W-:-:S04]  /*c4950*/  VIADD R0, R58, 0x77 ;  /* 0x000000773a007836 */ /* 0x000fc80000000000 */
[----:B--2---:R0:W-:Y:S01]  /*c4960*/  @P2 STG.E.U8 desc[UR24][R16.64], R2 ;  /* 0x0000000210002986 */ /* 0x0041e2000c101118 */
[----:B------:R-:W-:-:S03]  /*c4970*/  ISETP.GE.AND P2, PT, R0, UR35, PT ;  /* 0x0000002300007c0c */ /* 0x000fc6000bf46270 */
[----:B0-----:R-:W2:Y:S01]  /*c4980*/  LDL.LU.64 R16, [R1+0x5b8] ;  /* 0x0005b80001107983 */ /* 0x001ea20000300a00 */
[C---:B----4-:R-:W-:Y:S02]  /*c4990*/  PRMT R0, R9.reuse, 0x7770, RZ ;  /* 0x0000777009007816 */ /* 0x050fe400000000ff */
[----:B------:R-:W-:Y:S01]  /*c49a0*/  PRMT R2, R9, 0x7771, RZ ;  /* 0x0000777109027816 */ /* 0x000fe200000000ff */
[----:B---3--:R0:W-:Y:S04]  /*c49b0*/  @P4 STG.E.U8 desc[UR24][R10.64], R3 ;  /* 0x000000030a004986 */ /* 0x0081e8000c101118 */
[----:B------:R-:W-:Y:S04]  /*c49c0*/  @P6 STG.E.U8 desc[UR24][R18.64], R0 ;  /* 0x0000000012006986 */ /* 0x000fe8000c101118 */
[----:B0-----:R-:W3:Y:S04]  /*c49d0*/  LDL.LU.64 R10, [R1+0x680] ;  /* 0x00068000010a7983 */ /* 0x001ee80000300a00 */
[----:B------:R0:W-:Y:S04]  /*c49e0*/  @P5 STG.E.U8 desc[UR24][R56.64], R2 ;  /* 0x0000000238005986 */ /* 0x0001e8000c101118 */
[----:B0-----:R-:W4:Y:S01]  /*c49f0*/  LDL.LU.64 R56, [R1+0x638] ;  /* 0x0006380001387983 */ /* 0x001f220000300a00 */
[----:B------:R-:W-:Y:S01]  /*c4a00*/  ISETP.LT.AND P4, PT, R59, UR4, !P3 ;  /* 0x000000043b007c0c */ /* 0x000fe2000df81270 */
[----:B------:R-:W-:Y:S01]  /*c4a10*/  ULDC UR4, c[0x0][0x228] ;  /* 0x00008a0000047ab9 */ /* 0x000fe20000000800 */
[----:B------:R-:W-:-:S02]  /*c4a20*/  ISETP.LT.AND P3, PT, R55, UR5, !P3 ;  /* 0x0000000537007c0c */ /* 0x000fc4000df61270 */
[----:B------:R-:W-:Y:S01]  /*c4a30*/  ISETP.LT.AND P6, PT, R61, UR4, !P0 ;  /* 0x000000043d007c0c */ /* 0x000fe2000c7c1270 */
[----:B------:R-:W4:Y:S01]  /*c4a40*/  LDL.LU R8, [R1+0x288] ;  /* 0x0002880001087983 */ /* 0x000f220000300800 */
[C---:B------:R-:W-:Y:S01]  /*c4a50*/  PRMT R0, R9.reuse, 0x7772, RZ ;  /* 0x0000777209007816 */ /* 0x040fe200000000ff */
[----:B------:R-:W-:Y:S01]  /*c4a60*/  ULDC UR5, c[0x0][0x228] ;  /* 0x00008a0000057ab9 */ /* 0x000fe20000000800 */
[----:B------:R-:W-:Y:S02]  /*c4a70*/  PRMT R2, R9, 0x7773, RZ ;  /* 0x0000777309027816 */ /* 0x000fe400000000ff */
[----:B------:R-:W-:Y:S01]  /*c4a80*/  ISETP.LT.AND P5, PT, R52, UR5, !P0 ;  /* 0x0000000534007c0c */ /* 0x000fe2000c7a1270 */
[----:B------:R-:W4:Y:S01]  /*c4a90*/  LDL.LU.64 R18, [R1+0x6e0] ;  /* 0x0006e00001127983 */ /* 0x000f220000300a00 */
[----:B------:R-:W-:Y:S01]  /*c4aa0*/  ULDC UR4, c[0x0][0x228] ;  /* 0x00008a0000047ab9 */ /* 0x000fe20000000800 */
[----:B------:R-:W-:Y:S02]  /*c4ab0*/  ULDC UR5, c[0x0][0x228] ;  /* 0x00008a0000057ab9 */ /* 0x000fe40000000800 */
[----:B------:R0:W-:Y:S04]  /*c4ac0*/  @P4 STG.E.U8 desc[UR24][R28.64], R0 ;  /* 0x000000001c004986 */ /* 0x0001e8000c101118 */
[----:B------:R1:W-:Y:S01]  /*c4ad0*/  @P3 STG.E.U8 desc[UR24][R24.64], R2 ;  /* 0x0000000218003986 */ /* 0x0003e2000c101118 */
[----:B------:R-:W-:Y:S01]  /*c4ae0*/  ISETP.LT.AND P4, PT, R53, UR4, !P0 ;  /* 0x0000000435007c0c */ /* 0x000fe2000c781270 */
[----:B------:R-:W-:-:S02]  /*c4af0*/  ULDC UR4, c[0x0][0x228] ;  /* 0x00008a0000047ab9 */ /* 0x000fc40000000800 */
[----:B0-----:R-:W4:Y:S01]  /*c4b00*/  LDL.LU.64 R28, [R1+0x6b8] ;  /* 0x0006b800011c7983 */ /* 0x001f220000300a00 */
[----:B------:R-:W-:-:S03]  /*c4b10*/  PRMT R0, R14, 0x7770, RZ ;  /* 0x000077700e007816 */ /* 0x000fc600000000ff */
[----:B-1----:R-:W4:Y:S01]  /*c4b20*/  LDL.LU.64 R24, [R1+0x790] ;  /* 0x0007900001187983 */ /* 0x002f220000300a00 */
[----:B------:R-:W-:-:S03]  /*c4b30*/  PRMT R2, R14, 0x7771, RZ ;  /* 0x000077710e027816 */ /* 0x000fc600000000ff */
[----:B------:R0:W-:Y:S01]  /*c4b40*/  @P6 STG.E.U8 desc[UR24][R20.64], R0 ;  /* 0x0000000014006986 */ /* 0x0001e2000c101118 */
[----:B------:R-:W-:Y:S01]  /*c4b50*/  ISETP.LT.AND P3, PT, R13, UR4, !P0 ;  /* 0x000000040d007c0c */ /* 0x000fe2000c761270 */
[----:B------:R-:W-:Y:S02]  /*c4b60*/  ULDC UR4, c[0x0][0x228] ;  /* 0x00008a0000047ab9 */ /* 0x000fe40000000800 */
[----:B0-----:R-:W4:Y:S04]  /*c4b70*/  LDL.LU.64 R20, [R1+0x730] ;  /* 0x0007300001147983 */ /* 0x001f280000300a00 */
[----:B------:R-:W4:Y:S01]  /*c4b80*/  LDL.LU R9, [R1+0x21c] ;  /* 0x00021c0001097983 */ /* 0x000f220000300800 */
[----:B------:R-:W-:-:S03]  /*c4b90*/  PRMT R0, R14, 0x7772, RZ ;  /* 0x000077720e007816 */ /* 0x000fc600000000ff */
[----:B--2---:R0:W-:Y:S02]  /*c4ba0*/  @P5 STG.E.U8 desc[UR24][R16.64], R2 ;  /* 0x0000000210005986 */ /* 0x0041e4000c101118 */
[----:B0-----:R-:W-:Y:S02]  /*c4bb0*/  PRMT R2, R14, 0x7773, RZ ;  /* 0x000077730e027816 */ /* 0x001fe400000000ff */
[----:B------:R-:W2:Y:S04]  /*c4bc0*/  LDL.LU.64 R14, [R1+0x738] ;  /* 0x00073800010e7983 */ /* 0x000ea80000300a00 */
[----:B------:R-:W2:Y:S04]  /*c4bd0*/  LDL.LU.64 R16, [R1+0x820] ;  /* 0x0008200001107983 */ /* 0x000ea80000300a00 */
[----:B---3--:R0:W-:Y:S04]  /*c4be0*/  @P4 STG.E.U8 desc[UR24][R10.64], R0 ;  /* 0x000000000a004986 */ /* 0x0081e8000c101118 */
[----:B0-----:R-:W3:Y:S04]  /*c4bf0*/  LDL.LU.64 R10, [R1+0x7f8] ;  /* 0x0007f800010a7983 */ /* 0x001ee80000300a00 */
[----:B----4-:R0:W-:Y:S04]  /*c4c00*/  @P3 STG.E.U8 desc[UR24][R56.64], R2 ;  /* 0x0000000238003986 */ /* 0x0101e8000c101118 */
[----:B0-----:R-:W4:Y:S01]  /*c4c10*/  LDL.LU.64 R56, [R1+0x7f0] ;  /* 0x0007f00001387983 */ /* 0x001f220000300a00 */
[----:B------:R-:W-:-:S02]  /*c4c20*/  ISETP.LT.AND P5, PT, R12, UR4, !P0 ;  /* 0x000000040c007c0c */ /* 0x000fc4000c7a1270 */
[----:B------:R-:W-:Y:S01]  /*c4c30*/  ISETP.LT.AND P4, PT, R60, UR5, !P0 ;  /* 0x000000053c007c0c */ /* 0x000fe2000c781270 */
[----:B------:R-:W-:Y:S01]  /*c4c40*/  ULDC UR4, c[0x0][0x228] ;  /* 0x00008a0000047ab9 */ /* 0x000fe20000000800 */
[----:B------:R-:W-:Y:S01]  /*c4c50*/  ULDC UR5, c[0x0][0x228] ;  /* 0x00008a0000057ab9 */ /* 0x000fe20000000800 */
[----:B------:R-:W-:Y:S02]  /*c4c60*/  ISETP.LT.AND P3, PT, R59, UR4, !P0 ;  /* 0x000000043b007c0c */ /* 0x000fe4000c761270 */
[----:B------:R-:W-:Y:S01]  /*c4c70*/  ISETP.LT.AND P6, PT, R55, UR5, !P0 ;  /* 0x0000000537007c0c */ /* 0x000fe2000c7c1270 */
[----:B------:R-:W-:Y:S01]  /*c4c80*/  VIADD R0, R58, 0x78 ;  /* 0x000000783a007836 */ /* 0x000fe20000000000 */
[C---:B------:R-:W-:Y:S02]  /*c4c90*/  PRMT R2, R8.reuse, 0x7770, RZ ;  /* 0x0000777008027816 */ /* 0x040fe400000000ff */
[----:B------:R-:W-:Y:S01]  /*c4ca0*/  PRMT R3, R8, 0x7771, RZ ;  /* 0x0000777108037816 */ /* 0x000fe200000000ff */
[----:B------:R-:W-:Y:S01]  /*c4cb0*/  ULDC UR4, c[0x0][0x228] ;  /* 0x00008a0000047ab9 */ /* 0x000fe20000000800 */
[----:B------:R-:W-:Y:S01]  /*c4cc0*/  ULDC UR5, c[0x0][0x228] ;  /* 0x00008a0000057ab9 */ /* 0x000fe20000000800 */
[----:B------:R-:W-:-:S02]  /*c4cd0*/  ISETP.GE.AND P0, PT, R0, UR33, PT ;  /* 0x0000002100007c0c */ /* 0x000fc4000bf06270 */
[C---:B------:R-:W-:Y:S01]  /*c4ce0*/  PRMT R0, R8.reuse, 0x7772, RZ ;  /* 0x0000777208007816 */ /* 0x040fe200000000ff */
[----:B------:R0:W-:Y:S04]  /*c4cf0*/  @P5 STG.E.U8 desc[UR24][R18.64], R2 ;  /* 0x0000000212005986 */ /* 0x0001e8000c101118 */
[----:B------:R1:W-:Y:S01]  /*c4d00*/  @P4 STG.E.U8 desc[UR24][R28.64], R3 ;  /* 0x000000031c004986 */ /* 0x0003e2000c101118 */
[----:B------:R-:W-:Y:S01]  /*c4d10*/  ISETP.LT.AND P4, PT, R61, UR4, !P1 ;  /* 0x000000043d007c0c */ /* 0x000fe2000cf81270 */
[----:B------:R-:W-:Y:S02]  /*c4d20*/  ULDC UR4, c[0x0][0x228] ;  /* 0x00008a0000047ab9 */ /* 0x000fe40000000800 */
[----:B------:R1:W-:Y:S01]  /*c4d30*/  @P3 STG.E.U8 desc[UR24][R24.64], R0 ;  /* 0x0000000018003986 */ /* 0x0003e2000c101118 */
[----:B0-----:R-:W-:-:S03]  /*c4d40*/  PRMT R2, R8, 0x7773, RZ ;  /* 0x0000777308027816 */ /* 0x001fc600000000ff */
[----:B------:R-:W4:Y:S04]  /*c4d50*/  LDL.LU R8, [R1+0x20c] ;  /* 0x00020c0001087983 */ /* 0x000f280000300800 */
[----:B-1----:R-:W4:Y:S04]  /*c4d60*/  LDL.LU.64 R28, [R1+0x8a0] ;  /* 0x0008a000011c7983 */ /* 0x002f280000300a00 */
[----:B------:R0:W-:Y:S01]  /*c4d70*/  @P6 STG.E.U8 desc[UR24][R20.64], R2 ;  /* 0x0000000214006986 */ /* 0x0001e2000c101118 */
[----:B------:R-:W-:Y:S01]  /*c4d80*/  ISETP.LT.AND P6, PT, R52, UR4, !P1 ;  /* 0x0000000434007c0c */ /* 0x000fe2000cfc1270 */
[----:B------:R-:W-:Y:S01]  /*c4d90*/  ULDC UR4, c[0x0][0x228] ;  /* 0x00008a0000047ab9 */ /* 0x000fe20000000800 */
[----:B------:R-:W-:-:S02]  /*c4da0*/  PRMT R0, R9, 0x7770, RZ ;  /* 0x0000777009007816 */ /* 0x000fc400000000ff */
[----:B------:R-:W-:Y:S02]  /*c4db0*/  ISETP.LT.AND P3, PT, R53, UR5, !P1 ;  /* 0x0000000535007c0c */ /* 0x000fe4000cf61270 */
[----:B------:R-:W-:Y:S02]  /*c4dc0*/  ISETP.LT.AND P5, PT, R13, UR4, !P1 ;  /* 0x000000040d007c0c */ /* 0x000fe4000cfa1270 */
[----:B------:R-:W-:Y:S01]  /*c4dd0*/  PRMT R3, R9, 0x7773, RZ ;  /* 0x0000777309037816 */ /* 0x000fe200000000ff */
[----:B------:R-:W-:Y:S01]  /*c4de0*/  ULDC UR4, c[0x0][0x228] ;  /* 0x00008a0000047ab9 */ /* 0x000fe20000000800 */
[----:B------:R-:W-:Y:S01]  /*c4df0*/  ULDC UR5, c[0x0][0x228] ;  /* 0x00008a0000057ab9 */ /* 0x000fe20000000800 */
[----:B0-----:R-:W-:Y:S01]  /*c4e00*/  VIADD R2, R58, 0x79 ;  /* 0x000000793a027836 */ /* 0x001fe20000000000 */
[----:B------:R-:W4:Y:S04]  /*c4e10*/  LDL.LU.64 R20, [R1+0x888] ;  /* 0x0008880001147983 */ /* 0x000f280000300a00 */
[----:B--2---:R0:W-:Y:S01]  /*c4e20*/  @P4 STG.E.U8 desc[UR24][R14.64], R0 ;  /* 0x000000000e004986 */ /* 0x0041e2000c101118 */
[----:B------:R-:W-:-:S02]  /*c4e30*/  ISETP.GE.AND P4, PT, R2, UR31, PT ;  /* 0x0000001f02007c0c */ /* 0x000fc4000bf86270 */
[----:B------:R-:W-:-:S05]  /*c4e40*/  PRMT R2, R9, 0x7771, RZ ;  /* 0x0000777109027816 */ /* 0x000fca00000000ff */
[----:B------:R1:W-:Y:S04]  /*c4e50*/  @P6 STG.E.U8 desc[UR24][R16.64], R2 ;  /* 0x0000000210006986 */ /* 0x0003e8000c101118 */
[----:B0-----:R-:W2:Y:S01]  /*c4e60*/  LDL.LU.64 R14, [R1+0x880] ;  /* 0x00088000010e7983 */ /* 0x001ea20000300a00 */
[----:B------:R-:W-:-:S03]  /*c4e70*/  PRMT R0, R9, 0x7772, RZ ;  /* 0x0000777209007816 */ /* 0x000fc600000000ff */
[----:B------:R-:W2:Y:S04]  /*c4e80*/  LDL.LU R9, [R1+0x1fc] ;  /* 0x0001fc0001097983 */ /* 0x000ea80000300800 */
[----:B------:R-:W2:Y:S04]  /*c4e90*/  LDL.LU.64 R24, [R1+0x908] ;  /* 0x0009080001187983 */ /* 0x000ea80000300a00 */
[----:B-1----:R-:W2:Y:S04]  /*c4ea0*/  LDL.LU.64 R16, [R1+0x900] ;  /* 0x0009000001107983 */ /* 0x002ea80000300a00 */
[----:B---3--:R-:W-:Y:S04]  /*c4eb0*/  @P3 STG.E.U8 desc[UR24][R10.64], R0 ;  /* 0x000000000a003986 */ /* 0x008fe8000c101118 */
[----:B----4-:R0:W-:Y:S04]  /*c4ec0*/  @P5 STG.E.U8 desc[UR24][R56.64], R3 ;  /* 0x0000000338005986 */ /* 0x0101e8000c101118 */
[----:B0-----:R-:W3:Y:S01]  /*c4ed0*/  LDL.LU.64 R56, [R1+0x8f8] ;  /* 0x0008f80001387983 */ /* 0x001ee20000300a00 */
[----:B------:R-:W-:Y:S01]  /*c4ee0*/  ISETP.LT.AND P6, PT, R12, UR4, !P1 ;  /* 0x000000040c007c0c */ /* 0x000fe2000cfc1270 */
[----:B------:R-:W-:-:S02]  /*c4ef0*/  ULDC UR4, c[0x0][0x228] ;  /* 0x00008a0000047ab9 */ /* 0x000fc40000000800 */
[----:B------:R-:W4:Y:S01]  /*c4f00*/  LDL.LU.64 R10, [R1+0x8f0] ;  /* 0x0008f000010a7983 */ /* 0x000f220000300a00 */
[----:B------:R-:W-:Y:S02]  /*c4f10*/  ISETP.LT.AND P5, PT, R60, UR4, !P1 ;  /* 0x000000043c007c0c */ /* 0x000fe4000cfa1270 */
[----:B------:R-:W-:Y:S01]  /*c4f20*/  ISETP.LT.AND P3, PT, R59, UR5, !P1 ;  /* 0x000000053b007c0c */ /* 0x000fe2000cf61270 */
[----:B------:R-:W-:Y:S01]  /*c4f30*/  ULDC UR4, c[0x0][0x228] ;  /* 0x00008a0000047ab9 */ /* 0x000fe20000000800 */
[----:B------:R-:W-:Y:S01]  /*c4f40*/  ULDC UR5, c[0x0][0x228] ;  /* 0x00008a0000057ab9 */ /* 0x000fe20000000800 */
[----:B------:R-:W-:Y:S01]  /*c4f50*/  ISETP.LT.AND P1, PT, R55, UR4, !P1 ;  /* 0x0000000437007c0c */ /* 0x000fe2000cf21270 */
[----:B------:R-:W-:Y:S01]  /*c4f60*/  ULDC UR4, c[0x0][0x228] ;  /* 0x00008a0000047ab9 */ /* 0x000fe20000000800 */
[C---:B------:R-:W-:Y:S02]  /*c4f70*/  PRMT R3, R8.reuse, 0x7770, RZ ;  /* 0x0000777008037816 */ /* 0x040fe400000000ff */
[----:B------:R-:W-:-:S02]  /*c4f80*/  PRMT R2, R8, 0x7771, RZ ;  /* 0x0000777108027816 */ /* 0x000fc400000000ff */
[C---:B------:R-:W-:Y:S02]  /*c4f90*/  PRMT R0, R8.reuse, 0x7772, RZ ;  /* 0x0000777208007816 */ /* 0x040fe400000000ff */
[----:B------:R-:W-:Y:S01]  /*c4fa0*/  PRMT R4, R8, 0x7773, RZ ;  /* 0x0000777308047816 */ /* 0x000fe200000000ff */
[----:B------:R0:W-:Y:S01]  /*c4fb0*/  @P6 STG.E.U8 desc[UR24][R28.64], R3 ;  /* 0x000000031c006986 */ /* 0x0001e2000c101118 */
[----:B------:R-:W-:-:S03]  /*c4fc0*/  ISETP.LT.AND P6, PT, R61, UR5, !P2 ;  /* 0x000000053d007c0c */ /* 0x000fc6000d7c1270 */
[----:B------:R-:W4:Y:S01]  /*c4fd0*/  LDL.LU R8, [R1+0x28c] ;  /* 0x00028c0001087983 */ /* 0x000f220000300800 */
[----:B------:R-:W-:-:S03]  /*c4fe0*/  ULDC UR5, c[0x0][0x228] ;  /* 0x00008a0000057ab9 */ /* 0x000fc60000000800 */
[----:B------:R1:W-:Y:S01]  /*c4ff0*/  @P5 STG.E.U8 desc[UR24][R20.64], R2 ;  /* 0x0000000214005986 */ /* 0x0003e2000c101118 */
[----:B------:R-:W-:-:S03]  /*c5000*/  ISETP.LT.AND P5, PT, R52, UR6, !P2 ;  /* 0x0000000634007c0c */ /* 0x000fc6000d7a1270 */
[----:B0-----:R-:W4:Y:S01]  /*c5010*/  LDL.LU.64 R28, [R1+0x968] ;  /* 0x00096800011c7983 */ /* 0x001f220000300a00 */
[----:B------:R-:W-:-:S03]  /*c5020*/  ULDC UR6, c[0x0][0x228] ;  /* 0x00008a0000067ab9 */ /* 0x000fc60000000800 */
[----:B-1----:R-:W4:Y:S04]  /*c5030*/  LDL.LU.64 R20, [R1+0x960] ;  /* 0x0009600001147983 */ /* 0x002f280000300a00 */
[----:B--2---:R0:W-:Y:S01]  /*c5040*/  @P3 STG.E.U8 desc[UR24][R14.64], R0 ;  /* 0x000000000e003986 */ /* 0x0041e2000c101118 */
[C---:B------:R-:W-:Y:S02]  /*c5050*/  PRMT R3, R9.reuse, 0x7770, RZ ;  /* 0x0000777009037816 */ /* 0x040fe400000000ff */
[----:B------:R-:W-:Y:S01]  /*c5060*/  PRMT R2, R9, 0x7771, RZ ;  /* 0x0000777109027816 */ /* 0x000fe200000000ff */
[----:B------:R1:W-:Y:S04]  /*c5070*/  @P1 STG.E.U8 desc[UR24][R24.64], R4 ;  /* 0x0000000418001986 */ /* 0x0003e8000c101118 */
[----:B------:R-:W-:Y:S04]  /*c5080*/  @P6 STG.E.U8 desc[UR24][R16.64], R3 ;  /* 0x0000000310006986 */ /* 0x000fe8000c101118 */
[----:B0-----:R-:W2:Y:S04]  /*c5090*/  LDL.LU.64 R14, [R1+0x958] ;  /* 0x00095800010e7983 */ /* 0x001ea80000300a00 */
[----:B-1----:R-:W2:Y:S04]  /*c50a0*/  LDL.LU.64 R24, [R1+0x950] ;  /* 0x0009500001187983 */ /* 0x002ea80000300a00 */
[----:B---3--:R0:W-:Y:S04]  /*c50b0*/  @P5 STG.E.U8 desc[UR24][R56.64], R2 ;  /* 0x0000000238005986 */ /* 0x0081e8000c101118 */
[----:B0-----:R-:W3:Y:S01]  /*c50c0*/  LDL.LU.64 R56, [R1+0x930] ;  /* 0x0009300001387983 */ /* 0x001ee20000300a00 */
[----:B------:R-:W-:-:S02]  /*c50d0*/  ISETP.LT.AND P3, PT, R53, UR4, !P2 ;  /* 0x0000000435007c0c */ /* 0x000fc4000d761270 */
[C---:B------:R-:W-:Y:S02]  /*c50e0*/  PRMT R0, R9.reuse, 0x7772, RZ ;  /* 0x0000777209007816 */ /* 0x040fe400000000ff */
[----:B------:R-:W-:Y:S01]  /*c50f0*/  PRMT R5, R9, 0x7773, RZ ;  /* 0x0000777309057816 */ /* 0x000fe200000000ff */
[----:B------:R-:W-:Y:S01]  /*c5100*/  ULDC UR4, c[0x0][0x228] ;  /* 0x00008a0000047ab9 */ /* 0x000fe20000000800 */
[----:B------:R-:W3:Y:S01]  /*c5110*/  LDL.LU R9, [R1+0x170] ;  /* 0x0001700001097983 */ /* 0x000ee20000300800 */
[----:B------:R-:W-:Y:S02]  /*c5120*/  ISETP.LT.AND P1, PT, R13, UR4, !P2 ;  /* 0x000000040d007c0c */ /* 0x000fe4000d721270 */
[----:B------:R-:W-:Y:S02]  /*c5130*/  ISETP.LT.AND P5, PT, R12, UR5, !P2 ;  /* 0x000000050c007c0c */ /* 0x000fe4000d7a1270 */
[----:B------:R-:W-:Y:S01]  /*c5140*/  ISETP.LT.AND P6, PT, R60, UR6, !P2 ;  /* 0x000000063c007c0c */ /* 0x000fe2000d7c1270 */
[----:B------:R-:W-:Y:S01]  /*c5150*/  ULDC UR4, c[0x0][0x228] ;  /* 0x00008a0000047ab9 */ /* 0x000fe20000000800 */
[----:B------:R-:W-:Y:S01]  /*c5160*/  ULDC UR5, c[0x0][0x228] ;  /* 0x00008a0000057ab9 */ /* 0x000fe20000000800 */
[----:B----4-:R-:W-:-:S02]  /*c5170*/  PRMT R2, R8, 0x7771, RZ ;  /* 0x0000777108027816 */ /* 0x010fc400000000ff */
[C---:B------:R-:W-:Y:S02]  /*c5180*/  PRMT R3, R8.reuse, 0x7772, RZ ;  /* 0x0000777208037816 */ /* 0x040fe400000000ff */
[C---:B------:R-:W-:Y:S01]  /*c5190*/  PRMT R4, R8.reuse, 0x7773, RZ ;  /* 0x0000777308047816 */ /* 0x040fe200000000ff */
[----:B------:R0:W-:Y:S01]  /*c51a0*/  @P3 STG.E.U8 desc[UR24][R10.64], R0 ;  /* 0x000000000a003986 */ /* 0x0001e2000c101118 */
[----:B------:R-:W-:Y:S02]  /*c51b0*/  ISETP.LT.AND P3, PT, R59, UR4, !P2 ;  /* 0x000000043b007c0c */ /* 0x000fe4000d761270 */
[----:B------:R-:W-:Y:S01]  /*c51c0*/  ISETP.LT.AND P2, PT, R55, UR5, !P2 ;  /* 0x0000000537007c0c */ /* 0x000fe2000d741270 */
[----:B------:R-:W-:Y:S01]  /*c51d0*/  ULDC UR4, c[0x0][0x228] ;  /* 0x00008a0000047ab9 */ /* 0x000fe20000000800 */
[----:B------:R-:W-:Y:S01]  /*c51e0*/  ULDC UR5, c[0x0][0x228] ;  /* 0x00008a0000057ab9 */ /* 0x000fe20000000800 */
[----:B------:R-:W-:Y:S01]  /*c51f0*/  ULDC UR6, c[0x0][0x228] ;  /* 0x00008a0000067ab9 */ /* 0x000fe20000000800 */
[----:B0-----:R-:W4:Y:S01]  /*c5200*/  LDL.LU.64 R10, [R1+0x980] ;  /* 0x00098000010a7983 */ /* 0x001f220000300a00 */
[----:B------:R-:W-:-:S03]  /*c5210*/  PRMT R0, R8, 0x7770, RZ ;  /* 0x0000777008007816 */ /* 0x000fc600000000ff */
[----:B------:R-:W4:Y:S04]  /*c5220*/  LDL.LU.64 R16, [R1+0x978] ;  /* 0x0009780001107983 */ /* 0x000f280000300a00 */
[----:B------:R-:W-:Y:S04]  /*c5230*/  @P1 STG.E.U8 desc[UR24][R28.64], R5 ;  /* 0x000000051c001986 */ /* 0x000fe8000c101118 */
[----:B------:R-:W4:Y:S04]  /*c5240*/  LDL.LU.64 R18, [R1+0x998] ;  /* 0x0009980001127983 */ /* 0x000f280000300a00 */
[----:B------:R0:W-:Y:S04]  /*c5250*/  @P5 STG.E.U8 desc[UR24][R20.64], R0 ;  /* 0x0000000014005986 */ /* 0x0001e8000c101118 */
[----:B0-----:R-:W4:Y:S04]  /*c5260*/  LDL.LU.64 R20, [R1+0x970] ;  /* 0x0009700001147983 */ /* 0x001f280000300a00 */
[----:B--2---:R0:W-:Y:S04]  /*c5270*/  @P6 STG.E.U8 desc[UR24][R14.64], R2 ;  /* 0x000000020e006986 */ /* 0x0041e8000c101118 */
[----:B------:R-:W-:Y:S04]  /*c5280*/  @P3 STG.E.U8 desc[UR24][R24.64], R3 ;  /* 0x0000000318003986 */ /* 0x000fe8000c101118 */
[----:B0-----:R-:W2:Y:S04]  /*c5290*/  LDL.LU R14, [R1+0x160] ;  /* 0x00016000010e7983 */ /* 0x001ea80000300800 */
[----:B------:R-:W2:Y:S04]  /*c52a0*/  LDL.LU R8, [R1+0x172c] ;  /* 0x00172c0001087983 */ /* 0x000ea80000300800 */
[----:B---3--:R0:W-:Y:S04]  /*c52b0*/  @P2 STG.E.U8 desc[UR24][R56.64], R4 ;  /* 0x0000000438002986 */ /* 0x0081e8000c101118 */
[----:B0-----:R-:W3:Y:S01]  /*c52c0*/  LDL.LU.64 R56, [R1+0x9b8] ;  /* 0x0009b80001387983 */ /* 0x001ee20000300a00 */
[----:B------:R-:W-:-:S02]  /*c52d0*/  ISETP.LT.AND P5, PT, R61, UR4, !P0 ;  /* 0x000000043d007c0c */ /* 0x000fc4000c7a1270 */
[----:B------:R-:W-:Y:S02]  /*c52e0*/  PRMT R2, R9, 0x7770, RZ ;  /* 0x0000777009027816 */ /* 0x000fe400000000ff */
[----:B------:R-:W-:Y:S01]  /*c52f0*/  ISETP.LT.AND P3, PT, R52, UR5, !P0 ;  /* 0x0000000534007c0c */ /* 0x000fe2000c761270 */
[----:B------:R-:W3:Y:S01]  /*c5300*/  LDL.LU.64 R28, [R1+0x9e0] ;  /* 0x0009e000011c7983 */ /* 0x000ee20000300a00 */
[----:B------:R-:W-:Y:S01]  /*c5310*/  ULDC UR4, c[0x0][0x228] ;  /* 0x00008a0000047ab9 */ /* 0x000fe20000000800 */
[----:B------:R-:W-:Y:S01]  /*c5320*/  ULDC UR5, c[0x0][0x228] ;  /* 0x00008a0000057ab9 */ /* 0x000fe20000000800 */
[----:B------:R-:W-:Y:S02]  /*c5330*/  ISETP.LT.AND P6, PT, R53, UR4, !P0 ;  /* 0x0000000435007c0c */ /* 0x000fe4000c7c1270 */
[----:B------:R-:W-:Y:S01]  /*c5340*/  ISETP.LT.AND P2, PT, R13, UR5, !P0 ;  /* 0x000000050d007c0c */ /* 0x000fe2000c741270 */
[----:B------:R-:W-:Y:S01]  /*c5350*/  VIADD R0, R58, 0x7a ;  /* 0x0000007a3a007836 */ /* 0x000fe20000000000 */
[----:B------:R-:W-:Y:S01]  /*c5360*/  PRMT R3, R9, 0x7771, RZ ;  /* 0x0000777109037816 */ /* 0x000fe200000000ff */
[----:B------:R-:W-:Y:S01]  /*c5370*/  ULDC UR4, c[0x0][0x228] ;  /* 0x00008a0000047ab9 */ /* 0x000fe20000000800 */
[----:B------:R-:W-:Y:S01]  /*c5380*/  ULDC UR5, c[0x0][0x228] ;  /* 0x00008a0000057ab9 */ /* 0x000fe20000000800 */
[----:B----4-:R0:W-:Y:S01]  /*c5390*/  @P5 STG.E.U8 desc[UR24][R10.64], R2 ;  /* 0x000000020a005986 */ /* 0x0101e2000c101118 */
[----:B------:R-:W-:-:S03]  /*c53a0*/  ISETP.GE.AND P1, PT, R0, UR21, PT ;  /* 0x0000001500007c0c */ /* 0x000fc6000bf26270 */
[----:B------:R1:W-:Y:S01]  /*c53b0*/  @P3 STG.E.U8 desc[UR24][R16.64], R3 ;  /* 0x0000000310003986 */ /* 0x0003e2000c101118 */
[----:B------:R-:W-:-:S03]  /*c53c0*/  PRMT R0, R9, 0x7772, RZ ;  /* 0x0000777209007816 */ /* 0x000fc600000000ff */
[----:B0-----:R-:W4:Y:S04]  /*c53d0*/  LDL.LU.64 R10, [R1+0x9d8] ;  /* 0x0009d800010a7983 */ /* 0x001f280000300a00 */
[----:B------:R-:W4:Y:S04]  /*c53e0*/  LDL.LU R15, [R1+0x1b0] ;  /* 0x0001b000010f7983 */ /* 0x000f280000300800 */
[----:B------:R-:W4:Y:S01]  /*c53f0*/  LDL.LU.64 R24, [R1+0x9f0] ;  /* 0x0009f00001187983 */ /* 0x000f220000300a00 */
[----:B------:R-:W-:-:S03]  /*c5400*/  PRMT R2, R9, 0x7773, RZ ;  /* 0x0000777309027816 */ /* 0x000fc600000000ff */
[----:B-1----:R-:W4:Y:S01]  /*c5410*/  LDL.LU.64 R16, [R1+0x9d0] ;  /* 0x0009d00001107983 */ /* 0x002f220000300a00 */
[----:B------:R-:W-:-:S03]  /*c5420*/  ISETP.LT.AND P3, PT, R12, UR4, !P0 ;  /* 0x000000040c007c0c */ /* 0x000fc6000c761270 */
[----:B------:R-:W-:Y:S04]  /*c5430*/  @P6 STG.E.U8 desc[UR24][R18.64], R0 ;  /* 0x0000000012006986 */ /* 0x000fe8000c101118 */
[----:B------:R0:W-:Y:S01]  /*c5440*/  @P2 STG.E.U8 desc[UR24][R20.64], R2 ;  /* 0x0000000214002986 */ /* 0x0001e2000c101118 */
[----:B------:R-:W-:-:S03]  /*c5450*/  ULDC UR4, c[0x0][0x228] ;  /* 0x00008a0000047ab9 */ /* 0x000fc60000000800 */
[----:B0-----:R-:W4:Y:S04]  /*c5460*/  LDL.LU.64 R20, [R1+0xa00] ;  /* 0x000a000001147983 */ /* 0x001f280000300a00 */
[----:B--2---:R0:W1:Y:S01]  /*c5470*/  LDS.128 R4, [R8] ;  /* 0x0000000008047984 */ /* 0x0040620000000c00 */
[----:B------:R-:W-:-:S03]  /*c5480*/  PRMT R2, R14, 0x7770, RZ ;  /* 0x000077700e027816 */ /* 0x000fc600000000ff */
[----:B0-----:R-:W2:Y:S04]  /*c5490*/  LDL.LU.64 R8, [R1+0x9f8] ;  /* 0x0009f80001087983 */ /* 0x001ea80000300a00 */
        /* <DEDUP_REMOVED lines=8> */
[----:B------:R-:W-:Y:S02]  /*c5520*/  ISETP.GE.AND P2, PT, R0, UR41, PT ;  /* 0x0000002900007c0c */ /* 0x000fe4000bf46270 */
[----:B------:R-:W-:Y:S02]  /*c5530*/  PRMT R0, R14, 0x7771, RZ ;  /* 0x000077710e007816 */ /* 0x000fe400000000ff */
[----:B------:R-:W-:Y:S02]  /*c5540*/  ISETP.LT.AND P0, PT, R55, UR4, !P0 ;  /* 0x0000000437007c0c */ /* 0x000fe4000c701270 */
[----:B------:R-:W-:Y:S01]  /*c5550*/  ISETP.LT.AND P3, PT, R61, UR5, !P4 ;  /* 0x000000053d007c0c */ /* 0x000fe2000e761270 */
[----:B------:R-:W-:Y:S01]  /*c5560*/  ULDC UR4, c[0x0][0x228] ;  /* 0x00008a0000047ab9 */ /* 0x000fe20000000800 */
[----:B------:R-:W-:Y:S01]  /*c5570*/  ULDC UR5, c[0x0][0x228] ;  /* 0x00008a0000057ab9 */ /* 0x000fe20000000800 */
[----:B------:R-:W-:Y:S04]  /*c5580*/  @P5 STG.E.U8 desc[UR24][R28.64], R0 ;  /* 0x000000001c005986 */ /* 0x000fe8000c101118 */
[----:B----4-:R0:W-:Y:S01]  /*c5590*/  @P6 STG.E.U8 desc[UR24][R10.64], R2 ;  /* 0x000000020a006986 */ /* 0x0101e2000c101118 */
[----:B------:R-:W-:Y:S01]  /*c55a0*/  ISETP.LT.AND P6, PT, R52, UR4, !P4 ;  /* 0x0000000434007c0c */ /* 0x000fe2000e7c1270 */
[----:B------:R-:W-:-:S02]  /*c55b0*/  ULDC UR4, c[0x0][0x228] ;  /* 0x00008a0000047ab9 */ /* 0x000fc40000000800 */
[----:B------:R-:W-:Y:S01]  /*c55c0*/  ISETP.LT.AND P5, PT, R53, UR4, !P4 ;  /* 0x0000000435007c0c */ /* 0x000fe2000e7a1270 */
[----:B------:R-:W-:Y:S01]  /*c55d0*/  ULDC UR4, c[0x0][0x228] ;  /* 0x00008a0000047ab9 */ /* 0x000fe20000000800 */
[----:B0-----:R-:W4:Y:S01]  /*c55e0*/  LDL.LU.64 R10, [R1+0xa40] ;  /* 0x000a4000010a7983 */ /* 0x001f220000300a00 */
[----:B------:R-:W-:Y:S02]  /*c55f0*/  PRMT R0, R14, 0x7773, RZ ;  /* 0x000077730e007816 */ /* 0x000fe400000000ff */
[----:B------:R-:W-:-:S03]  /*c5600*/  PRMT R2, R15, 0x7770, RZ ;  /* 0x000077700f027816 */ /* 0x000fc600000000ff */
[----:B------:R0:W-:Y:S04]  /*c5610*/  @P0 STG.E.U8 desc[UR24][R24.64], R0 ;  /* 0x0000000018000986 */ /* 0x0001e8000c101118 */
[----:B------:R1:W-:Y:S01]  /*c5620*/  @P3 STG.E.U8 desc[UR24][R16.64], R2 ;  /* 0x0000000210003986 */ /* 0x0003e2000c101118 */
[----:B------:R-:W-:Y:S01]  /*c5630*/  ISETP.LT.AND P0, PT, R13, UR4, !P4 ;  /* 0x000000040d007c0c */ /* 0x000fe2000e701270 */
[----:B------:R-:W-:Y:S02]  /*c5640*/  ULDC UR4, c[0x0][0x228] ;  /* 0x00008a0000047ab9 */ /* 0x000fe40000000800 */
[----:B0-----:R-:W4:Y:S04]  /*c5650*/  LDL.LU.64 R24, [R1+0xa70] ;  /* 0x000a700001187983 */ /* 0x001f280000300a00 */
[----:B-1----:R-:W4:Y:S01]  /*c5660*/  LDL.LU.64 R16, [R1+0xa68] ;  /* 0x000a680001107983 */ /* 0x002f220000300a00 */
[----:B------:R-:W-:-:S02]  /*c5670*/  PRMT R0, R15, 0x7771, RZ ;  /* 0x000077710f007816 */ /* 0x000fc400000000ff */
[C---:B------:R-:W-:Y:S01]  /*c5680*/  PRMT R2, R15.reuse, 0x7772, RZ ;  /* 0x000077720f027816 */ /* 0x040fe200000000ff */
[----:B------:R-:W4:Y:S04]  /*c5690*/  LDL.LU R14, [R1+0x174] ;  /* 0x00017400010e7983 */ /* 0x000f280000300800 */
[----:B------:R0:W-:Y:S04]  /*c56a0*/  @P6 STG.E.U8 desc[UR24][R20.64], R0 ;  /* 0x0000000014006986 */ /* 0x0001e8000c101118 */
[----:B0-----:R-:W4:Y:S04]  /*c56b0*/  LDL.LU.64 R20, [R1+0xa98] ;  /* 0x000a980001147983 */ /* 0x001f280000300a00 */
[----:B--2---:R0:W-:Y:S04]  /*c56c0*/  @P5 STG.E.U8 desc[UR24][R8.64], R2 ;  /* 0x0000000208005986 */ /* 0x0041e8000c101118 */
[----:B0-----:R-:W2:Y:S01]  /*c56d0*/  LDL.LU.64 R8, [R1+0xa60] ;  /* 0x000a600001087983 */ /* 0x001ea20000300a00 */
[----:B------:R-:W-:-:S05]  /*c56e0*/  PRMT R2, R15, 0x7773, RZ ;  /* 0x000077730f027816 */ /* 0x000fca00000000ff */
[----:B---3--:R0:W-:Y:S04]  /*c56f0*/  @P0 STG.E.U8 desc[UR24][R56.64], R2 ;  /* 0x0000000238000986 */ /* 0x0081e8000c101118 */
[----:B0-----:R-:W3:Y:S01]  /*c5700*/  LDL.LU.64 R56, [R1+0xaa8] ;  /* 0x000aa80001387983 */ /* 0x001ee20000300a00 */
[----:B------:R-:W-:Y:S01]  /*c5710*/  ISETP.LT.AND P3, PT, R12, UR4, !P4 ;  /* 0x000000040c007c0c */ /* 0x000fe2000e761270 */
[----:B------:R-:W-:Y:S01]  /*c5720*/  ULDC UR4, c[0x0][0x228] ;  /* 0x00008a0000047ab9 */ /* 0x000fe20000000800 */
[----:B------:R-:W-:Y:S02]  /*c5730*/  PRMT R3, R4, 0x7770, RZ ;  /* 0x0000777004037816 */ /* 0x000fe400000000ff */
[----:B------:R-:W-:Y:S01]  /*c5740*/  ISETP.LT.AND P5, PT, R60, UR4, !P4 ;  /* 0x000000043c007c0c */ /* 0x000fe2000e7a1270 */
[----:B------:R-:W3:Y:S01]  /*c5750*/  LDL.LU.64 R22, [R1+0xaa0] ;  /* 0x000aa00001167983 */ /* 0x000ee20000300a00 */
[----:B------:R-:W-:Y:S01]  /*c5760*/  ISETP.LT.AND P6, PT, R59, UR5, !P4 ;  /* 0x000000053b007c0c */ /* 0x000fe2000e7c1270 */
[----:B------:R-:W-:Y:S01]  /*c5770*/  VIADD R0, R58, 0x7c ;  /* 0x0000007c3a007836 */ /* 0x000fe20000000000 */
[----:B------:R-:W-:Y:S01]  /*c5780*/  ULDC UR4, c[0x0][0x228] ;  /* 0x00008a0000047ab9 */ /* 0x000fe20000000800 */
[----:B------:R-:W-:Y:S01]  /*c5790*/  ULDC UR5, c[0x0][0x228] ;  /* 0x00008a0000057ab9 */ /* 0x000fe20000000800 */
[----:B------:R-:W-:-:S02]  /*c57a0*/  ISETP.LT.AND P4, PT, R55, UR4, !P4 ;  /* 0x0000000437007c0c */ /* 0x000fc4000e781270 */
[----:B------:R-:W-:Y:S02]  /*c57b0*/  PRMT R2, R4, 0x7772, RZ ;  /* 0x0000777204027816 */ /* 0x000fe400000000ff */
[----:B------:R-:W-:Y:S01]  /*c57c0*/  ISETP.GE.AND P0, PT, R0, UR39, PT ;  /* 0x0000002700007c0c */ /* 0x000fe2000bf06270 */
[----:B----4-:R0:W-:Y:S01]  /*c57d0*/  @P3 STG.E.U8 desc[UR24][R10.64], R3 ;  /* 0x000000030a003986 */ /* 0x0101e2000c101118 */
[C---:B------:R-:W-:Y:S02]  /*c57e0*/  PRMT R0, R4.reuse, 0x7771, RZ ;  /* 0x0000777104007816 */ /* 0x040fe400000000ff */
[----:B------:R-:W-:Y:S01]  /*c57f0*/  ISETP.LT.AND P3, PT, R61, UR5, !P1 ;  /* 0x000000053d007c0c */ /* 0x000fe2000cf61270 */
[----:B------:R-:W-:Y:S01]  /*c5800*/  ULDC UR4, c[0x0][0x228] ;  /* 0x00008a0000047ab9 */ /* 0x000fe20000000800 */
[----:B0-----:R-:W4:Y:S04]  /*c5810*/  LDL.LU.64 R10, [R1+0xad0] ;  /* 0x000ad000010a7983 */ /* 0x001f280000300a00 */
[----:B------:R-:W4:Y:S01]  /*c5820*/  LDL.LU R28, [R1+0x164] ;  /* 0x00016400011c7983 */ /* 0x000f220000300800 */
[----:B------:R-:W-:Y:S01]  /*c5830*/  PRMT R4, R4, 0x7773, RZ ;  /* 0x0000777304047816 */ /* 0x000fe200000000ff */
[----:B------:R-:W-:-:S02]  /*c5840*/  ULDC UR5, c[0x0][0x228] ;  /* 0x00008a0000057ab9 */ /* 0x000fc40000000800 */
[----:B------:R0:W-:Y:S04]  /*c5850*/  @P5 STG.E.U8 desc[UR24][R24.64], R0 ;  /* 0x0000000018005986 */ /* 0x0001e8000c101118 */
[----:B------:R1:W-:Y:S01]  /*c5860*/  @P6 STG.E.U8 desc[UR24][R16.64], R2 ;  /* 0x0000000210006986 */ /* 0x0003e2000c101118 */
[----:B------:R-:W-:Y:S01]  /*c5870*/  ISETP.LT.AND P6, PT, R52, UR4, !P1 ;  /* 0x0000000434007c0c */ /* 0x000fe2000cfc1270 */
[----:B------:R-:W-:Y:S01]  /*c5880*/  ULDC UR4, c[0x0][0x228] ;  /* 0x00008a0000047ab9 */ /* 0x000fe20000000800 */
[C---:B0-----:R-:W-:Y:S01]  /*c5890*/  PRMT R0, R14.reuse, 0x7770, RZ ;  /* 0x000077700e007816 */ /* 0x041fe200000000ff */
[----:B-1----:R-:W4:Y:S04]  /*c58a0*/  LDL.LU.64 R16, [R1+0xac8] ;  /* 0x000ac80001107983 */ /* 0x002f280000300a00 */
[----:B------:R-:W-:Y:S04]  /*c58b0*/  @P4 STG.E.U8 desc[UR24][R20.64], R4 ;  /* 0x0000000414004986 */ /* 0x000fe8000c101118 */
[----:B--2---:R0:W-:Y:S04]  /*c58c0*/  @P3 STG.E.U8 desc[UR24][R8.64], R0 ;  /* 0x0000000008003986 */ /* 0x0041e8000c101118 */
[----:B0-----:R-:W2:Y:S04]  /*c58d0*/  LDL.LU.64 R8, [R1+0xaf0] ;  /* 0x000af00001087983 */ /* 0x001ea80000300a00 */
[----:B------:R-:W2:Y:S01]  /*c58e0*/  LDL.LU.64 R18, [R1+0xae8] ;  /* 0x000ae80001127983 */ /* 0x000ea20000300a00 */
[----:B------:R-:W-:-:S03]  /*c58f0*/  PRMT R0, R14, 0x7771, RZ ;  /* 0x000077710e007816 */ /* 0x000fc600000000ff */
[----:B------:R-:W2:Y:S04]  /*c5900*/  LDL.LU R24, [R1+0x1b4] ;  /* 0x0001b40001187983 */ /* 0x000ea80000300800 */
[----:B------:R-:W2:Y:S04]  /*c5910*/  LDL.LU.64 R20, [R1+0xb08] ;  /* 0x000b080001147983 */ /* 0x000ea80000300a00 */
[----:B---3--:R0:W-:Y:S04]  /*c5920*/  @P6 STG.E.U8 desc[UR24][R56.64], R0 ;  /* 0x0000000038006986 */ /* 0x0081e8000c101118 */
[----:B0-----:R-:W3:Y:S01]  /*c5930*/  LDL.LU.64 R56, [R1+0xae0] ;  /* 0x000ae00001387983 */ /* 0x001ee20000300a00 */
[----:B------:R-:W-:Y:S01]  /*c5940*/  ISETP.LT.AND P5, PT, R53, UR4, !P1 ;  /* 0x0000000435007c0c */ /* 0x000fe2000cfa1270 */
[----:B------:R-:W-:-:S02]  /*c5950*/  ULDC UR4, c[0x0][0x228] ;  /* 0x00008a0000047ab9 */ /* 0x000fc40000000800 */
[----:B------:R-:W-:Y:S02]  /*c5960*/  ISETP.LT.AND P3, PT, R13, UR4, !P1 ;  /* 0x000000040d007c0c */ /* 0x000fe4000cf61270 */
[----:B------:R-:W-:Y:S01]  /*c5970*/  PRMT R2, R14, 0x7772, RZ ;  /* 0x000077720e027816 */ /* 0x000fe200000000ff */
[----:B------:R-:W-:Y:S02]  /*c5980*/  ULDC UR4, c[0x0][0x228] ;  /* 0x00008a0000047ab9 */ /* 0x000fe40000000800 */
[----:B------:R-:W-:Y:S01]  /*c5990*/  ISETP.LT.AND P4, PT, R12, UR4, !P1 ;  /* 0x000000040c007c0c */ /* 0x000fe2000cf81270 */
[----:B------:R-:W-:-:S04]  /*c59a0*/  ULDC UR4, c[0x0][0x228] ;  /* 0x00008a0000047ab9 */ /* 0x000fc80000000800 */
[----:B------:R0:W-:Y:S01]  /*c59b0*/  @P5 STG.E.U8 desc[UR24][R22.64], R2 ;  /* 0x0000000216005986 */ /* 0x0001e2000c101118 */
[----:B------:R-:W-:Y:S02]  /*c59c0*/  ISETP.LT.AND P5, PT, R60, UR4, !P1 ;  /* 0x000000043c007c0c */ /* 0x000fe4000cfa1270 */
[----:B----4-:R-:W-:Y:S02]  /*c59d0*/  PRMT R3, R28, 0x7770, RZ ;  /* 0x000077701c037816 */ /* 0x010fe400000000ff */
[----:B------:R-:W-:Y:S01]  /*c59e0*/  ISETP.LT.AND P6, PT, R59, UR5, !P1 ;  /* 0x000000053b007c0c */ /* 0x000fe2000cfc1270 */
[----:B------:R-:W-:Y:S01]  /*c59f0*/  VIADD R0, R58, 0x7d ;  /* 0x0000007d3a007836 */ /* 0x000fe20000000000 */
[----:B------:R-:W-:Y:S01]  /*c5a00*/  ULDC UR4, c[0x0][0x228] ;  /* 0x00008a0000047ab9 */ /* 0x000fe20000000800 */
[----:B------:R-:W-:Y:S01]  /*c5a10*/  ULDC UR5, c[0x0][0x228] ;  /* 0x00008a0000057ab9 */ /* 0x000fe20000000800 */
[----:B0-----:R-:W-:Y:S02]  /*c5a20*/  PRMT R2, R14, 0x7773, RZ ;  /* 0x000077730e027816 */ /* 0x001fe400000000ff */
[----:B------:R-:W4:Y:S04]  /*c5a30*/  LDL.LU.64 R14, [R1+0xb28] ;  /* 0x000b2800010e7983 */ /* 0x000f280000300a00 */
[----:B------:R0:W-:Y:S01]  /*c5a40*/  @P3 STG.E.U8 desc[UR24][R10.64], R2 ;  /* 0x000000020a003986 */ /* 0x0001e2000c101118 */
[----:B------:R-:W-:-:S02]  /*c5a50*/  ISETP.LT.AND P1, PT, R55, UR4, !P1 ;  /* 0x0000000437007c0c */ /* 0x000fc4000cf21270 */
[----:B------:R-:W-:Y:S01]  /*c5a60*/  ISETP.GE.AND P3, PT, R0, UR37, PT ;  /* 0x0000002500007c0c */ /* 0x000fe2000bf66270 */
[----:B0-----:R-:W4:Y:S04]  /*c5a70*/  LDL.LU.64 R10, [R1+0xb20] ;  /* 0x000b2000010a7983 */ /* 0x001f280000300a00 */
[----:B------:R0:W-:Y:S01]  /*c5a80*/  @P4 STG.E.U8 desc[UR24][R16.64], R3 ;  /* 0x0000000310004986 */ /* 0x0001e2000c101118 */
[----:B------:R-:W-:Y:S02]  /*c5a90*/  ISETP.LT.AND P4, PT, R61, UR5, !P2 ;  /* 0x000000053d007c0c */ /* 0x000fe4000d781270 */
[C---:B------:R-:W-:Y:S02]  /*c5aa0*/  PRMT R0, R28.reuse, 0x7771, RZ ;  /* 0x000077711c007816 */ /* 0x040fe400000000ff */
[C---:B------:R-:W-:Y:S01]  /*c5ab0*/  PRMT R2, R28.reuse, 0x7772, RZ ;  /* 0x000077721c027816 */ /* 0x040fe200000000ff */
[----:B------:R-:W-:Y:S01]  /*c5ac0*/  ULDC UR4, c[0x0][0x228] ;  /* 0x00008a0000047ab9 */ /* 0x000fe20000000800 */
[----:B------:R-:W-:Y:S01]  /*c5ad0*/  ULDC UR5, c[0x0][0x228] ;  /* 0x00008a0000057ab9 */ /* 0x000fe20000000800 */
[----:B0-----:R-:W4:Y:S04]  /*c5ae0*/  LDL.LU.64 R16, [R1+0xb58] ;  /* 0x000b580001107983 */ /* 0x001f280000300a00 */
[----:B--2---:R0:W-:Y:S04]  /*c5af0*/  @P5 STG.E.U8 desc[UR24][R8.64], R0 ;  /* 0x0000000008005986 */ /* 0x0041e8000c101118 */
[----:B------:R1:W-:Y:S01]  /*c5b00*/  @P6 STG.E.U8 desc[UR24][R18.64], R2 ;  /* 0x0000000212006986 */ /* 0x0003e2000c101118 */
[----:B0-----:R-:W-:-:S02]  /*c5b10*/  PRMT R0, R28, 0x7773, RZ ;  /* 0x000077731c007816 */ /* 0x001fc400000000ff */
[----:B-1----:R-:W-:Y:S01]  /*c5b20*/  PRMT R2, R24, 0x7770, RZ ;  /* 0x0000777018027816 */ /* 0x002fe200000000ff */
[----:B------:R-:W2:Y:S04]  /*c5b30*/  LDL.LU.64 R8, [R1+0xb50] ;  /* 0x000b500001087983 */ /* 0x000ea80000300a00 */
[----:B------:R-:W-:Y:S04]  /*c5b40*/  @P1 STG.E.U8 desc[UR24][R20.64], R0 ;  /* 0x0000000014001986 */ /* 0x000fe8000c101118 */
[----:B---3--:R0:W-:Y:S04]  /*c5b50*/  @P4 STG.E.U8 desc[UR24][R56.64], R2 ;  /* 0x0000000238004986 */ /* 0x0081e8000c101118 */
[----:B0-----:R-:W3:Y:S01]  /*c5b60*/  LDL.LU.64 R56, [R1+0xb70] ;  /* 0x000b700001387983 */ /* 0x001ee20000300a00 */
[----:B------:R-:W-:Y:S01]  /*c5b70*/  ISETP.LT.AND P6, PT, R52, UR4, !P2 ;  /* 0x0000000434007c0c */ /* 0x000fe2000d7c1270 */
[----:B------:R-:W-:Y:S01]  /*c5b80*/  ULDC UR4, c[0x0][0x228] ;  /* 0x00008a0000047ab9 */ /* 0x000fe20000000800 */
[----:B------:R-:W-:-:S02]  /*c5b90*/  PRMT R0, R24, 0x7771, RZ ;  /* 0x0000777118007816 */ /* 0x000fc400000000ff */
[----:B------:R-:W-:Y:S01]  /*c5ba0*/  ISETP.LT.AND P5, PT, R53, UR4, !P2 ;  /* 0x0000000435007c0c */ /* 0x000fe2000d7a1270 */
[----:B------:R-:W3:Y:S01]  /*c5bb0*/  LDL.LU.64 R28, [R1+0xb68] ;  /* 0x000b6800011c7983 */ /* 0x000ee20000300a00 */
[----:B------:R-:W-:-:S03]  /*c5bc0*/  PRMT R2, R24, 0x7772, RZ ;  /* 0x0000777218027816 */ /* 0x000fc600000000ff */
[----:B------:R-:W3:Y:S01]  /*c5bd0*/  LDL.LU R20, [R1+0x178] ;  /* 0x0001780001147983 */ /* 0x000ee20000300800 */
[----:B------:R-:W-:Y:S02]  /*c5be0*/  ULDC UR4, c[0x0][0x228] ;  /* 0x00008a0000047ab9 */ /* 0x000fe40000000800 */
[----:B------:R-:W-:Y:S02]  /*c5bf0*/  ISETP.LT.AND P1, PT, R13, UR4, !P2 ;  /* 0x000000040d007c0c */ /* 0x000fe4000d721270 */
[----:B------:R-:W-:Y:S01]  /*c5c00*/  ISETP.LT.AND P4, PT, R12, UR5, !P2 ;  /* 0x000000050c007c0c */ /* 0x000fe2000d781270 */
[----:B------:R-:W-:Y:S01]  /*c5c10*/  ULDC UR4, c[0x0][0x228] ;  /* 0x00008a0000047ab9 */ /* 0x000fe20000000800 */
[----:B------:R-:W-:Y:S01]  /*c5c20*/  PRMT R3, R5, 0x7770, RZ ;  /* 0x0000777005037816 */ /* 0x000fe200000000ff */
[----:B------:R-:W-:Y:S01]  /*c5c30*/  ULDC UR5, c[0x0][0x228] ;  /* 0x00008a0000057ab9 */ /* 0x000fe20000000800 */
[----:B----4-:R0:W-:Y:S01]  /*c5c40*/  @P6 STG.E.U8 desc[UR24][R14.64], R0 ;  /* 0x000000000e006986 */ /* 0x0101e2000c101118 */
[----:B------:R-:W-:Y:S01]  /*c5c50*/  ISETP.LT.AND P6, PT, R60, UR4, !P2 ;  /* 0x000000043c007c0c */ /* 0x000fe2000d7c1270 */
[----:B------:R-:W-:-:S02]  /*c5c60*/  ULDC UR4, c[0x0][0x228] ;  /* 0x00008a0000047ab9 */ /* 0x000fc40000000800 */
[----:B0-----:R-:W4:Y:S04]  /*c5c70*/  LDL.LU.64 R14, [R1+0xb88] ;  /* 0x000b8800010e7983 */ /* 0x001f280000300a00 */
[----:B------:R0:W-:Y:S01]  /*c5c80*/  @P5 STG.E.U8 desc[UR24][R10.64], R2 ;  /* 0x000000020a005986 */ /* 0x0001e2000c101118 */
[----:B------:R-:W-:-:S03]  /*c5c90*/  VIADD R0, R58, 0x7e ;  /* 0x0000007e3a007836 */ /* 0x000fc60000000000 */
[----:B0-----:R-:W4:Y:S01]  /*c5ca0*/  LDL.LU.64 R10, [R1+0xb60] ;  /* 0x000b6000010a7983 */ /* 0x001f220000300a00 */
[----:B------:R-:W-:-:S03]  /*c5cb0*/  PRMT R2, R24, 0x7773, RZ ;  /* 0x0000777318027816 */ /* 0x000fc600000000ff */
[----:B------:R-:W4:Y:S04]  /*c5cc0*/  LDL.LU.64 R22, [R1+0xba0] ;  /* 0x000ba00001167983 */ /* 0x000f280000300a00 */
[----:B------:R-:W4:Y:S04]  /*c5cd0*/  LDL.LU.64 R24, [R1+0xb98] ;  /* 0x000b980001187983 */ /* 0x000f280000300a00 */
[----:B------:R0:W-:Y:S01]  /*c5ce0*/  @P1 STG.E.U8 desc[UR24][R16.64], R2 ;  /* 0x0000000210001986 */ /* 0x0001e2000c101118 */
[----:B------:R-:W-:Y:S02]  /*c5cf0*/  ISETP.GE.AND P1, PT, R0, UR13, PT ;  /* 0x0000000d00007c0c */ /* 0x000fe4000bf26270 */
[----:B------:R-:W-:Y:S01]  /*c5d00*/  PRMT R0, R5, 0x7771, RZ ;  /* 0x0000777105007816 */ /* 0x000fe200000000ff */
[----:B0-----:R-:W4:Y:S04]  /*c5d10*/  LDL.LU.64 R16, [R1+0xbc0] ;  /* 0x000bc00001107983 */ /* 0x001f280000300a00 */
[----:B--2---:R0:W-:Y:S04]  /*c5d20*/  @P4 STG.E.U8 desc[UR24][R8.64], R3 ;  /* 0x0000000308004986 */ /* 0x0041e8000c101118 */
[----:B0-----:R-:W2:Y:S04]  /*c5d30*/  LDL.LU R9, [R1+0x168] ;  /* 0x0001680001097983 */ /* 0x001ea80000300800 */
[----:B---3--:R0:W-:Y:S04]  /*c5d40*/  @P6 STG.E.U8 desc[UR24][R56.64], R0 ;  /* 0x0000000038006986 */ /* 0x0081e8000c101118 */
[----:B0-----:R-:W3:Y:S01]  /*c5d50*/  LDL.LU.64 R56, [R1+0xbb8] ;  /* 0x000bb80001387983 */ /* 0x001ee20000300a00 */
[----:B------:R-:W-:Y:S01]  /*c5d60*/  ISETP.LT.AND P5, PT, R59, UR5, !P2 ;  /* 0x000000053b007c0c */ /* 0x000fe2000d7a1270 */
[----:B------:R-:W-:Y:S01]  /*c5d70*/  ULDC UR5, c[0x0][0x228] ;  /* 0x00008a0000057ab9 */ /* 0x000fe20000000800 */
[----:B------:R-:W-:-:S02]  /*c5d80*/  ISETP.LT.AND P2, PT, R55, UR4, !P2 ;  /* 0x0000000437007c0c */ /* 0x000fc4000d741270 */
[----:B------:R-:W-:Y:S02]  /*c5d90*/  ISETP.LT.AND P4, PT, R61, UR5, !P0 ;  /* 0x000000053d007c0c */ /* 0x000fe4000c781270 */
[C---:B------:R-:W-:Y:S02]  /*c5da0*/  PRMT R2, R5.reuse, 0x7772, RZ ;  /* 0x0000777205027816 */ /* 0x040fe400000000ff */
[----:B------:R-:W-:Y:S02]  /*c5db0*/  PRMT R5, R5, 0x7773, RZ ;  /* 0x0000777305057816 */ /* 0x000fe400000000ff */
[----:B------:R-:W-:Y:S01]  /*c5dc0*/  PRMT R0, R20, 0x7770, RZ ;  /* 0x0000777014007816 */ /* 0x000fe200000000ff */
[----:B------:R-:W3:Y:S01]  /*c5dd0*/  LDL.LU.64 R18, [R1+0xbe0] ;  /* 0x000be00001127983 */ /* 0x000ee20000300a00 */
[----:B------:R-:W-:Y:S01]  /*c5de0*/  ULDC UR4, c[0x0][0x228] ;  /* 0x00008a0000047ab9 */ /* 0x000fe20000000800 */
[----:B------:R-:W-:Y:S02]  /*c5df0*/  ULDC UR5, c[0x0][0x228] ;  /* 0x00008a0000057ab9 */ /* 0x000fe40000000800 */
[----:B------:R0:W-:Y:S04]  /*c5e00*/  @P5 STG.E.U8 desc[UR24][R28.64], R2 ;  /* 0x000000021c005986 */ /* 0x0001e8000c101118 */
[----:B----4-:R1:W-:Y:S01]  /*c5e10*/  @P2 STG.E.U8 desc[UR24][R14.64], R5 ;  /* 0x000000050e002986 */ /* 0x0103e2000c101118 */
[----:B------:R-:W-:-:S02]  /*c5e20*/  ISETP.LT.AND P5, PT, R52, UR4, !P0 ;  /* 0x0000000434007c0c */ /* 0x000fc4000c7a1270 */
[----:B------:R-:W-:Y:S01]  /*c5e30*/  ISETP.LT.AND P6, PT, R53, UR5, !P0 ;  /* 0x0000000535007c0c */ /* 0x000fe2000c7c1270 */
[----:B------:R-:W-:Y:S01]  /*c5e40*/  ULDC UR4, c[0x0][0x228] ;  /* 0x00008a0000047ab9 */ /* 0x000fe20000000800 */
[----:B------:R-:W-:Y:S01]  /*c5e50*/  ULDC UR5, c[0x0][0x228] ;  /* 0x00008a0000057ab9 */ /* 0x000fe20000000800 */
[----:B0-----:R-:W4:Y:S04]  /*c5e60*/  LDL.LU.64 R28, [R1+0xbd8] ;  /* 0x000bd800011c7983 */ /* 0x001f280000300a00 */
[----:B------:R0:W-:Y:S04]  /*c5e70*/  @P4 STG.E.U8 desc[UR24][R10.64], R0 ;  /* 0x000000000a004986 */ /* 0x0001e8000c101118 */
[----:B-1----:R-:W4:Y:S01]  /*c5e80*/  LDL.LU.64 R14, [R1+0xbe8] ;  /* 0x000be800010e7983 */ /* 0x002f220000300a00 */
[----:B------:R-:W-:-:S02]  /*c5e90*/  ISETP.LT.AND P2, PT, R13, UR4, !P0 ;  /* 0x000000040d007c0c */ /* 0x000fc4000c741270 */
[----:B------:R-:W-:Y:S02]  /*c5ea0*/  ISETP.LT.AND P4, PT, R12, UR5, !P0 ;  /* 0x000000050c007c0c */ /* 0x000fe4000c781270 */
[C---:B------:R-:W-:Y:S01]  /*c5eb0*/  PRMT R2, R20.reuse, 0x7772, RZ ;  /* 0x0000777214027816 */ /* 0x040fe200000000ff */
[----:B------:R-:W-:Y:S01]  /*c5ec0*/  ULDC UR4, c[0x0][0x228] ;  /* 0x00008a0000047ab9 */ /* 0x000fe20000000800 */
[----:B------:R-:W-:Y:S01]  /*c5ed0*/  ULDC UR5, c[0x0][0x228] ;  /* 0x00008a0000057ab9 */ /* 0x000fe20000000800 */
[----:B0-----:R-:W4:Y:S04]  /*c5ee0*/  LDL.LU.64 R10, [R1+0xbd0] ;  /* 0x000bd000010a7983 */ /* 0x001f280000300a00 */
[----:B------:R-:W4:Y:S01]  /*c5ef0*/  LDL.LU R8, [R1+0x1b8] ;  /* 0x0001b80001087983 */ /* 0x000f220000300800 */
[----:B------:R-:W-:-:S05]  /*c5f00*/  PRMT R0, R20, 0x7771, RZ ;  /* 0x0000777114007816 */ /* 0x000fca00000000ff */
[----:B------:R0:W-:Y:S04]  /*c5f10*/  @P5 STG.E.U8 desc[UR24][R22.64], R0 ;  /* 0x0000000016005986 */ /* 0x0001e8000c101118 */
[----:B------:R1:W-:Y:S01]  /*c5f20*/  @P6 STG.E.U8 desc[UR24][R24.64], R2 ;  /* 0x0000000218006986 */ /* 0x0003e2000c101118 */
[----:B0-----:R-:W-:-:S03]  /*c5f30*/  PRMT R0, R20, 0x7773, RZ ;  /* 0x0000777314007816 */ /* 0x001fc600000000ff */
[----:B-1----:R-:W4:Y:S04]  /*c5f40*/  LDL.LU.64 R24, [R1+0xc00] ;  /* 0x000c000001187983 */ /* 0x002f280000300a00 */
[----:B------:R-:W4:Y:S04]  /*c5f50*/  LDL.LU.64 R20, [R1+0xbb0] ;  /* 0x000bb00001147983 */ /* 0x000f280000300a00 */
[----:B------:R0:W-:Y:S04]  /*c5f60*/  @P2 STG.E.U8 desc[UR24][R16.64], R0 ;  /* 0x0000000010002986 */ /* 0x0001e8000c101118 */
[----:B0-----:R-:W4:Y:S01]  /*c5f70*/  LDL.LU.64 R16, [R1+0xb30] ;  /* 0x000b300001107983 */ /* 0x001f220000300a00 */
[----:B--2---:R-:W-:-:S05]  /*c5f80*/  PRMT R2, R9, 0x7770, RZ ;  /* 0x0000777009027816 */ /* 0x004fca00000000ff */
[----:B---3--:R0:W-:Y:S04]  /*c5f90*/  @P4 STG.E.U8 desc[UR24][R56.64], R2 ;  /* 0x0000000238004986 */ /* 0x0081e8000c101118 */
[----:B0-----:R-:W2:Y:S01]  /*c5fa0*/  LDL.LU.64 R56, [R1+0xa90] ;  /* 0x000a900001387983 */ /* 0x001ea20000300a00 */
[----:B------:R-:W-:Y:S02]  /*c5fb0*/  ISETP.LT.AND P5, PT, R60, UR4, !P0 ;  /* 0x000000043c007c0c */ /* 0x000fe4000c7a1270 */
[----:B------:R-:W-:Y:S01]  /*c5fc0*/  ISETP.LT.AND P6, PT, R59, UR5, !P0 ;  /* 0x000000053b007c0c */ /* 0x000fe2000c7c1270 */
[----:B------:R-:W-:Y:S01]  /*c5fd0*/  ULDC UR4, c[0x0][0x228] ;  /* 0x00008a0000047ab9 */ /* 0x000fe20000000800 */
[----:B------:R-:W-:Y:S02]  /*c5fe0*/  PRMT R0, R9, 0x7771, RZ ;  /* 0x0000777109007816 */ /* 0x000fe400000000ff */
[----:B------:R-:W-:Y:S01]  /*c5ff0*/  ISETP.LT.AND P0, PT, R55, UR4, !P0 ;  /* 0x0000000437007c0c */ /* 0x000fe2000c701270 */
[----:B------:R-:W-:Y:S01]  /*c6000*/  ULDC UR4, c[0x0][0x228] ;  /* 0x00008a0000047ab9 */ /* 0x000fe20000000800 */
[----:B------:R-:W-:-:S02]  /*c6010*/  PRMT R2, R9, 0x7772, RZ ;  /* 0x0000777209027816 */ /* 0x000fc400000000ff */
[----:B------:R-:W-:Y:S01]  /*c6020*/  ISETP.LT.AND P2, PT, R61, UR4, !P3 ;  /* 0x000000043d007c0c */ /* 0x000fe2000df41270 */
[----:B------:R-:W-:Y:S01]  /*c6030*/  ULDC UR4, c[0x0][0x228] ;  /* 0x00008a0000047ab9 */ /* 0x000fe20000000800 */
[----:B------:R-:W-:Y:S01]  /*c6040*/  ULDC UR5, c[0x0][0x228] ;  /* 0x00008a0000057ab9 */ /* 0x000fe20000000800 */
[----:B------:R0:W-:Y:S04]  /*c6050*/  @P5 STG.E.U8 desc[UR24][R18.64], R0 ;  /* 0x0000000012005986 */ /* 0x0001e8000c101118 */
[----:B----4-:R1:W-:Y:S01]  /*c6060*/  @P6 STG.E.U8 desc[UR24][R28.64], R2 ;  /* 0x000000021c006986 */ /* 0x0103e2000c101118 */
[----:B------:R-:W-:Y:S01]  /*c6070*/  ISETP.LT.AND P4, PT, R52, UR4, !P3 ;  /* 0x0000000434007c0c */ /* 0x000fe2000df81270 */
[----:B------:R-:W-:Y:S01]  /*c6080*/  ULDC UR4, c[0x0][0x228] ;  /* 0x00008a0000047ab9 */ /* 0x000fe20000000800 */
[----:B------:R-:W-:-:S02]  /*c6090*/  ISETP.LT.AND P5, PT, R53, UR5, !P3 ;  /* 0x0000000535007c0c */ /* 0x000fc4000dfa1270 */
[----:B------:R-:W-:Y:S01]  /*c60a0*/  PRMT R4, R6, 0x7770, RZ ;  /* 0x0000777006047816 */ /* 0x000fe200000000ff */
[----:B------:R-:W-:Y:S01]  /*c60b0*/  ULDC UR5, c[0x0][0x228] ;  /* 0x00008a0000057ab9 */ /* 0x000fe20000000800 */
[----:B0-----:R-:W-:Y:S01]  /*c60c0*/  PRMT R0, R9, 0x7773, RZ ;  /* 0x0000777309007816 */ /* 0x001fe200000000ff */
[----:B------:R-:W3:Y:S01]  /*c60d0*/  LDL.LU.64 R18, [R1+0x9c8] ;  /* 0x0009c80001127983 */ /* 0x000ee20000300a00 */
[----:B-1----:R-:W-:-:S03]  /*c60e0*/  PRMT R2, R8, 0x7770, RZ ;  /* 0x0000777008027816 */ /* 0x002fc600000000ff */
[----:B------:R0:W-:Y:S04]  /*c60f0*/  @P0 STG.E.U8 desc[UR24][R14.64], R0 ;  /* 0x000000000e000986 */ /* 0x0001e8000c101118 */
[----:B------:R1:W-:Y:S01]  /*c6100*/  @P2 STG.E.U8 desc[UR24][R10.64], R2 ;  /* 0x000000020a002986 */ /* 0x0003e2000c101118 */
[----:B------:R-:W-:Y:S01]  /*c6110*/  ISETP.LT.AND P2, PT, R13, UR4, !P3 ;  /* 0x000000040d007c0c */ /* 0x000fe2000df41270 */
[----:B------:R-:W-:Y:S02]  /*c6120*/  ULDC UR4, c[0x0][0x228] ;  /* 0x00008a0000047ab9 */ /* 0x000fe40000000800 */
[----:B------:R-:W-:Y:S02]  /*c6130*/  ISETP.LT.AND P6, PT, R12, UR4, !P3 ;  /* 0x000000040c007c0c */ /* 0x000fe4000dfc1270 */
[----:B------:R-:W-:Y:S01]  /*c6140*/  PRMT R3, R8, 0x7773, RZ ;  /* 0x0000777308037816 */ /* 0x000fe200000000ff */
[----:B------:R-:W-:Y:S01]  /*c6150*/  ULDC UR4, c[0x0][0x228] ;  /* 0x00008a0000047ab9 */ /* 0x000fe20000000800 */
[----:B0-----:R-:W-:Y:S01]  /*c6160*/  VIADD R0, R58, 0x7f ;  /* 0x0000007f3a007836 */ /* 0x001fe20000000000 */
[----:B------:R-:W4:Y:S04]  /*c6170*/  LDL.LU.64 R14, [R1+0x878] ;  /* 0x00087800010e7983 */ /* 0x000f280000300a00 */
[----:B-1----:R-:W4:Y:S04]  /*c6180*/  LDL.LU.64 R10, [R1+0x430] ;  /* 0x00043000010a7983 */ /* 0x002f280000300a00 */
[----:B------:R-:W4:Y:S01]  /*c6190*/  LDL.LU R28, [R1+0x17c] ;  /* 0x00017c00011c7983 */ /* 0x000f220000300800 */
[----:B------:R-:W-:-:S02]  /*c61a0*/  PRMT R2, R8, 0x7771, RZ ;  /* 0x0000777108027816 */ /* 0x000fc400000000ff */
[----:B------:R-:W-:Y:S02]  /*c61b0*/  ISETP.GE.AND P0, PT, R0, UR7, PT ;  /* 0x0000000700007c0c */ /* 0x000fe4000bf06270 */
[----:B------:R-:W-:Y:S02]  /*c61c0*/  PRMT R0, R8, 0x7772, RZ ;  /* 0x0000777208007816 */ /* 0x000fe400000000ff */
[----:B------:R-:W4:Y:S04]  /*c61d0*/  LDL.LU.64 R8, [R1+0x428] ;  /* 0x0004280001087983 */ /* 0x000f280000300a00 */
[----:B------:R-:W-:Y:S04]  /*c61e0*/  @P4 STG.E.U8 desc[UR24][R24.64], R2 ;  /* 0x0000000218004986 */ /* 0x000fe8000c101118 */
[----:B------:R-:W-:Y:S04]  /*c61f0*/  @P5 STG.E.U8 desc[UR24][R20.64], R0 ;  /* 0x0000000014005986 */ /* 0x000fe8000c101118 */
[----:B------:R-:W-:Y:S04]  /*c6200*/  @P2 STG.E.U8 desc[UR24][R16.64], R3 ;  /* 0x0000000310002986 */ /* 0x000fe8000c101118 */
[----:B--2---:R0:W-:Y:S04]  /*c6210*/  @P6 STG.E.U8 desc[UR24][R56.64], R4 ;  /* 0x0000000438006986 */ /* 0x0041e8000c101118 */
[----:B0-----:R-:W2:Y:S01]  /*c6220*/  LDL.LU.64 R56, [R1+0x410] ;  /* 0x0004100001387983 */ /* 0x001ea20000300a00 */
[----:B------:R-:W-:Y:S01]  /*c6230*/  ISETP.LT.AND P2, PT, R60, UR4, !P3 ;  /* 0x000000043c007c0c */ /* 0x000fe2000df41270 */
[----:B------:R-:W-:-:S02]  /*c6240*/  ULDC UR4, c[0x0][0x228] ;  /* 0x00008a0000047ab9 */ /* 0x000fc40000000800 */
[----:B------:R-:W2:Y:S01]  /*c6250*/  LDL.LU.64 R24, [R1+0x400] ;  /* 0x0004000001187983 */ /* 0x000ea20000300a00 */
[----:B------:R-:W-:Y:S01]  /*c6260*/  ISETP.LT.AND P4, PT, R59, UR4, !P3 ;  /* 0x000000043b007c0c */ /* 0x000fe2000df81270 */
[----:B------:R-:W-:Y:S02]  /*c6270*/  ULDC UR4, c[0x0][0x228] ;  /* 0x00008a0000047ab9 */ /* 0x000fe40000000800 */
[----:B------:R-:W2:Y:S01]  /*c6280*/  LDL.LU R58, [R1+0x16c] ;  /* 0x00016c00013a7983 */ /* 0x000ea20000300800 */
[----:B------:R-:W-:Y:S02]  /*c6290*/  ISETP.LT.AND P3, PT, R55, UR5, !P3 ;  /* 0x0000000537007c0c */ /* 0x000fe4000df61270 */
[----:B------:R-:W-:Y:S02]  /*c62a0*/  ISETP.LT.AND P6, PT, R61, UR4, !P1 ;  /* 0x000000043d007c0c */ /* 0x000fe4000cfc1270 */
[C---:B------:R-:W-:Y:S01]  /*c62b0*/  PRMT R0, R6.reuse, 0x7771, RZ ;  /* 0x0000777106007816 */ /* 0x040fe200000000ff */
[----:B------:R-:W2:Y:S01]  /*c62c0*/  LDL.LU.64 R20, [R1+0x3d0] ;  /* 0x0003d00001147983 */ /* 0x000ea20000300a00 */
[----:B------:R-:W-:Y:S01]  /*c62d0*/  ULDC UR4, c[0x0][0x228] ;  /* 0x00008a0000047ab9 */ /* 0x000fe20000000800 */
[----:B------:R-:W-:-:S02]  /*c62e0*/  PRMT R2, R6, 0x7772, RZ ;  /* 0x0000777206027816 */ /* 0x000fc400000000ff */
[----:B------:R-:W-:Y:S01]  /*c62f0*/  PRMT R6, R6, 0x7773, RZ ;  /* 0x0000777306067816 */ /* 0x000fe200000000ff */
[----:B------:R-:W2:Y:S04]  /*c6300*/  LDL.LU.64 R16, [R1+0x388] ;  /* 0x0003880001107983 */ /* 0x000ea80000300a00 */
[----:B---3--:R-:W-:Y:S01]  /*c6310*/  @P2 STG.E.U8 desc[UR24][R18.64], R0 ;  /* 0x0000000012002986 */ /* 0x008fe2000c101118 */
[----:B------:R-:W-:Y:S02]  /*c6320*/  ISETP.LT.AND P2, PT, R52, UR4, !P1 ;  /* 0x0000000434007c0c */ /* 0x000fe4000cf41270 */
[----:B------:R-:W-:Y:S01]  /*c6330*/  ISETP.LT.AND P5, PT, R61, UR6, !P0 ;  /* 0x000000063d007c0c */ /* 0x000fe2000c7a1270 */
[----:B------:R-:W-:Y:S01]  /*c6340*/  ULDC UR4, c[0x0][0x228] ;  /* 0x00008a0000047ab9 */ /* 0x000fe20000000800 */
[----:B------:R-:W-:Y:S01]  /*c6350*/  ULDC UR5, c[0x0][0x228] ;  /* 0x00008a0000057ab9 */ /* 0x000fe20000000800 */
[----:B----4-:R0:W-:Y:S01]  /*c6360*/  @P4 STG.E.U8 desc[UR24][R14.64], R2 ;  /* 0x000000020e004986 */ /* 0x0101e2000c101118 */
[----:B------:R-:W-:-:S03]  /*c6370*/  PRMT R3, R28, 0x7770, RZ ;  /* 0x000077701c037816 */ /* 0x000fc600000000ff */
[----:B------:R1:W-:Y:S01]  /*c6380*/  @P3 STG.E.U8 desc[UR24][R10.64], R6 ;  /* 0x000000060a003986 */ /* 0x0003e2000c101118 */
[----:B------:R-:W-:-:S03]  /*c6390*/  PRMT R4, R28, 0x7771, RZ ;  /* 0x000077711c047816 */ /* 0x000fc600000000ff */
[----:B------:R3:W-:Y:S04]  /*c63a0*/  @P6 STG.E.U8 desc[UR24][R8.64], R3 ;  /* 0x0000000308006986 */ /* 0x0007e8000c101118 */
[----:B0-----:R-:W4:Y:S04]  /*c63b0*/  LDL.LU.64 R14, [R1+0x378] ;  /* 0x00037800010e7983 */ /* 0x001f280000300a00 */
[----:B-1----:R-:W4:Y:S04]  /*c63c0*/  LDL.LU.64 R10, [R1+0x368] ;  /* 0x00036800010a7983 */ /* 0x002f280000300a00 */
[----:B---3--:R-:W3:Y:S04]  /*c63d0*/  LDL.LU.64 R8, [R1+0x350] ;  /* 0x0003500001087983 */ /* 0x008ee80000300a00 */
[----:B------:R-:W3:Y:S04]  /*c63e0*/  LDL.LU R61, [R1+0x1bc] ;  /* 0x0001bc00013d7983 */ /* 0x000ee80000300800 */
[----:B--2---:R0:W-:Y:S04]  /*c63f0*/  @P2 STG.E.U8 desc[UR24][R56.64], R4 ;  /* 0x0000000438002986 */ /* 0x0041e8000c101118 */
[----:B0-----:R-:W2:Y:S01]  /*c6400*/  LDL.LU.64 R56, [R1+0x418] ;  /* 0x0004180001387983 */ /* 0x001ea20000300a00 */
[----:B------:R-:W-:Y:S01]  /*c6410*/  ISETP.LT.AND P3, PT, R53, UR4, !P1 ;  /* 0x0000000435007c0c */ /* 0x000fe2000cf61270 */
[----:B------:R-:W-:-:S02]  /*c6420*/  ULDC UR4, c[0x0][0x228] ;  /* 0x00008a0000047ab9 */ /* 0x000fc40000000800 */
[----:B------:R-:W-:Y:S02]  /*c6430*/  ISETP.LT.AND P4, PT, R13, UR4, !P1 ;  /* 0x000000040d007c0c */ /* 0x000fe4000cf81270 */
[C---:B------:R-:W-:Y:S01]  /*c6440*/  PRMT R0, R28.reuse, 0x7772, RZ ;  /* 0x000077721c007816 */ /* 0x040fe200000000ff */
[----:B------:R-:W-:Y:S01]  /*c6450*/  ULDC UR4, c[0x0][0x228] ;  /* 0x00008a0000047ab9 */ /* 0x000fe20000000800 */
[----:B------:R-:W-:Y:S02]  /*c6460*/  PRMT R2, R28, 0x7773, RZ ;  /* 0x000077731c027816 */ /* 0x000fe400000000ff */
[----:B------:R-:W-:Y:S01]  /*c6470*/  ISETP.LT.AND P2, PT, R52, UR4, !P0 ;  /* 0x0000000434007c0c */ /* 0x000fe2000c741270 */
[----:B------:R-:W-:Y:S01]  /*c6480*/  ULDC UR4, c[0x0][0x228] ;  /* 0x00008a0000047ab9 */ /* 0x000fe20000000800 */
[----:B------:R-:W-:Y:S02]  /*c6490*/  ISETP.LT.AND P6, PT, R12, UR5, !P1 ;  /* 0x000000050c007c0c */ /* 0x000fe4000cfc1270 */
[----:B------:R-:W-:-:S02]  /*c64a0*/  PRMT R3, R58, 0x7770, RZ ;  /* 0x000077703a037816 */ /* 0x000fc400000000ff */
[----:B------:R-:W-:Y:S01]  /*c64b0*/  PRMT R4, R58, 0x7771, RZ ;  /* 0x000077713a047816 */ /* 0x000fe200000000ff */
[----:B------:R-:W-:Y:S01]  /*c64c0*/  ULDC UR5, c[0x0][0x228] ;  /* 0x00008a0000057ab9 */ /* 0x000fe20000000800 */
[----:B------:R0:W-:Y:S01]  /*c64d0*/  @P3 STG.E.U8 desc[UR24][R24.64], R0 ;  /* 0x0000000018003986 */ /* 0x0001e2000c101118 */
[----:B------:R-:W-:Y:S01]  /*c64e0*/  ISETP.LT.AND P3, PT, R60, UR4, !P1 ;  /* 0x000000043c007c0c */ /* 0x000fe2000cf61270 */
[----:B------:R-:W-:Y:S02]  /*c64f0*/  ULDC UR4, c[0x0][0x228] ;  /* 0x00008a0000047ab9 */ /* 0x000fe40000000800 */
[----:B------:R1:W-:Y:S01]  /*c6500*/  @P4 STG.E.U8 desc[UR24][R20.64], R2 ;  /* 0x0000000214004986 */ /* 0x0003e2000c101118 */
[----:B------:R-:W-:Y:S01]  /*c6510*/  ISETP.LT.AND P4, PT, R59, UR4, !P1 ;  /* 0x000000043b007c0c */ /* 0x000fe2000cf81270 */
[----:B------:R-:W-:Y:S02]  /*c6520*/  ULDC UR4, c[0x0][0x228] ;  /* 0x00008a0000047ab9 */ /* 0x000fe40000000800 */
[----:B------:R-:W-:Y:S01]  /*c6530*/  ISETP.LT.AND P1, PT, R55, UR4, !P1 ;  /* 0x0000000437007c0c */ /* 0x000fe2000cf21270 */
[----:B------:R-:W-:Y:S01]  /*c6540*/  ULDC UR4, c[0x0][0x228] ;  /* 0x00008a0000047ab9 */ /* 0x000fe20000000800 */
[----:B------:R3:W-:Y:S01]  /*c6550*/  @P6 STG.E.U8 desc[UR24][R16.64], R3 ;  /* 0x0000000310006986 */ /* 0x0007e2000c101118 */
[----:B0-----:R-:W-:-:S02]  /*c6560*/  PRMT R0, R58, 0x7772, RZ ;  /* 0x000077723a007816 */ /* 0x001fc400000000ff */
[----:B-1----:R-:W-:Y:S01]  /*c6570*/  PRMT R2, R58, 0x7773, RZ ;  /* 0x000077733a027816 */ /* 0x002fe200000000ff */
[----:B----4-:R0:W-:Y:S01]  /*c6580*/  @P3 STG.E.U8 desc[UR24][R14.64], R4 ;  /* 0x000000040e003986 */ /* 0x0101e2000c101118 */
[----:B------:R-:W-:Y:S01]  /*c6590*/  ISETP.LT.AND P3, PT, R13, UR4, !P0 ;  /* 0x000000040d007c0c */ /* 0x000fe2000c761270 */
[----:B------:R-:W-:Y:S02]  /*c65a0*/  ULDC UR4, c[0x0][0x228] ;  /* 0x00008a0000047ab9 */ /* 0x000fe40000000800 */
[----:B------:R1:W-:Y:S01]  /*c65b0*/  @P4 STG.E.U8 desc[UR24][R10.64], R0 ;  /* 0x000000000a004986 */ /* 0x0003e2000c101118 */
[----:B------:R-:W-:Y:S01]  /*c65c0*/  ISETP.LT.AND P4, PT, R12, UR4, !P0 ;  /* 0x000000040c007c0c */ /* 0x000fe2000c781270 */
[----:B------:R-:W-:Y:S01]  /*c65d0*/  ULDC UR4, c[0x0][0x228] ;  /* 0x00008a0000047ab9 */ /* 0x000fe20000000800 */
[----:B---3--:R-:W-:Y:S01]  /*c65e0*/  PRMT R3, R61, 0x7770, RZ ;  /* 0x000077703d037816 */ /* 0x008fe200000000ff */
[----:B------:R3:W-:Y:S01]  /*c65f0*/  @P1 STG.E.U8 desc[UR24][R8.64], R2 ;  /* 0x0000000208001986 */ /* 0x0007e2000c101118 */
[----:B------:R-:W-:Y:S01]  /*c6600*/  ISETP.LT.AND P1, PT, R60, UR4, !P0 ;  /* 0x000000043c007c0c */ /* 0x000fe2000c721270 */
[----:B------:R-:W-:Y:S01]  /*c6610*/  ULDC UR4, c[0x0][0x228] ;  /* 0x00008a0000047ab9 */ /* 0x000fe20000000800 */
[----:B------:R-:W-:-:S02]  /*c6620*/  ISETP.LT.AND P6, PT, R53, UR5, !P0 ;  /* 0x0000000535007c0c */ /* 0x000fc4000c7c1270 */
[C---:B0-----:R-:W-:Y:S02]  /*c6630*/  PRMT R4, R61.reuse, 0x7771, RZ ;  /* 0x000077713d047816 */ /* 0x041fe400000000ff */
[C---:B------:R-:W-:Y:S02]  /*c6640*/  PRMT R5, R61.reuse, 0x7772, RZ ;  /* 0x000077723d057816 */ /* 0x040fe400000000ff */
[----:B-1----:R-:W-:Y:S01]  /*c6650*/  PRMT R0, R61, 0x7773, RZ ;  /* 0x000077733d007816 */ /* 0x002fe200000000ff */
[----:B--2---:R0:W-:Y:S01]  /*c6660*/  @P5 STG.E.U8 desc[UR24][R56.64], R3 ;  /* 0x0000000338005986 */ /* 0x0041e2000c101118 */
[----:B------:R-:W-:-:S03]  /*c6670*/  ISETP.LT.AND P5, PT, R59, UR4, !P0 ;  /* 0x000000043b007c0c */ /* 0x000fc6000c7a1270 */
[----:B------:R-:W2:Y:S04]  /*c6680*/  LDL.LU.64 R10, [R1+0x408] ;  /* 0x00040800010a7983 */ /* 0x000ea80000300a00 */
[----:B------:R-:W4:Y:S04]  /*c6690*/  LDL.LU.64 R12, [R1+0x3f0] ;  /* 0x0003f000010c7983 */ /* 0x000f280000300a00 */
[----:B---3--:R-:W3:Y:S04]  /*c66a0*/  LDL.LU.64 R8, [R1+0x390] ;  /* 0x0003900001087983 */ /* 0x008ee80000300a00 */
[----:B------:R-:W3:Y:S04]  /*c66b0*/  LDL.LU.64 R58, [R1+0x380] ;  /* 0x00038000013a7983 */ /* 0x000ee80000300a00 */
[----:B0-----:R-:W3:Y:S04]  /*c66c0*/  LDL.LU.64 R56, [R1+0x370] ;  /* 0x0003700001387983 */ /* 0x001ee80000300a00 */
[----:B------:R-:W3:Y:S01]  /*c66d0*/  LDL.LU.64 R60, [R1+0x360] ;  /* 0x00036000013c7983 */ /* 0x000ee20000300a00 */
[----:B------:R-:W-:-:S02]  /*c66e0*/  ISETP.LT.AND P0, PT, R55, UR4, !P0 ;  /* 0x0000000437007c0c */ /* 0x000fc4000c701270 */
[C---:B------:R-:W-:Y:S02]  /*c66f0*/  PRMT R2, R7.reuse, 0x7770, RZ ;  /* 0x0000777007027816 */ /* 0x040fe400000000ff */
[C---:B------:R-:W-:Y:S02]  /*c6700*/  PRMT R3, R7.reuse, 0x7771, RZ ;  /* 0x0000777107037816 */ /* 0x040fe400000000ff */
[C---:B------:R-:W-:Y:S02]  /*c6710*/  PRMT R6, R7.reuse, 0x7772, RZ ;  /* 0x0000777207067816 */ /* 0x040fe400000000ff */
[----:B------:R-:W-:Y:S01]  /*c6720*/  PRMT R7, R7, 0x7773, RZ ;  /* 0x0000777307077816 */ /* 0x000fe200000000ff */
[----:B--2---:R0:W-:Y:S04]  /*c6730*/  @P2 STG.E.U8 desc[UR24][R10.64], R4 ;  /* 0x000000040a002986 */ /* 0x0041e8000c101118 */
[----:B----4-:R0:W-:Y:S04]  /*c6740*/  @P6 STG.E.U8 desc[UR24][R12.64], R5 ;  /* 0x000000050c006986 */ /* 0x0101e8000c101118 */
[----:B---3--:R0:W-:Y:S04]  /*c6750*/  @P3 STG.E.U8 desc[UR24][R8.64], R0 ;  /* 0x0000000008003986 */ /* 0x0081e8000c101118 */
[----:B------:R0:W-:Y:S04]  /*c6760*/  @P4 STG.E.U8 desc[UR24][R58.64], R2 ;  /* 0x000000023a004986 */ /* 0x0001e8000c101118 */
[----:B------:R0:W-:Y:S04]  /*c6770*/  @P1 STG.E.U8 desc[UR24][R56.64], R3 ;  /* 0x0000000338001986 */ /* 0x0001e8000c101118 */
[----:B------:R0:W-:Y:S01]  /*c6780*/  @P5 STG.E.U8 desc[UR24][R60.64], R6 ;  /* 0x000000063c005986 */ /* 0x0001e2000c101118 */
[----:B------:R-:W-:Y:S05]  /*c6790*/  @!P0 EXIT ;  /* 0x000000000000894d */ /* 0x000fea0003800000 */
[----:B0-----:R-:W2:Y:S04]  /*c67a0*/  LDL.LU.64 R60, [R1+0x358] ;  /* 0x00035800013c7983 */ /* 0x001ea80000300a00 */
[----:B--2---:R-:W-:Y:S01]  /*c67b0*/  STG.E.U8 desc[UR24][R60.64], R7 ;  /* 0x000000073c007986 */ /* 0x004fe2000c101118 */
[----:B------:R-:W-:Y:S05]  /*c67c0*/  EXIT ;  /* 0x000000000000794d */ /* 0x000fea0003800000 */
.L_x_2:
[----:B------:R-:W-:-:S00]  /*c67d0*/  BRA `(.L_x_2) ;  /* 0xfffffffc00fc7947 */ /* 0x000fc0000383ffff */
[----:B------:R-:W-:-:S00]  /*c67e0*/  NOP ;  /* 0x0000000000007918 */ /* 0x000fc00000000000 */
        /* <DEDUP_REMOVED lines=9> */
.L_x_3:


//--------------------- .nv.shared.matmul_kernel  --------------------------
	.section	.nv.shared.matmul_kernel,"aw",@nobits
	.sectionflags	@""
	.align	16
	.zero		1024


//--------------------- .nv.shared.reserved.0     --------------------------
	.section	.nv.shared.reserved.0,"aw",@nobits
	.weak		__nv_reservedSMEM_offset_0_alias
	.size		__nv_reservedSMEM_offset_0_alias, 0, 0
	.other		__nv_reservedSMEM_offset_0_alias,@"STO_CUDA_RESERVED_SHARED STV_DEFAULT"
__nv_reservedSMEM_offset_0_alias:
	.zero		0


//--------------------- .nv.constant0.matmul_kernel --------------------------
	.section	.nv.constant0.matmul_kernel,"a",@progbits
	.sectionflags	@""
	.align	4
.nv.constant0.matmul_kernel:
	.zero		608


//--------------------- SYMBOLS --------------------------

	.type		.nv.reservedSmem.offset0,@object
	.size		.nv.reservedSmem.offset0,0x4
